// cutlass_sweep.examples — 80_blackwell_geforce_sparse_gemm/80a_blackwell_geforce_mxfp8_bf16_sparse_gemm.cu @ arch=sm_100
// __CUTLASS_EXAMPLE_DIR__=80_blackwell_geforce_sparse_gemm
/***************************************************************************************************
 * Copyright (c) 2025 - 2025 NVIDIA CORPORATION & AFFILIATES. All rights reserved.
 * SPDX-License-Identifier: BSD-3-Clause
 *
 * Redistribution and use in source and binary forms, with or without
 * modification, are permitted provided that the following conditions are met:
 *
 * 1. Redistributions of source code must retain the above copyright notice, this
 * list of conditions and the following disclaimer.
 *
 * 2. Redistributions in binary form must reproduce the above copyright notice,
 * this list of conditions and the following disclaimer in the documentation
 * and/or other materials provided with the distribution.
 *
 * 3. Neither the name of the copyright holder nor the names of its
 * contributors may be used to endorse or promote products derived from
 * this software without specific prior written permission.
 *
 * THIS SOFTWARE IS PROVIDED BY THE COPYRIGHT HOLDERS AND CONTRIBUTORS "AS IS"
 * AND ANY EXPRESS OR IMPLIED WARRANTIES, INCLUDING, BUT NOT LIMITED TO, THE
 * IMPLIED WARRANTIES OF MERCHANTABILITY AND FITNESS FOR A PARTICULAR PURPOSE ARE
 * DISCLAIMED. IN NO EVENT SHALL THE COPYRIGHT HOLDER OR CONTRIBUTORS BE LIABLE
 * FOR ANY DIRECT, INDIRECT, INCIDENTAL, SPECIAL, EXEMPLARY, OR CONSEQUENTIAL
 * DAMAGES (INCLUDING, BUT NOT LIMITED TO, PROCUREMENT OF SUBSTITUTE GOODS OR
 * SERVICES; LOSS OF USE, DATA, OR PROFITS; OR BUSINESS INTERRUPTION) HOWEVER
 * CAUSED AND ON ANY THEORY OF LIABILITY, WHETHER IN CONTRACT, STRICT LIABILITY,
 * OR TORT (INCLUDING NEGLIGENCE OR OTHERWISE) ARISING IN ANY WAY OUT OF THE USE
 * OF THIS SOFTWARE, EVEN IF ADVISED OF THE POSSIBILITY OF SUCH DAMAGE.
 *
 **************************************************************************************************/
/*! \file
    \brief A GEMM example using CUTLASS for the NVIDIA Blackwell SM120 architecture.

    This example demonstrates a simple way to instantiate and run a narrow precision blockscaled sparse GEMM on the NVIDIA Blackwell SM120 architecture.
    This kernel is optimized for the GeForce RTX 50 series GPUs.

    The Blackwell SM120 CUTLASS kernel uses the new Block Scaled Sparse Tensor Core MMA Instructions:
      * mma.sync.aligned.kind::mxf8f6f4.sp::ordered_metadata.block_scale.
    Please see more detail in https://docs.nvidia.com/cuda/parallel-thread-execution.

    The kernel leverages:
    1. Warp-Specialized persistent kernel design that supports cooperative scheduler introduced in Hopper.
    2. The new SW controlled dynamic scheduler based on cluster launch control (See https://docs.nvidia.com/cuda/parallel-thread-execution).
    3. Block Scaled Sparse Tensor Core MMA Instructions

    Note that GeForce RTX 50 series GPUs do not support:
    1. Multicast feature of TMA load. Cluster shape has to be 1x1x1.
    2. Dynamic datatypes.

    Usage:
      $ ./examples/80_blackwell_geforce_sparse_gemm/80a_blackwell_geforce_mxfp8_bf16_sparse_gemm --m=2048 --n=2048 --k=2048
*/
#include <iostream>
#include "cutlass/cutlass.h"
#include "cute/tensor.hpp"
#include "cutlass/tensor_ref.h"
#include "cutlass/epilogue/thread/linear_combination.h"
#include "cutlass/gemm/dispatch_policy.hpp"
#include "cutlass/gemm/collective/collective_builder.hpp"
#include "cutlass/epilogue/collective/collective_builder.hpp"
#include "cutlass/detail/sm100_blockscaled_layout.hpp"
#include "cutlass/gemm/device/gemm_universal_adapter.h"
#include "cutlass/gemm/kernel/gemm_universal.hpp"
#include "cutlass/gemm/kernel/tile_scheduler_params.h"
#include "cutlass/util/command_line.h"
#include "cutlass/util/distribution.h"
#include "cutlass/util/host_tensor.h"
#include "cutlass/util/packed_stride.hpp"
#include "cutlass/util/tensor_view_io.h"
#include "cutlass/util/reference/device/gemm.h"
#include "cutlass/util/reference/device/tensor_compare.h"
#include "cutlass/util/reference/host/tensor_fill.h"
#include "cutlass/util/reference/host/gett.hpp"
#include "cutlass/util/reference/host/tensor_norm.h"
#include "cutlass/util/reference/host/tensor_compare.h"
#include "cutlass/transform/kernel/sparse_gemm_compressor.hpp"
#include "cutlass/transform/device/transform_universal_adapter.hpp"

#include "helper.h"
using namespace cute;
#if defined(CUTLASS_ARCH_MMA_SM120_SUPPORTED) || defined(CUTLASS_ARCH_MMA_SM121_SUPPORTED)
/////////////////////////////////////////////////////////////////////////////////////////////////
/// GEMM kernel configurations
/////////////////////////////////////////////////////////////////////////////////////////////////
// A matrix configuration
using         ElementA    = cutlass::mx_float8_t<cutlass::float_e4m3_t>;     // Element type for A matrix operand
using         LayoutATag  = cutlass::layout::RowMajor;                       // Layout type for A matrix operand
constexpr int AlignmentA  = 32;                                              // Memory access granularity/alignment of A matrix in units of elements (up to 16 bytes)
// B matrix configuration
using         ElementB    = cutlass::mx_float8_t<cutlass::float_e4m3_t>;     // Element type for B matrix operand
using         LayoutBTag  = cutlass::layout::ColumnMajor;                    // Layout type for B matrix operand
constexpr int AlignmentB  = 16;                                              // Memory access granularity/alignment of B matrix in units of elements (up to 16 bytes)
// C/D matrix configuration
using         ElementD    = cutlass::bfloat16_t;                             // Element type for D matrix operand
using         ElementC    = cutlass::bfloat16_t;                             // Element type for C matrix operand
using         LayoutCTag  = cutlass::layout::RowMajor;                       // Layout type for C matrix operand
using         LayoutDTag  = cutlass::layout::RowMajor;                       // Layout type for D matrix operand
constexpr int AlignmentD  = 128 / cutlass::sizeof_bits<ElementD>::value;     // Memory access granularity/alignment of C matrix in units of elements (up to 16 bytes)
constexpr int AlignmentC  = 128 / cutlass::sizeof_bits<ElementC>::value;     // Memory access granularity/alignment of C matrix in units of elements (up to 16 bytes)
// E matrix configuration. Note, E is used to represent metadata tensor.
using         ElementE    = uint8_t;                                         // Element type for E matrix operand
// Kernel functional config
using ElementAccumulator  = float;                                           // Element type for internal accumulation
using ArchTag             = cutlass::arch::Sm120;                            // Tag indicating the minimum SM that supports the intended feature
using OperatorClass       = cutlass::arch::OpClassBlockScaledSparseTensorOp; // Operator class tag
using KernelScheduleType =  cutlass::gemm::KernelSparseTmaWarpSpecializedMxf8f6f4Acc2x4Sm120;   // Kernel schedule policy
// Kernel Perf config
using ThreadBlockShape    = Shape<_128,_128,_256>;                           // Threadblock's tile size
using ClusterShape        = Shape<_1,_1,_1>;                                 // Shape of the threadblocks in a cluster
using CollectiveEpilogue = typename cutlass::epilogue::collective::CollectiveBuilder<
    ArchTag, OperatorClass,
    ThreadBlockShape, ClusterShape,
    cutlass::epilogue::collective::EpilogueTileAuto,
    ElementAccumulator, ElementAccumulator,
    ElementC, LayoutCTag, AlignmentC,
    ElementD, LayoutDTag, AlignmentD,
    cutlass::epilogue::collective::EpilogueScheduleAuto                      // Epilogue schedule policy
  >::CollectiveOp;
using CollectiveMainloop = typename cutlass::gemm::collective::CollectiveBuilder<
    ArchTag, OperatorClass,
    ElementA, LayoutATag, AlignmentA,
    ElementB, LayoutBTag, AlignmentB,
    ElementAccumulator,
    ThreadBlockShape, ClusterShape,
    cutlass::gemm::collective::StageCountAutoCarveout<static_cast<int>(sizeof(typename CollectiveEpilogue::SharedStorage))>,
    KernelScheduleType                                                       // Mainloop schedule policy
  >::CollectiveOp;
using GemmKernel = cutlass::gemm::kernel::GemmUniversal<
    Shape<int,int,int,int>,                                                  // Indicates ProblemShape
    CollectiveMainloop,
    CollectiveEpilogue,
    void>;
using Gemm = cutlass::gemm::device::GemmUniversalAdapter<GemmKernel>;
// Reference device GEMM implementation type
using StrideA   = typename Gemm::GemmKernel::StrideA;
using LayoutA   = typename Gemm::GemmKernel::CollectiveMainloop::LayoutA;
using LayoutSFA = typename Gemm::GemmKernel::CollectiveMainloop::LayoutSFA;
using StrideB   = typename Gemm::GemmKernel::StrideB;
using LayoutB   = decltype(cute::make_layout(make_shape(0,0,0), StrideB{}));
using LayoutSFB = typename Gemm::GemmKernel::CollectiveMainloop::LayoutSFB;
using StrideC   = typename Gemm::GemmKernel::StrideC;
using LayoutC   = decltype(cute::make_layout(make_shape(0,0,0), StrideC{}));
using StrideD   = typename Gemm::GemmKernel::StrideD;
using LayoutD   = decltype(cute::make_layout(make_shape(0,0,0), StrideD{}));
using LayoutE   = typename Gemm::GemmKernel::CollectiveMainloop::LayoutE;
//
// Data members
//
/// Initialization
StrideA stride_A;
LayoutA layout_A;
LayoutSFA layout_SFA;
StrideB stride_B;
LayoutB layout_B;
LayoutSFB layout_SFB;
StrideC stride_C;
LayoutC layout_C;
StrideD stride_D;
LayoutD layout_D;
LayoutE layout_E;
uint64_t seed;
// The HostTensors are only used for allocating memory on host and device, and transferring data between host and device
// Use cute::Tensor and cute::Layout for iterating thru the matrix elements
cutlass::HostTensor<ElementA::DataType, cutlass::layout::PackedVectorLayout> block_A;
cutlass::HostTensor<ElementA::DataType, cutlass::layout::PackedVectorLayout> block_A_Decompressed;
cutlass::HostTensor<ElementE, cutlass::layout::PackedVectorLayout> block_E;
cutlass::HostTensor<ElementA::ScaleFactorType, cutlass::layout::PackedVectorLayout> block_SFA;
cutlass::HostTensor<ElementB::DataType, cutlass::layout::PackedVectorLayout> block_B;
cutlass::HostTensor<ElementB::ScaleFactorType, cutlass::layout::PackedVectorLayout> block_SFB;
cutlass::HostTensor<ElementC, cutlass::layout::PackedVectorLayout> block_C;
// Output Tensor
cutlass::HostTensor<ElementD, cutlass::layout::PackedVectorLayout> block_D;
// Reference Output Tensor
cutlass::HostTensor<ElementD, cutlass::layout::PackedVectorLayout> block_reference_D;
#endif // defined(CUTLASS_ARCH_MMA_SM120_SUPPORTED)
template <typename T>
auto make_iterator(T* ptr) {
  return cute::recast_ptr<T>(ptr);
}
/////////////////////////////////////////////////////////////////////////////////////////////////
/// Testbed utility types
/////////////////////////////////////////////////////////////////////////////////////////////////
// Command line options parsing
struct Options {
  bool help;
  float alpha, beta;
  int iterations;
  int m, n, k;
  Options():
    help(false),
    m(1024), n(1024), k(1024),
    alpha(1.f), beta(0.f),
    iterations(10)
  { }
  // Parses the command line
  void parse(int argc, char const **args) {
    cutlass::CommandLine cmd(argc, args);
    if (cmd.check_cmd_line_flag("help")) {
      help = true;
      return;
    }
    cmd.get_cmd_line_argument("m", m);
    cmd.get_cmd_line_argument("n", n);
    cmd.get_cmd_line_argument("k", k);
    cmd.get_cmd_line_argument("alpha", alpha, 1.f);
    cmd.get_cmd_line_argument("beta", beta, 0.f);
    cmd.get_cmd_line_argument("iterations", iterations);
  }
  /// Prints the usage statement.
  std::ostream & print_usage(std::ostream &out) const {
    out << "80a_blackwell_geforce_mxfp8_bf16_sparse_gemm\n\n"
      << "  Blackwell MXFP8 Sparse GEMM is a warp specialized kernel.\n\n"
      << "Options:\n\n"
      << "  --help                      If specified, displays this usage statement\n\n"
      << "  --m=<int>                   Sets the M extent of the GEMM\n"
      << "  --n=<int>                   Sets the N extent of the GEMM\n"
      << "  --k=<int>                   Sets the K extent of the GEMM\n"
      << "  --alpha=<f32>               Epilogue scalar alpha\n"
      << "  --beta=<f32>                Epilogue scalar beta\n\n"
      << "  --iterations=<int>          Number of profiling iterations to perform.\n\n";
    out << "\n\nExamples:\n\n"
      << "$ " << "./examples/80_blackwell_geforce_sparse_gemm/80a_blackwell_geforce_mxfp8_bf16_sparse_gemm" << " --m=1024 --n=512 --k=1024 --alpha=2 --beta=0.707 \n\n";
    return out;
  }
  /// Compute performance in GFLOP/s
  double gflops(double runtime_s) const
  {
    // Two flops per multiply-add
    uint64_t flop = uint64_t(2) * m * n * k;
    double gflop = double(flop) / double(1.0e9);
    return gflop / runtime_s;
  }
};
/// Result structure
struct Result
{
  double avg_runtime_ms;
  double gflops;
  cutlass::Status status;
  cudaError_t error;
  bool passed;
  Result(
    double avg_runtime_ms = 0,
    double gflops = 0,
    cutlass::Status status = cutlass::Status::kSuccess,
    cudaError_t error = cudaSuccess)
  :
    avg_runtime_ms(avg_runtime_ms), gflops(gflops), status(status), error(error), passed(false)
  {}
};
#if defined(CUTLASS_ARCH_MMA_SM120_SUPPORTED) || defined(CUTLASS_ARCH_MMA_SM121_SUPPORTED)
/////////////////////////////////////////////////////////////////////////////////////////////////
/// GEMM setup and evaluation
/////////////////////////////////////////////////////////////////////////////////////////////////
/// Helper to initialize a block of device data
template <typename Element, typename Layout>
bool initialize_block(
  cutlass::TensorView<Element, Layout> view,
  uint64_t seed) {
  double scope_max, scope_min;
  constexpr int bits_input = cutlass::sizeof_bits<Element>::value;
  if constexpr (bits_input == 1) {
    scope_max = 2;
    scope_min = 0;
  }
  else if constexpr (bits_input <= 6) {
    scope_max = 2;
    scope_min = -2;
  }
  else if constexpr (bits_input <= 8) {
    if constexpr (cute::is_same_v<Element, cutlass::float_ue8m0_t>) {
      scope_max = 4;
      scope_min = 1;
    }
    else {
      scope_max = 1;
      scope_min = -1;
    }
  }
  else{
    scope_max = 4;
    scope_min = -4;
  }
  cutlass::reference::host::TensorFillRandomUniform(
    view, seed, scope_max, scope_min, 0);

  return true;
}
/// Initialize blocks that released to sparse Matrix A and its metadata E
bool initialize_sparse_blocks(const Options &options) {
  auto workload = make_shape(options.m,
                             options.n,
                             options.k,
                             1);
  stride_A = cutlass::make_cute_packed_stride(StrideA{}, {options.m, options.k, 1});
  /// Alias SparseConfig and Compressor
  using SparseConfig = typename Gemm::GemmKernel::CollectiveMainloop::SparseConfig;
  using CompressorUtility = cutlass::transform::kernel::StructuredSparseCompressorUtility<
                              cute::Shape<int, int, int, int>,
                              ElementA::DataType,
                              LayoutATag,
                              SparseConfig>;
  using CompressorKernel = cutlass::transform::kernel::StructuredSparseCompressor<
                              cute::Shape<int, int, int, int>,
                              ElementA::DataType,
                              LayoutATag,
                              SparseConfig,
                              cutlass::arch::Sm120>;
  using Compressor = cutlass::transform::device::TransformUniversalAdapter<CompressorKernel>;
  /// Declare compressor_utility to randomly fill zero in Matrix A to match sparsity needs
  CompressorUtility compressor_utility(workload, stride_A);
  // Aligned M K dimension size for A and E
  int aligned_m_e = compressor_utility.get_metadata_m_physical();
  int aligned_k_e = compressor_utility.get_metadata_k_physical();
  int aligned_m_a = compressor_utility.get_tensorA_m_physical();
  int aligned_k_a = compressor_utility.get_tensorA_k_physical();
  /// Layout A and E
  layout_A = SparseConfig::fill_layoutA(workload);
  layout_E = SparseConfig::fill_layoutE(workload);

  block_A.reset(cutlass::make_Coord(aligned_m_a * aligned_k_a));
  block_E.reset(cutlass::make_Coord(aligned_m_e * aligned_k_e));
  block_A_Decompressed.reset(cutlass::make_Coord(options.m * options.k));
  initialize_block(block_A_Decompressed.host_view(), seed + 2020);
  compressor_utility.structure_sparse_zero_mask_fill(
          block_A_Decompressed.host_data(), static_cast<int>(seed + 2021));
  block_A_Decompressed.sync_device();

  /// Use compressor kernel to generate compressed Matrix A and E
  cutlass::Status status { cutlass::Status::kSuccess };
  cutlass::KernelHardwareInfo hw_info;
  hw_info.device_id = 0;
  hw_info.sm_count = cutlass::KernelHardwareInfo::query_device_multiprocessor_count(hw_info.device_id);
  typename Compressor::Arguments arguments{
    {options.m, options.n, options.k, 1},
    {block_A_Decompressed.device_data(),
      stride_A,
      block_A.device_data(),
      block_E.device_data()},
    {hw_info}
  };

  // Compress A and E
  Compressor compressor_op;
  size_t workspace_size = Compressor::get_workspace_size(arguments);
  cutlass::device_memory::allocation<uint8_t> workspace(workspace_size);
  status = compressor_op.can_implement(arguments);
  if (status != cutlass::Status::kSuccess) {
    return false;
  }

  status = compressor_op.initialize(arguments, workspace.get());
  if (status != cutlass::Status::kSuccess) {
    return false;
  }

  status = compressor_op.run();
  auto result = cudaDeviceSynchronize();
  if (result != cudaSuccess) {
    return false;
  }

  block_A.sync_host();
  block_E.sync_host();
  return true;
}
/// Initialize operands to be used in the GEMM and reference GEMM
bool initialize(const Options &options) {
  using namespace cute;

  // Initial A, E(metadata) and A_compressed blocks
  if(!initialize_sparse_blocks(options)) return false;

  // Define B, C and D blocks
  using Sm1xxBlkScaledConfig = typename Gemm::GemmKernel::CollectiveMainloop::Sm1xxBlkScaledConfig;
  stride_B = cutlass::make_cute_packed_stride(StrideB{}, {options.n, options.k, 1});
  stride_C = cutlass::make_cute_packed_stride(StrideC{}, {options.m, options.n, 1});
  stride_D = cutlass::make_cute_packed_stride(StrideD{}, {options.m, options.n, 1});
  layout_B = make_layout(make_shape(options.n, options.k, 1), stride_B);
  layout_C = make_layout(make_shape(options.m, options.n, 1), stride_C);
  layout_D = make_layout(make_shape(options.m, options.n, 1), stride_D);
  // Define SFA and SFB tensors layouts
  layout_SFA = Sm1xxBlkScaledConfig::tile_atom_to_shape_SFA(cute::make_shape(options.m, options.n, options.k, 1));
  layout_SFB = Sm1xxBlkScaledConfig::tile_atom_to_shape_SFB(cute::make_shape(options.m, options.n, options.k, 1));
  block_B.reset(cutlass::make_Coord(size(layout_B)));
  block_C.reset(cutlass::make_Coord(size(layout_C)));
  block_D.reset(cutlass::make_Coord(size(layout_D)));
  block_reference_D.reset(cutlass::make_Coord(size(layout_D)));
  block_SFA.reset(cutlass::make_Coord(size(filter_zeros(layout_SFA))));
  block_SFB.reset(cutlass::make_Coord(size(filter_zeros(layout_SFB))));
  initialize_block(block_B.host_view(), seed + 2022);
  initialize_block(block_C.host_view(), seed + 2023);
  initialize_block(block_SFA.host_view(), seed + 2024);
  initialize_block(block_SFB.host_view(), seed + 2025);
  block_B.sync_device();
  block_C.sync_device();
  block_SFA.sync_device();
  block_SFB.sync_device();
  return true;
}
// Populates a Gemm::Arguments structure from the given commandline options
typename Gemm::Arguments args_from_options(const Options &options)
{
  typename Gemm::Arguments arguments {
    cutlass::gemm::GemmUniversalMode::kGemm,
    {options.m, options.n, options.k, 1},
    { // Mainloop arguments
      block_A.device_data(), layout_A,
      block_B.device_data(), stride_B,
      block_E.device_data(), layout_E,
      block_SFA.device_data(), layout_SFA,
      block_SFB.device_data(), layout_SFB
    },
    { // Epilogue arguments
      {options.alpha, options.beta},
      block_C.device_data(), stride_C,
      block_D.device_data(), stride_D
    }
  };
  return arguments;
}
bool verify(const Options &options) {
  using namespace cute;
  // Create the arguments for host reference implementation
  Tensor tensor_A = make_tensor(make_iterator(block_A_Decompressed.host_data()), layout_A);
  Tensor tensor_SFA = make_tensor(block_SFA.host_data(), layout_SFA);
  Tensor tensor_B = make_tensor(make_iterator(block_B.host_data()), layout_B);
  Tensor tensor_SFB = make_tensor(block_SFB.host_data(), layout_SFB);
  Tensor tensor_E = make_tensor(make_iterator(block_E.host_data()), layout_E);

  cutlass::reference::host::GettBlockScalingMainloopParams<
      ElementAccumulator,                 // ElementAccumulator
      decltype(tensor_A),                 // TensorA
      decltype(tensor_SFA),               // TensorSfA
      decltype(tensor_B),                 // TensorB
      decltype(tensor_SFB)                // TensorSfB
    > mainloop_params{tensor_A, tensor_SFA, tensor_B, tensor_SFB};
  auto tensor_C = cute::make_tensor(make_iterator(block_C.host_data()), layout_C);
  auto tensor_D = cute::make_tensor(make_iterator(block_reference_D.host_data()), layout_D);

  cutlass::reference::host::GettBlockScalingEpilogueParams<
      ElementAccumulator,                   // ElementScalar
      ElementAccumulator,                   // ElementAccumulator
      ElementAccumulator,                   // ElementCompute
      decltype(tensor_C),                   // TensorC
      decltype(tensor_D)                    // TensorD
    > epilogue_params{options.alpha, options.beta, tensor_C, tensor_D};
  cutlass::reference::host::Gemm3x(mainloop_params, epilogue_params);
  // Comparison
  block_D.sync_host();

  bool passed = cutlass::reference::host::TensorEquals(block_reference_D.host_view(), block_reference_D.host_view());
  passed &= (cutlass::reference::host::TensorNorm(block_reference_D.host_view()) > 0);
  passed &= (cutlass::reference::host::TensorNorm(block_D.host_view()) > 0);
  return passed;
}
/// Execute a given example GEMM computation
template <typename Gemm>
int run(Options &options)
{
  // Initialization
  if(!initialize(options))
  {
    std::cerr << " Initialization failed! " << std::endl;
    exit(-1);
  }

  // Instantiate CUTLASS kernel depending on templates
  Gemm gemm;
  // Create a structure of gemm kernel arguments suitable for invoking an instance of Gemm
  auto arguments = args_from_options(options);
  // Using the arguments, query for extra workspace required for matrix multiplication computation
  size_t workspace_size = Gemm::get_workspace_size(arguments);
  // Allocate workspace memory
  cutlass::device_memory::allocation<uint8_t> workspace(workspace_size);
  // Check if the problem size is supported or not
  CUTLASS_CHECK(gemm.can_implement(arguments));
  // Initialize CUTLASS kernel with arguments and workspace pointer
  CUTLASS_CHECK(gemm.initialize(arguments, workspace.get()));
  // Correctness / Warmup iteration
  CUTLASS_CHECK(gemm.run());
  cudaDeviceSynchronize();
  // Check if output from CUTLASS kernel and reference kernel are equal or not
  Result result;
  result.passed = verify(options);
  std::cout << "  Disposition: " << (result.passed ? "Passed" : "Failed") << std::endl;
  if (!result.passed) {
    exit(-1);
  }
  // Run profiling loop
  if (options.iterations > 0)
  {
    GpuTimer timer;
    timer.start();
    for (int iter = 0; iter < options.iterations; ++iter) {
      CUTLASS_CHECK(gemm.initialize(arguments, workspace.get()));
      CUTLASS_CHECK(gemm.run());
    }
    timer.stop();
    // Compute average runtime and GFLOPs.
    float elapsed_ms = timer.elapsed_millis();
    result.avg_runtime_ms = double(elapsed_ms) / double(options.iterations);
    result.gflops = options.gflops(result.avg_runtime_ms / 1000.0);
    std::cout << "  Problem Size: " << options.m << 'x' << options.n << 'x' << options.k << std::endl;
    std::cout << "  Avg runtime: " << result.avg_runtime_ms << " ms" << std::endl;
    std::cout << "  GFLOPS: " << result.gflops << std::endl;
  }
  return 0;
}
#endif // defined(CUTLASS_ARCH_MMA_SM120_SUPPORTED) || defined(CUTLASS_ARCH_MMA_SM121_SUPPORTED)
///////////////////////////////////////////////////////////////////////////////////////////////////
int main(int argc, char const **args) {

  // CUTLASS must be compiled with CUDA 12.8 or higher Toolkit for SM120 support,
  // or CUDA 12.9 or higher for SM121 support.
  // Must have compute capability at least 120.
#if defined(CUTLASS_ARCH_MMA_SM120_SUPPORTED)
  if (__CUDACC_VER_MAJOR__ < 12 || (__CUDACC_VER_MAJOR__ == 12 && __CUDACC_VER_MINOR__ < 8)) {
    std::cerr << "This example requires CUDA 12.8 or newer for SM120 support." << std::endl;
    // Returning zero so this test passes on older Toolkits. Its actions are no-op.
    return 0;
  }
#elif defined(CUTLASS_ARCH_MMA_SM121_SUPPORTED)
  if (__CUDACC_VER_MAJOR__ < 12 || (__CUDACC_VER_MAJOR__ == 12 && __CUDACC_VER_MINOR__ < 9)) {
    std::cerr << "This example requires CUDA 12.9 or newer for SM121 support." << std::endl;
    // Returning zero so this test passes on older Toolkits. Its actions are no-op.
    return 0;
  }
#endif
  cudaDeviceProp props;
  int current_device_id;
  CUDA_CHECK(cudaGetDevice(&current_device_id));

  CUDA_CHECK(cudaGetDeviceProperties(&props, current_device_id));

  if (!(props.major == 12 && (props.minor == 0 || props.minor == 1))) {
    std::cerr << "This example requires a GPU of NVIDIA's Blackwell architecture (compute capability 120 or 121)." << std::endl;
    return 0;
  }
  //
  // Parse options
  //
  Options options;
  options.parse(argc, args);
  if (options.help) {
    options.print_usage(std::cout) << std::endl;
    return 0;
  }
  //
  // Evaluate CUTLASS kernels
  //
#if defined(CUTLASS_ARCH_MMA_SM120_SUPPORTED) || defined(CUTLASS_ARCH_MMA_SM121_SUPPORTED)
  run<Gemm>(options);
#endif // defined(CUTLASS_ARCH_MMA_SM120_SUPPORTED) || defined(CUTLASS_ARCH_MMA_SM121_SUPPORTED)
  return 0;
}
/////////////////////////////////////////////////////////////////////////////////////////////////


// ===== COMPILED SASS (sm_100a) =====

	.target	sm_100a

	.elftype	@"ET_EXEC"


//--------------------- .note.nv.tkinfo           --------------------------
	.section	.note.nv.tkinfo,"",@"SHT_NOTE"
	.sectionflags	@"SHF_NOTE_NV_TKINFO"
	.tkinfo
        /*0018*/ 	.word	0x00000002
        /*0030*/ 	.string	""
        /*0030*/ 	.string	"ptxas"
        /*0030*/ 	.string	"Cuda compilation tools, release 13.0, V13.0.88"
        /*0030*/ 	.string	"Build cuda_13.0.r13.0/compiler.36424714_0"
        /*0030*/ 	.string	"-arch sm_100a -m 64 "



//--------------------- .note.nv.cuinfo           --------------------------
	.section	.note.nv.cuinfo,"",@"SHT_NOTE"
	.sectionflags	@"SHF_NOTE_NV_CUINFO"
        /*0018*/ 	.short	0x0002
        /*001a*/ 	.short	0x0064
        /*001c*/ 	.short	0x0082
	.zero		2


//--------------------- .nv.info                  --------------------------
	.section	.nv.info,"",@"SHT_CUDA_INFO"
	.align	4


	//----- nvinfo : EIATTR_REGCOUNT
	.align		4
        /*0000*/ 	.byte	0x04, 0x2f
        /*0002*/ 	.short	(.L_33 - .L_32)
	.align		4
.L_32:
        /*0004*/ 	.word	index@(_ZN7cutlass13device_kernelINS_9transform6kernel30SM90StructuredSparseCompressorIN4cute5tupleIJiiiiEEENS_12float_e4m3_tENS_6layout8RowMajorENS_21Sm1xxGemmSparseConfigINS4_11sparse_elemILi2ES7_EES9_NSB_ILi8EhEEEEEEEEvNT_6ParamsE)
        /*0008*/ 	.word	0x000000a0


	//----- nvinfo : EIATTR_FRAME_SIZE
	.align		4
.L_33:
        /*000c*/ 	.byte	0x04, 0x11
        /*000e*/ 	.short	(.L_35 - .L_34)
	.align		4
.L_34:
        /*0010*/ 	.word	index@(_ZN7cutlass13device_kernelINS_9transform6kernel30SM90StructuredSparseCompressorIN4cute5tupleIJiiiiEEENS_12float_e4m3_tENS_6layout8RowMajorENS_21Sm1xxGemmSparseConfigINS4_11sparse_elemILi2ES7_EES9_NSB_ILi8EhEEEEEEEEvNT_6ParamsE)
        /*0014*/ 	.word	0x00000000


	//----- nvinfo : EIATTR_REGCOUNT
	.align		4
.L_35:
        /*0018*/ 	.byte	0x04, 0x2f
        /*001a*/ 	.short	(.L_37 - .L_36)
	.align		4
.L_36:
        /*001c*/ 	.word	index@(_ZN7cutlass13device_kernelINS_4gemm6kernel13GemmUniversalIN4cute5tupleIJiiiiEEENS1_10collective13CollectiveMmaINS1_48MainloopSm120TmaWarpSpecializedSparseBlockScaledILi2ELi3ELi0ELi2ENS5_IJNS4_1CILi1EEESB_SB_EEEEENS5_IJNSA_ILi128EEESE_NSA_ILi256EEEEEENS5_IJNS_12float_e4m3_tENS_13float_ue8m0_tEEEENS5_IJNS4_6LayoutINS5_IJiNS5_IJNSA_ILi2EEEiEEEiEEENS5_IJlNS5_IJSB_SL_EEElEEEEENSK_INS5_IJNS5_IJSE_iEEESR_iEEENS5_IJNS5_IJSE_NSA_ILi16384EEEEEENS5_IJSB_lEEElEEEEENSK_INS5_IJNS5_IJNS5_IJNSA_ILi32EEENSA_ILi4EEEEEEiEEENS5_IJNS5_IJNSA_ILi64EEESZ_EEEiEEENS5_IJSB_iEEEEEENS5_IJNS5_IJNS5_IJNSA_ILi16EEESZ_EEEiEEENS5_IJNS5_IJNSA_ILi0EEESB_EEENSA_ILi512EEEEEENS5_IJS1A_iEEEEEEEENS5_IJlSB_lEEEEEESJ_NS5_IJS1H_S1G_EEENS4_8TiledMMAINS4_8MMA_AtomIJNS4_5SM12011BLOCKSCALED6SPARSE26SM120_SPARSE_16x8x64_TN_VSISH_SH_fSI_Li64EEEEEENSK_INS5_IJSL_SZ_SB_EEENS5_IJSB_SL_S1A_EEEEENS5_IJSE_SY_S12_EEEEENS5_IJNS4_13SM90_TMA_LOADES1X_EEENS5_IJNS4_14ComposedLayoutINS4_7SwizzleILi3ELi4ELi3EEENS4_25smem_sparse_ptr_flag_bitsILi2ELi8EEENSK_INS5_IJNS5_IJSB_NSA_ILi8EEEEEENS5_IJSL_SE_EEEEEENS5_IJNS5_IJS1A_SF_EEESO_EEEEEEENSK_INS5_IJNS5_IJS10_SB_EEENS5_IJNS5_IJS12_SB_EEESZ_SB_EEEEEENS5_IJNS5_IJS18_S1C_EEENS5_IJS1B_SB_S1C_EEEEEEEEEEENS5_IJNS4_9Copy_AtomIJNS4_17SM75_U32x4_LDSM_NENS4_11sparse_elemILi2EhEEEEENS2L_IJNS4_13UniversalCopyImmEENS2N_ILi8EhEEEEENS2L_IJNS2Q_ISI_SI_EESI_EEEEEENS4_8identityES1Y_NS5_IJNS1Z_IS21_NS4_18smem_ptr_flag_bitsILi8EEENSK_INS5_IJS24_SE_EEENS5_IJSE_SB_EEEEEEES2J_EEENS5_IJNS2L_IJS2M_hEEES2V_EEES2X_EENS_8epilogue10collective18CollectiveEpilogueINS38_22Sm90TmaWarpSpecializedILi3ELi2ELi4ELb1ELb0EEEJSG_NS5_IJS12_SY_EEENS_10bfloat16_tES1H_S3E_S1H_NS38_6fusion15FusionCallbacksINS38_23Sm120TmaWarpSpecializedILi3ELi2ELi4ELb1ELb0EEENS3F_17LinearCombinationIS3E_fS3E_fLNS_15FloatRoundStyleE2EEESG_S3D_JEEES1X_NS1Z_INS20_ILi2ELi4ELi3EEENS2Y_ILi16EEENSK_INS5_IJS24_SY_EEENS5_IJSY_SB_EEEEEEENS4_17SM75_U32x2_LDSM_NENS4_14SM90_TMA_STOREES3S_NS4_17SM90_U32x2_STSM_NENS2L_IJS3V_NS_6half_tEEEEvEEEvvEEEEvNT_6ParamsE)
        /*0020*/ 	.word	0x000000a8


	//----- nvinfo : EIATTR_FRAME_SIZE
	.align		4
.L_37:
        /*0024*/ 	.byte	0x04, 0x11
        /*0026*/ 	.short	(.L_39 - .L_38)
	.align		4
.L_38:
        /*0028*/ 	.word	index@(_ZN7cutlass13device_kernelINS_4gemm6kernel13GemmUniversalIN4cute5tupleIJiiiiEEENS1_10collective13CollectiveMmaINS1_48MainloopSm120TmaWarpSpecializedSparseBlockScaledILi2ELi3ELi0ELi2ENS5_IJNS4_1CILi1EEESB_SB_EEEEENS5_IJNSA_ILi128EEESE_NSA_ILi256EEEEEENS5_IJNS_12float_e4m3_tENS_13float_ue8m0_tEEEENS5_IJNS4_6LayoutINS5_IJiNS5_IJNSA_ILi2EEEiEEEiEEENS5_IJlNS5_IJSB_SL_EEElEEEEENSK_INS5_IJNS5_IJSE_iEEESR_iEEENS5_IJNS5_IJSE_NSA_ILi16384EEEEEENS5_IJSB_lEEElEEEEENSK_INS5_IJNS5_IJNS5_IJNSA_ILi32EEENSA_ILi4EEEEEEiEEENS5_IJNS5_IJNSA_ILi64EEESZ_EEEiEEENS5_IJSB_iEEEEEENS5_IJNS5_IJNS5_IJNSA_ILi16EEESZ_EEEiEEENS5_IJNS5_IJNSA_ILi0EEESB_EEENSA_ILi512EEEEEENS5_IJS1A_iEEEEEEEENS5_IJlSB_lEEEEEESJ_NS5_IJS1H_S1G_EEENS4_8TiledMMAINS4_8MMA_AtomIJNS4_5SM12011BLOCKSCALED6SPARSE26SM120_SPARSE_16x8x64_TN_VSISH_SH_fSI_Li64EEEEEENSK_INS5_IJSL_SZ_SB_EEENS5_IJSB_SL_S1A_EEEEENS5_IJSE_SY_S12_EEEEENS5_IJNS4_13SM90_TMA_LOADES1X_EEENS5_IJNS4_14ComposedLayoutINS4_7SwizzleILi3ELi4ELi3EEENS4_25smem_sparse_ptr_flag_bitsILi2ELi8EEENSK_INS5_IJNS5_IJSB_NSA_ILi8EEEEEENS5_IJSL_SE_EEEEEENS5_IJNS5_IJS1A_SF_EEESO_EEEEEEENSK_INS5_IJNS5_IJS10_SB_EEENS5_IJNS5_IJS12_SB_EEESZ_SB_EEEEEENS5_IJNS5_IJS18_S1C_EEENS5_IJS1B_SB_S1C_EEEEEEEEEEENS5_IJNS4_9Copy_AtomIJNS4_17SM75_U32x4_LDSM_NENS4_11sparse_elemILi2EhEEEEENS2L_IJNS4_13UniversalCopyImmEENS2N_ILi8EhEEEEENS2L_IJNS2Q_ISI_SI_EESI_EEEEEENS4_8identityES1Y_NS5_IJNS1Z_IS21_NS4_18smem_ptr_flag_bitsILi8EEENSK_INS5_IJS24_SE_EEENS5_IJSE_SB_EEEEEEES2J_EEENS5_IJNS2L_IJS2M_hEEES2V_EEES2X_EENS_8epilogue10collective18CollectiveEpilogueINS38_22Sm90TmaWarpSpecializedILi3ELi2ELi4ELb1ELb0EEEJSG_NS5_IJS12_SY_EEENS_10bfloat16_tES1H_S3E_S1H_NS38_6fusion15FusionCallbacksINS38_23Sm120TmaWarpSpecializedILi3ELi2ELi4ELb1ELb0EEENS3F_17LinearCombinationIS3E_fS3E_fLNS_15FloatRoundStyleE2EEESG_S3D_JEEES1X_NS1Z_INS20_ILi2ELi4ELi3EEENS2Y_ILi16EEENSK_INS5_IJS24_SY_EEENS5_IJSY_SB_EEEEEEENS4_17SM75_U32x2_LDSM_NENS4_14SM90_TMA_STOREES3S_NS4_17SM90_U32x2_STSM_NENS2L_IJS3V_NS_6half_tEEEEvEEEvvEEEEvNT_6ParamsE)
        /*002c*/ 	.word	0x00000000


	//----- nvinfo : EIATTR_MIN_STACK_SIZE
	.align		4
.L_39:
        /*0030*/ 	.byte	0x04, 0x12
        /*0032*/ 	.short	(.L_41 - .L_40)
	.align		4
.L_40:
        /*0034*/ 	.word	index@(_ZN7cutlass13device_kernelINS_4gemm6kernel13GemmUniversalIN4cute5tupleIJiiiiEEENS1_10collective13CollectiveMmaINS1_48MainloopSm120TmaWarpSpecializedSparseBlockScaledILi2ELi3ELi0ELi2ENS5_IJNS4_1CILi1EEESB_SB_EEEEENS5_IJNSA_ILi128EEESE_NSA_ILi256EEEEEENS5_IJNS_12float_e4m3_tENS_13float_ue8m0_tEEEENS5_IJNS4_6LayoutINS5_IJiNS5_IJNSA_ILi2EEEiEEEiEEENS5_IJlNS5_IJSB_SL_EEElEEEEENSK_INS5_IJNS5_IJSE_iEEESR_iEEENS5_IJNS5_IJSE_NSA_ILi16384EEEEEENS5_IJSB_lEEElEEEEENSK_INS5_IJNS5_IJNS5_IJNSA_ILi32EEENSA_ILi4EEEEEEiEEENS5_IJNS5_IJNSA_ILi64EEESZ_EEEiEEENS5_IJSB_iEEEEEENS5_IJNS5_IJNS5_IJNSA_ILi16EEESZ_EEEiEEENS5_IJNS5_IJNSA_ILi0EEESB_EEENSA_ILi512EEEEEENS5_IJS1A_iEEEEEEEENS5_IJlSB_lEEEEEESJ_NS5_IJS1H_S1G_EEENS4_8TiledMMAINS4_8MMA_AtomIJNS4_5SM12011BLOCKSCALED6SPARSE26SM120_SPARSE_16x8x64_TN_VSISH_SH_fSI_Li64EEEEEENSK_INS5_IJSL_SZ_SB_EEENS5_IJSB_SL_S1A_EEEEENS5_IJSE_SY_S12_EEEEENS5_IJNS4_13SM90_TMA_LOADES1X_EEENS5_IJNS4_14ComposedLayoutINS4_7SwizzleILi3ELi4ELi3EEENS4_25smem_sparse_ptr_flag_bitsILi2ELi8EEENSK_INS5_IJNS5_IJSB_NSA_ILi8EEEEEENS5_IJSL_SE_EEEEEENS5_IJNS5_IJS1A_SF_EEESO_EEEEEEENSK_INS5_IJNS5_IJS10_SB_EEENS5_IJNS5_IJS12_SB_EEESZ_SB_EEEEEENS5_IJNS5_IJS18_S1C_EEENS5_IJS1B_SB_S1C_EEEEEEEEEEENS5_IJNS4_9Copy_AtomIJNS4_17SM75_U32x4_LDSM_NENS4_11sparse_elemILi2EhEEEEENS2L_IJNS4_13UniversalCopyImmEENS2N_ILi8EhEEEEENS2L_IJNS2Q_ISI_SI_EESI_EEEEEENS4_8identityES1Y_NS5_IJNS1Z_IS21_NS4_18smem_ptr_flag_bitsILi8EEENSK_INS5_IJS24_SE_EEENS5_IJSE_SB_EEEEEEES2J_EEENS5_IJNS2L_IJS2M_hEEES2V_EEES2X_EENS_8epilogue10collective18CollectiveEpilogueINS38_22Sm90TmaWarpSpecializedILi3ELi2ELi4ELb1ELb0EEEJSG_NS5_IJS12_SY_EEENS_10bfloat16_tES1H_S3E_S1H_NS38_6fusion15FusionCallbacksINS38_23Sm120TmaWarpSpecializedILi3ELi2ELi4ELb1ELb0EEENS3F_17LinearCombinationIS3E_fS3E_fLNS_15FloatRoundStyleE2EEESG_S3D_JEEES1X_NS1Z_INS20_ILi2ELi4ELi3EEENS2Y_ILi16EEENSK_INS5_IJS24_SY_EEENS5_IJSY_SB_EEEEEEENS4_17SM75_U32x2_LDSM_NENS4_14SM90_TMA_STOREES3S_NS4_17SM90_U32x2_STSM_NENS2L_IJS3V_NS_6half_tEEEEvEEEvvEEEEvNT_6ParamsE)
        /*0038*/ 	.word	0x00000000


	//----- nvinfo : EIATTR_MIN_STACK_SIZE
	.align		4
.L_41:
        /*003c*/ 	.byte	0x04, 0x12
        /*003e*/ 	.short	(.L_43 - .L_42)
	.align		4
.L_42:
        /*0040*/ 	.word	index@(_ZN7cutlass13device_kernelINS_9transform6kernel30SM90StructuredSparseCompressorIN4cute5tupleIJiiiiEEENS_12float_e4m3_tENS_6layout8RowMajorENS_21Sm1xxGemmSparseConfigINS4_11sparse_elemILi2ES7_EES9_NSB_ILi8EhEEEEEEEEvNT_6ParamsE)
        /*0044*/ 	.word	0x00000000
.L_43:


//--------------------- .nv.compat                --------------------------
	.section	.nv.compat,"",@"SHT_CUDA_COMPAT_INFO"
	.align	4
        /*0000*/ 	.byte	0x02, 0x09, 0x01, 0x00, 0x02, 0x02, 0x02, 0x00, 0x02, 0x05, 0x05, 0x00, 0x03, 0x07, 0x01, 0x01
        /*0010*/ 	.byte	0x02, 0x03, 0x01, 0x00, 0x02, 0x06, 0x01, 0x00, 0x04, 0x0b, 0x08, 0x00, 0x09, 0x00, 0x00, 0x00
        /*0020*/ 	.byte	0x00, 0x00, 0x00, 0x00


//--------------------- .nv.info._ZN7cutlass13device_kernelINS_4gemm6kernel13GemmUniversalIN4cute5tupleIJiiiiEEENS1_10collective13CollectiveMmaINS1_48MainloopSm120TmaWarpSpecializedSparseBlockScaledILi2ELi3ELi0ELi2ENS5_IJNS4_1CILi1EEESB_SB_EEEEENS5_IJNSA_ILi128EEESE_NSA_ILi256EEEEEENS5_IJNS_12float_e4m3_tENS_13float_ue8m0_tEEEENS5_IJNS4_6LayoutINS5_IJiNS5_IJNSA_ILi2EEEiEEEiEEENS5_IJlNS5_IJSB_SL_EEElEEEEENSK_INS5_IJNS5_IJSE_iEEESR_iEEENS5_IJNS5_IJSE_NSA_ILi16384EEEEEENS5_IJSB_lEEElEEEEENSK_INS5_IJNS5_IJNS5_IJNSA_ILi32EEENSA_ILi4EEEEEEiEEENS5_IJNS5_IJNSA_ILi64EEESZ_EEEiEEENS5_IJSB_iEEEEEENS5_IJNS5_IJNS5_IJNSA_ILi16EEESZ_EEEiEEENS5_IJNS5_IJNSA_ILi0EEESB_EEENSA_ILi512EEEEEENS5_IJS1A_iEEEEEEEENS5_IJlSB_lEEEEEESJ_NS5_IJS1H_S1G_EEENS4_8TiledMMAINS4_8MMA_AtomIJNS4_5SM12011BLOCKSCALED6SPARSE26SM120_SPARSE_16x8x64_TN_VSISH_SH_fSI_Li64EEEEEENSK_INS5_IJSL_SZ_SB_EEENS5_IJSB_SL_S1A_EEEEENS5_IJSE_SY_S12_EEEEENS5_IJNS4_13SM90_TMA_LOADES1X_EEENS5_IJNS4_14ComposedLayoutINS4_7SwizzleILi3ELi4ELi3EEENS4_25smem_sparse_ptr_flag_bitsILi2ELi8EEENSK_INS5_IJNS5_IJSB_NSA_ILi8EEEEEENS5_IJSL_SE_EEEEEENS5_IJNS5_IJS1A_SF_EEESO_EEEEEEENSK_INS5_IJNS5_IJS10_SB_EEENS5_IJNS5_IJS12_SB_EEESZ_SB_EEEEEENS5_IJNS5_IJS18_S1C_EEENS5_IJS1B_SB_S1C_EEEEEEEEEEENS5_IJNS4_9Copy_AtomIJNS4_17SM75_U32x4_LDSM_NENS4_11sparse_elemILi2EhEEEEENS2L_IJNS4_13UniversalCopyImmEENS2N_ILi8EhEEEEENS2L_IJNS2Q_ISI_SI_EESI_EEEEEENS4_8identityES1Y_NS5_IJNS1Z_IS21_NS4_18smem_ptr_flag_bitsILi8EEENSK_INS5_IJS24_SE_EEENS5_IJSE_SB_EEEEEEES2J_EEENS5_IJNS2L_IJS2M_hEEES2V_EEES2X_EENS_8epilogue10collective18CollectiveEpilogueINS38_22Sm90TmaWarpSpecializedILi3ELi2ELi4ELb1ELb0EEEJSG_NS5_IJS12_SY_EEENS_10bfloat16_tES1H_S3E_S1H_NS38_6fusion15FusionCallbacksINS38_23Sm120TmaWarpSpecializedILi3ELi2ELi4ELb1ELb0EEENS3F_17LinearCombinationIS3E_fS3E_fLNS_15FloatRoundStyleE2EEESG_S3D_JEEES1X_NS1Z_INS20_ILi2ELi4ELi3EEENS2Y_ILi16EEENSK_INS5_IJS24_SY_EEENS5_IJSY_SB_EEEEEEENS4_17SM75_U32x2_LDSM_NENS4_14SM90_TMA_STOREES3S_NS4_17SM90_U32x2_STSM_NENS2L_IJS3V_NS_6half_tEEEEvEEEvvEEEEvNT_6ParamsE --------------------------
	.section	.nv.info._ZN7cutlass13device_kernelINS_4gemm6kernel13GemmUniversalIN4cute5tupleIJiiiiEEENS1_10collective13CollectiveMmaINS1_48MainloopSm120TmaWarpSpecializedSparseBlockScaledILi2ELi3ELi0ELi2ENS5_IJNS4_1CILi1EEESB_SB_EEEEENS5_IJNSA_ILi128EEESE_NSA_ILi256EEEEEENS5_IJNS_12float_e4m3_tENS_13float_ue8m0_tEEEENS5_IJNS4_6LayoutINS5_IJiNS5_IJNSA_ILi2EEEiEEEiEEENS5_IJlNS5_IJSB_SL_EEElEEEEENSK_INS5_IJNS5_IJSE_iEEESR_iEEENS5_IJNS5_IJSE_NSA_ILi16384EEEEEENS5_IJSB_lEEElEEEEENSK_INS5_IJNS5_IJNS5_IJNSA_ILi32EEENSA_ILi4EEEEEEiEEENS5_IJNS5_IJNSA_ILi64EEESZ_EEEiEEENS5_IJSB_iEEEEEENS5_IJNS5_IJNS5_IJNSA_ILi16EEESZ_EEEiEEENS5_IJNS5_IJNSA_ILi0EEESB_EEENSA_ILi512EEEEEENS5_IJS1A_iEEEEEEEENS5_IJlSB_lEEEEEESJ_NS5_IJS1H_S1G_EEENS4_8TiledMMAINS4_8MMA_AtomIJNS4_5SM12011BLOCKSCALED6SPARSE26SM120_SPARSE_16x8x64_TN_VSISH_SH_fSI_Li64EEEEEENSK_INS5_IJSL_SZ_SB_EEENS5_IJSB_SL_S1A_EEEEENS5_IJSE_SY_S12_EEEEENS5_IJNS4_13SM90_TMA_LOADES1X_EEENS5_IJNS4_14ComposedLayoutINS4_7SwizzleILi3ELi4ELi3EEENS4_25smem_sparse_ptr_flag_bitsILi2ELi8EEENSK_INS5_IJNS5_IJSB_NSA_ILi8EEEEEENS5_IJSL_SE_EEEEEENS5_IJNS5_IJS1A_SF_EEESO_EEEEEEENSK_INS5_IJNS5_IJS10_SB_EEENS5_IJNS5_IJS12_SB_EEESZ_SB_EEEEEENS5_IJNS5_IJS18_S1C_EEENS5_IJS1B_SB_S1C_EEEEEEEEEEENS5_IJNS4_9Copy_AtomIJNS4_17SM75_U32x4_LDSM_NENS4_11sparse_elemILi2EhEEEEENS2L_IJNS4_13UniversalCopyImmEENS2N_ILi8EhEEEEENS2L_IJNS2Q_ISI_SI_EESI_EEEEEENS4_8identityES1Y_NS5_IJNS1Z_IS21_NS4_18smem_ptr_flag_bitsILi8EEENSK_INS5_IJS24_SE_EEENS5_IJSE_SB_EEEEEEES2J_EEENS5_IJNS2L_IJS2M_hEEES2V_EEES2X_EENS_8epilogue10collective18CollectiveEpilogueINS38_22Sm90TmaWarpSpecializedILi3ELi2ELi4ELb1ELb0EEEJSG_NS5_IJS12_SY_EEENS_10bfloat16_tES1H_S3E_S1H_NS38_6fusion15FusionCallbacksINS38_23Sm120TmaWarpSpecializedILi3ELi2ELi4ELb1ELb0EEENS3F_17LinearCombinationIS3E_fS3E_fLNS_15FloatRoundStyleE2EEESG_S3D_JEEES1X_NS1Z_INS20_ILi2ELi4ELi3EEENS2Y_ILi16EEENSK_INS5_IJS24_SY_EEENS5_IJSY_SB_EEEEEEENS4_17SM75_U32x2_LDSM_NENS4_14SM90_TMA_STOREES3S_NS4_17SM90_U32x2_STSM_NENS2L_IJS3V_NS_6half_tEEEEvEEEvvEEEEvNT_6ParamsE,"",@"SHT_CUDA_INFO"
	.sectionflags	@""
	.align	4


	//----- nvinfo : EIATTR_CUDA_API_VERSION
	.align		4
        /*0000*/ 	.byte	0x04, 0x37
        /*0002*/ 	.short	(.L_45 - .L_44)
.L_44:
        /*0004*/ 	.word	0x00000082


	//----- nvinfo : EIATTR_KPARAM_INFO
	.align		4
.L_45:
        /*0008*/ 	.byte	0x04, 0x17
        /*000a*/ 	.short	(.L_47 - .L_46)
.L_46:
        /*000c*/ 	.word	0x00000000
        /*0010*/ 	.short	0x0000
        /*0012*/ 	.short	0x0000
        /*0014*/ 	.byte	0x00, 0xf0, 0x01, 0x26


	//----- nvinfo : EIATTR_SPARSE_MMA_MASK
	.align		4
.L_47:
        /*0018*/ 	.byte	0x03, 0x50
        /*001a*/ 	.short	0x0000


	//----- nvinfo : EIATTR_MAXREG_COUNT
	.align		4
        /*001c*/ 	.byte	0x03, 0x1b
        /*001e*/ 	.short	0x00a8


	//----- nvinfo : EIATTR_NUM_BARRIERS
	.align		4
        /*0020*/ 	.byte	0x02, 0x4c
        /*0022*/ 	.byte	0x08
	.zero		1


	//----- nvinfo : EIATTR_EXTERNS
	.align		4
        /*0024*/ 	.byte	0x04, 0x0f
        /*0026*/ 	.short	(.L_49 - .L_48)


	//   ....[0]....
	.align		4
.L_48:
        /*0028*/ 	.word	index@(vprintf)


	//   ....[1]....
	.align		4
        /*002c*/ 	.word	index@(__assertfail)


	//----- nvinfo : EIATTR_MERCURY_ISA_VERSION
	.align		4
.L_49:
        /*0030*/ 	.byte	0x03, 0x5f
        /*0032*/ 	.short	0x0101


	//----- nvinfo : EIATTR_INT_WARP_WIDE_INSTR_OFFSETS
	.align		4
        /*0034*/ 	.byte	0x04, 0x31
        /*0036*/ 	.short	(.L_51 - .L_50)


	//   ....[0]....
.L_50:
        /*0038*/ 	.word	0x00002190


	//   ....[1]....
        /*003c*/ 	.word	0x000022c0


	//   ....[2]....
        /*0040*/ 	.word	0x00002390


	//   ....[3]....
        /*0044*/ 	.word	0x000023c0


	//   ....[4]....
        /*0048*/ 	.word	0x000063f0


	//----- nvinfo : EIATTR_COOP_GROUP_MASK_REGIDS
	.align		4
.L_51:
        /*004c*/ 	.byte	0x04, 0x29
        /*004e*/ 	.short	(.L_53 - .L_52)


	//   ....[0]....
.L_52:
        /*0050*/ 	.word	0xffffffff


	//   ....[1]....
        /*0054*/ 	.word	0xffffffff


	//   ....[2]....
        /*0058*/ 	.word	0xffffffff


	//   ....[3]....
        /*005c*/ 	.word	0xffffffff


	//   ....[4]....
        /*0060*/ 	.word	0xffffffff


	//   ....[5]....
        /*0064*/ 	.word	0xffffffff


	//   ....[6]....
        /*0068*/ 	.word	0xffffffff


	//   ....[7]....
        /*006c*/ 	.word	0xffffffff


	//   ....[8]....
        /*0070*/ 	.word	0x0500000f


	//----- nvinfo : EIATTR_COOP_GROUP_INSTR_OFFSETS
	.align		4
.L_53:
        /*0074*/ 	.byte	0x04, 0x28
        /*0076*/ 	.short	(.L_55 - .L_54)


	//   ....[0]....
.L_54:
        /*0078*/ 	.word	0x00000060


	//   ....[1]....
        /*007c*/ 	.word	0x00000080


	//   ....[2]....
        /*0080*/ 	.word	0x000003a0


	//   ....[3]....
        /*0084*/ 	.word	0x00000580


	//   ....[4]....
        /*0088*/ 	.word	0x00000980


	//   ....[5]....
        /*008c*/ 	.word	0x00000ad0


	//   ....[6]....
        /*0090*/ 	.word	0x00000c50


	//   ....[7]....
        /*0094*/ 	.word	0x00000dd0


	//   ....[8]....
        /*0098*/ 	.word	0x000132c0


	//----- nvinfo : EIATTR_REG_RECONFIG
	.align		4
.L_55:
        /*009c*/ 	.byte	0x01, 0x54
	.zero		2


	//----- nvinfo : EIATTR_VRC_CTA_INIT_COUNT
	.align		4
        /*00a0*/ 	.byte	0x02, 0x4a
	.zero		1
	.zero		1


	//----- nvinfo : EIATTR_SYSCALL_OFFSETS
	.align		4
        /*00a4*/ 	.byte	0x04, 0x46
        /*00a6*/ 	.short	(.L_57 - .L_56)


	//   ....[0]....
.L_56:
        /*00a8*/ 	.word	0x000024f0


	//   ....[1]....
        /*00ac*/ 	.word	0x00007850


	//   ....[2]....
        /*00b0*/ 	.word	0x00007970


	//   ....[3]....
        /*00b4*/ 	.word	0x00007ba0


	//   ....[4]....
        /*00b8*/ 	.word	0x00007cd0


	//   ....[5]....
        /*00bc*/ 	.word	0x00007dc0


	//   ....[6]....
        /*00c0*/ 	.word	0x00007eb0


	//   ....[7]....
        /*00c4*/ 	.word	0x00007fa0


	//   ....[8]....
        /*00c8*/ 	.word	0x00008090


	//   ....[9]....
        /*00cc*/ 	.word	0x00008180


	//   ....[10]....
        /*00d0*/ 	.word	0x00008270


	//   ....[11]....
        /*00d4*/ 	.word	0x00008360


	//   ....[12]....
        /*00d8*/ 	.word	0x00008650


	//   ....[13]....
        /*00dc*/ 	.word	0x000086d0


	//   ....[14]....
        /*00e0*/ 	.word	0x000087e0


	//   ....[15]....
        /*00e4*/ 	.word	0x00008850


	//   ....[16]....
        /*00e8*/ 	.word	0x00008960


	//   ....[17]....
        /*00ec*/ 	.word	0x000089d0


	//   ....[18]....
        /*00f0*/ 	.word	0x00008ae0


	//   ....[19]....
        /*00f4*/ 	.word	0x00008b50


	//   ....[20]....
        /*00f8*/ 	.word	0x00008c60


	//   ....[21]....
        /*00fc*/ 	.word	0x00008cd0


	//   ....[22]....
        /*0100*/ 	.word	0x00008de0


	//   ....[23]....
        /*0104*/ 	.word	0x00008e50


	//   ....[24]....
        /*0108*/ 	.word	0x00008f60


	//   ....[25]....
        /*010c*/ 	.word	0x00008fd0


	//   ....[26]....
        /*0110*/ 	.word	0x000090e0


	//   ....[27]....
        /*0114*/ 	.word	0x00009150


	//   ....[28]....
        /*0118*/ 	.word	0x00009260


	//   ....[29]....
        /*011c*/ 	.word	0x000092d0


	//   ....[30]....
        /*0120*/ 	.word	0x000093e0


	//   ....[31]....
        /*0124*/ 	.word	0x00009450


	//   ....[32]....
        /*0128*/ 	.word	0x00009560


	//   ....[33]....
        /*012c*/ 	.word	0x000095d0


	//   ....[34]....
        /*0130*/ 	.word	0x000096e0


	//   ....[35]....
        /*0134*/ 	.word	0x00009750


	//   ....[36]....
        /*0138*/ 	.word	0x00009860


	//   ....[37]....
        /*013c*/ 	.word	0x000098d0


	//   ....[38]....
        /*0140*/ 	.word	0x000099e0


	//   ....[39]....
        /*0144*/ 	.word	0x00009a50


	//   ....[40]....
        /*0148*/ 	.word	0x00009b60


	//   ....[41]....
        /*014c*/ 	.word	0x00009bd0


	//   ....[42]....
        /*0150*/ 	.word	0x00009ce0


	//   ....[43]....
        /*0154*/ 	.word	0x00009d50


	//   ....[44]....
        /*0158*/ 	.word	0x00009e60


	//   ....[45]....
        /*015c*/ 	.word	0x00009ed0


	//   ....[46]....
        /*0160*/ 	.word	0x00009fe0


	//   ....[47]....
        /*0164*/ 	.word	0x0000a050


	//   ....[48]....
        /*0168*/ 	.word	0x0000a160


	//   ....[49]....
        /*016c*/ 	.word	0x0000a1d0


	//   ....[50]....
        /*0170*/ 	.word	0x0000a2e0


	//   ....[51]....
        /*0174*/ 	.word	0x0000a350


	//   ....[52]....
        /*0178*/ 	.word	0x0000a460


	//   ....[53]....
        /*017c*/ 	.word	0x0000a4d0


	//   ....[54]....
        /*0180*/ 	.word	0x0000a5e0


	//   ....[55]....
        /*0184*/ 	.word	0x0000a650


	//   ....[56]....
        /*0188*/ 	.word	0x0000a760


	//   ....[57]....
        /*018c*/ 	.word	0x0000a7d0


	//   ....[58]....
        /*0190*/ 	.word	0x0000a8e0


	//   ....[59]....
        /*0194*/ 	.word	0x0000a950


	//   ....[60]....
        /*0198*/ 	.word	0x0000aa60


	//   ....[61]....
        /*019c*/ 	.word	0x0000aad0


	//   ....[62]....
        /*01a0*/ 	.word	0x0000abe0


	//   ....[63]....
        /*01a4*/ 	.word	0x0000ac50


	//   ....[64]....
        /*01a8*/ 	.word	0x0000ad60


	//   ....[65]....
        /*01ac*/ 	.word	0x0000add0


	//   ....[66]....
        /*01b0*/ 	.word	0x0000aee0


	//   ....[67]....
        /*01b4*/ 	.word	0x0000af50


	//   ....[68]....
        /*01b8*/ 	.word	0x0000b060


	//   ....[69]....
        /*01bc*/ 	.word	0x0000b0d0


	//   ....[70]....
        /*01c0*/ 	.word	0x0000b1e0


	//   ....[71]....
        /*01c4*/ 	.word	0x0000b250


	//   ....[72]....
        /*01c8*/ 	.word	0x0000b360


	//   ....[73]....
        /*01cc*/ 	.word	0x0000b3d0


	//   ....[74]....
        /*01d0*/ 	.word	0x0000b4e0


	//   ....[75]....
        /*01d4*/ 	.word	0x0000b550


	//   ....[76]....
        /*01d8*/ 	.word	0x0000b890


	//   ....[77]....
        /*01dc*/ 	.word	0x0000b910


	//   ....[78]....
        /*01e0*/ 	.word	0x0000ba20


	//   ....[79]....
        /*01e4*/ 	.word	0x0000ba90


	//   ....[80]....
        /*01e8*/ 	.word	0x0000bba0


	//   ....[81]....
        /*01ec*/ 	.word	0x0000bc10


	//   ....[82]....
        /*01f0*/ 	.word	0x0000bd20


	//   ....[83]....
        /*01f4*/ 	.word	0x0000bd90


	//   ....[84]....
        /*01f8*/ 	.word	0x0000bea0


	//   ....[85]....
        /*01fc*/ 	.word	0x0000bf10


	//   ....[86]....
        /*0200*/ 	.word	0x0000c020


	//   ....[87]....
        /*0204*/ 	.word	0x0000c090


	//   ....[88]....
        /*0208*/ 	.word	0x0000c1a0


	//   ....[89]....
        /*020c*/ 	.word	0x0000c210


	//   ....[90]....
        /*0210*/ 	.word	0x0000c320


	//   ....[91]....
        /*0214*/ 	.word	0x0000c390


	//   ....[92]....
        /*0218*/ 	.word	0x0000c4a0


	//   ....[93]....
        /*021c*/ 	.word	0x0000c510


	//   ....[94]....
        /*0220*/ 	.word	0x0000c620


	//   ....[95]....
        /*0224*/ 	.word	0x0000c690


	//   ....[96]....
        /*0228*/ 	.word	0x0000c7a0


	//   ....[97]....
        /*022c*/ 	.word	0x0000c810


	//   ....[98]....
        /*0230*/ 	.word	0x0000c920


	//   ....[99]....
        /*0234*/ 	.word	0x0000c990


	//   ....[100]....
        /*0238*/ 	.word	0x0000caa0


	//   ....[101]....
        /*023c*/ 	.word	0x0000cb10


	//   ....[102]....
        /*0240*/ 	.word	0x0000cc20


	//   ....[103]....
        /*0244*/ 	.word	0x0000cc90


	//   ....[104]....
        /*0248*/ 	.word	0x0000cda0


	//   ....[105]....
        /*024c*/ 	.word	0x0000ce10


	//   ....[106]....
        /*0250*/ 	.word	0x0000cf20


	//   ....[107]....
        /*0254*/ 	.word	0x0000cf90


	//   ....[108]....
        /*0258*/ 	.word	0x0000d0a0


	//   ....[109]....
        /*025c*/ 	.word	0x0000d110


	//   ....[110]....
        /*0260*/ 	.word	0x0000d220


	//   ....[111]....
        /*0264*/ 	.word	0x0000d290


	//   ....[112]....
        /*0268*/ 	.word	0x0000d3a0


	//   ....[113]....
        /*026c*/ 	.word	0x0000d410


	//   ....[114]....
        /*0270*/ 	.word	0x0000d520


	//   ....[115]....
        /*0274*/ 	.word	0x0000d590


	//   ....[116]....
        /*0278*/ 	.word	0x0000d6a0


	//   ....[117]....
        /*027c*/ 	.word	0x0000d710


	//   ....[118]....
        /*0280*/ 	.word	0x0000d820


	//   ....[119]....
        /*0284*/ 	.word	0x0000d890


	//   ....[120]....
        /*0288*/ 	.word	0x0000d9a0


	//   ....[121]....
        /*028c*/ 	.word	0x0000da10


	//   ....[122]....
        /*0290*/ 	.word	0x0000db20


	//   ....[123]....
        /*0294*/ 	.word	0x0000db90


	//   ....[124]....
        /*0298*/ 	.word	0x0000dca0


	//   ....[125]....
        /*029c*/ 	.word	0x0000dd10


	//   ....[126]....
        /*02a0*/ 	.word	0x0000de20


	//   ....[127]....
        /*02a4*/ 	.word	0x0000de90


	//   ....[128]....
        /*02a8*/ 	.word	0x0000dfa0


	//   ....[129]....
        /*02ac*/ 	.word	0x0000e010


	//   ....[130]....
        /*02b0*/ 	.word	0x0000e120


	//   ....[131]....
        /*02b4*/ 	.word	0x0000e190


	//   ....[132]....
        /*02b8*/ 	.word	0x0000e2a0


	//   ....[133]....
        /*02bc*/ 	.word	0x0000e310


	//   ....[134]....
        /*02c0*/ 	.word	0x0000e420


	//   ....[135]....
        /*02c4*/ 	.word	0x0000e490


	//   ....[136]....
        /*02c8*/ 	.word	0x0000e5a0


	//   ....[137]....
        /*02cc*/ 	.word	0x0000e610


	//   ....[138]....
        /*02d0*/ 	.word	0x0000e720


	//   ....[139]....
        /*02d4*/ 	.word	0x0000e790


	//   ....[140]....
        /*02d8*/ 	.word	0x0000ecb0


	//   ....[141]....
        /*02dc*/ 	.word	0x0000eda0


	//----- nvinfo : EIATTR_MBARRIER_INSTR_OFFSETS
	.align		4
.L_57:
        /*02e0*/ 	.byte	0x04, 0x39
        /*02e2*/ 	.short	(.L_59 - .L_58)


	//   ....[0]....
.L_58:
        /*02e4*/ 	.word	0x00000530
        /*02e8*/ 	.word	0x000000ff
        /*02ec*/ 	.word	0x00000090
        /*02f0*/ 	.short	0x0100
        /*02f2*/ 	.byte	0x09
	.zero		1


	//   ....[1]....
        /*02f4*/ 	.word	0x00000540
        /*02f8*/ 	.word	0x000000ff
        /*02fc*/ 	.word	0x000000a0
        /*0300*/ 	.short	0x0100
        /*0302*/ 	.byte	0x09
	.zero		1


	//   ....[2]....
        /*0304*/ 	.word	0x00000550
        /*0308*/ 	.word	0x000000ff
        /*030c*/ 	.word	0x00000098
        /*0310*/ 	.short	0x0100
        /*0312*/ 	.byte	0x09
	.zero		1


	//   ....[3]....
        /*0314*/ 	.word	0x00000560
        /*0318*/ 	.word	0x000000ff
        /*031c*/ 	.word	0x000000a8
        /*0320*/ 	.short	0x0100
        /*0322*/ 	.byte	0x09
	.zero		1


	//   ....[4]....
        /*0324*/ 	.word	0x00000790
        /*0328*/ 	.word	0x000000ff
        /*032c*/ 	.word	0x000000b0
        /*0330*/ 	.short	0x0100
        /*0332*/ 	.byte	0x09
	.zero		1


	//   ....[5]....
        /*0334*/ 	.word	0x000007a0
        /*0338*/ 	.word	0x000000ff
        /*033c*/ 	.word	0x000000c0
        /*0340*/ 	.short	0x0100
        /*0342*/ 	.byte	0x09
	.zero		1


	//   ....[6]....
        /*0344*/ 	.word	0x000007b0
        /*0348*/ 	.word	0x000000ff
        /*034c*/ 	.word	0x000000b8
        /*0350*/ 	.short	0x0100
        /*0352*/ 	.byte	0x09
	.zero		1


	//   ....[7]....
        /*0354*/ 	.word	0x000007c0
        /*0358*/ 	.word	0x000000ff
        /*035c*/ 	.word	0x000000c8
        /*0360*/ 	.short	0x0100
        /*0362*/ 	.byte	0x09
	.zero		1


	//   ....[8]....
        /*0364*/ 	.word	0x00000a80
        /*0368*/ 	.word	0x000000ff
        /*036c*/ 	.word	0x00000000
        /*0370*/ 	.short	0x0100
        /*0372*/ 	.byte	0x09
	.zero		1


	//   ....[9]....
        /*0374*/ 	.word	0x00000a90
        /*0378*/ 	.word	0x000000ff
        /*037c*/ 	.word	0x00000010
        /*0380*/ 	.short	0x0100
        /*0382*/ 	.byte	0x09
	.zero		1


	//   ....[10]....
        /*0384*/ 	.word	0x00000aa0
        /*0388*/ 	.word	0x000000ff
        /*038c*/ 	.word	0x00000008
        /*0390*/ 	.short	0x0100
        /*0392*/ 	.byte	0x09
	.zero		1


	//   ....[11]....
        /*0394*/ 	.word	0x00000ab0
        /*0398*/ 	.word	0x000000ff
        /*039c*/ 	.word	0x00000018
        /*03a0*/ 	.short	0x0100
        /*03a2*/ 	.byte	0x09
	.zero		1


	//   ....[12]....
        /*03a4*/ 	.word	0x00000be0
        /*03a8*/ 	.word	0x000000ff
        /*03ac*/ 	.word	0x00000020
        /*03b0*/ 	.short	0x0100
        /*03b2*/ 	.byte	0x09
	.zero		1


	//   ....[13]....
        /*03b4*/ 	.word	0x00000bf0
        /*03b8*/ 	.word	0x000000ff
        /*03bc*/ 	.word	0x00000038
        /*03c0*/ 	.short	0x0100
        /*03c2*/ 	.byte	0x09
	.zero		1


	//   ....[14]....
        /*03c4*/ 	.word	0x00000c00
        /*03c8*/ 	.word	0x000000ff
        /*03cc*/ 	.word	0x00000028
        /*03d0*/ 	.short	0x0100
        /*03d2*/ 	.byte	0x09
	.zero		1


	//   ....[15]....
        /*03d4*/ 	.word	0x00000c10
        /*03d8*/ 	.word	0x000000ff
        /*03dc*/ 	.word	0x00000040
        /*03e0*/ 	.short	0x0100
        /*03e2*/ 	.byte	0x09
	.zero		1


	//   ....[16]....
        /*03e4*/ 	.word	0x00000c20
        /*03e8*/ 	.word	0x000000ff
        /*03ec*/ 	.word	0x00000030
        /*03f0*/ 	.short	0x0100
        /*03f2*/ 	.byte	0x09
	.zero		1


	//   ....[17]....
        /*03f4*/ 	.word	0x00000c30
        /*03f8*/ 	.word	0x000000ff
        /*03fc*/ 	.word	0x00000048
        /*0400*/ 	.short	0x0100
        /*0402*/ 	.byte	0x09
	.zero		1


	//   ....[18]....
        /*0404*/ 	.word	0x00000d60
        /*0408*/ 	.word	0x000000ff
        /*040c*/ 	.word	0x00000050
        /*0410*/ 	.short	0x0100
        /*0412*/ 	.byte	0x09
	.zero		1


	//   ....[19]....
        /*0414*/ 	.word	0x00000d70
        /*0418*/ 	.word	0x000000ff
        /*041c*/ 	.word	0x00000068
        /*0420*/ 	.short	0x0100
        /*0422*/ 	.byte	0x09
	.zero		1


	//   ....[20]....
        /*0424*/ 	.word	0x00000d80
        /*0428*/ 	.word	0x000000ff
        /*042c*/ 	.word	0x00000058
        /*0430*/ 	.short	0x0100
        /*0432*/ 	.byte	0x09
	.zero		1


	//   ....[21]....
        /*0434*/ 	.word	0x00000d90
        /*0438*/ 	.word	0x000000ff
        /*043c*/ 	.word	0x00000070
        /*0440*/ 	.short	0x0100
        /*0442*/ 	.byte	0x09
	.zero		1


	//   ....[22]....
        /*0444*/ 	.word	0x00000da0
        /*0448*/ 	.word	0x000000ff
        /*044c*/ 	.word	0x00000060
        /*0450*/ 	.short	0x0100
        /*0452*/ 	.byte	0x09
	.zero		1


	//   ....[23]....
        /*0454*/ 	.word	0x00000db0
        /*0458*/ 	.word	0x000000ff
        /*045c*/ 	.word	0x00000078
        /*0460*/ 	.short	0x0100
        /*0462*/ 	.byte	0x09
	.zero		1


	//   ....[24]....
        /*0464*/ 	.word	0x00000ec0
        /*0468*/ 	.word	0x000000ff
        /*046c*/ 	.word	0x00000080
        /*0470*/ 	.short	0x0100
        /*0472*/ 	.byte	0x07
	.zero		1


	//   ....[25]....
        /*0474*/ 	.word	0x00000ed0
        /*0478*/ 	.word	0x000000ff
        /*047c*/ 	.word	0x00000088
        /*0480*/ 	.short	0x0100
        /*0482*/ 	.byte	0x07
	.zero		1


	//   ....[26]....
        /*0484*/ 	.word	0x00001180
        /*0488*/ 	.word	0x00000002
        /*048c*/ 	.word	0x000000b0
        /*0490*/ 	.short	0x010a
        /*0492*/ 	.byte	0xff
	.zero		1


	//   ....[27]....
        /*0494*/ 	.word	0x000011f0
        /*0498*/ 	.word	0x00000002
        /*049c*/ 	.word	0x00000000
        /*04a0*/ 	.short	0x0101
        /*04a2*/ 	.byte	0xff
	.zero		1


	//   ....[28]....
        /*04a4*/ 	.word	0x00001270
        /*04a8*/ 	.word	0x000000ff
        /*04ac*/ 	.word	0x000000a0
        /*04b0*/ 	.short	0x010a
        /*04b2*/ 	.byte	0x05
	.zero		1


	//   ....[29]....
        /*04b4*/ 	.word	0x00001380
        /*04b8*/ 	.word	0x00000002
        /*04bc*/ 	.word	0x00000090
        /*04c0*/ 	.short	0x010a
        /*04c2*/ 	.byte	0xff
	.zero		1


	//   ....[30]....
        /*04c4*/ 	.word	0x00001490
        /*04c8*/ 	.word	0x00000002
        /*04cc*/ 	.word	0x00000000
        /*04d0*/ 	.short	0x0101
        /*04d2*/ 	.byte	0xff
	.zero		1


	//   ....[31]....
        /*04d4*/ 	.word	0x00001550
        /*04d8*/ 	.word	0x000000ff
        /*04dc*/ 	.word	0x000000a0
        /*04e0*/ 	.short	0x0106
        /*04e2*/ 	.byte	0x04
	.zero		1


	//   ....[32]....
        /*04e4*/ 	.word	0x00001570
        /*04e8*/ 	.word	0x000000ff
        /*04ec*/ 	.word	0x000000a0
        /*04f0*/ 	.short	0x010a
        /*04f2*/ 	.byte	0x04
	.zero		1


	//   ....[33]....
        /*04f4*/ 	.word	0x00001630
        /*04f8*/ 	.word	0x000000ff
        /*04fc*/ 	.word	0x000000a0
        /*0500*/ 	.short	0x0106
        /*0502*/ 	.byte	0x04
	.zero		1


	//   ....[34]....
        /*0504*/ 	.word	0x00001660
        /*0508*/ 	.word	0x00000000
        /*050c*/ 	.word	0x000000a0
        /*0510*/ 	.short	0x010a
        /*0512*/ 	.byte	0xff
	.zero		1


	//   ....[35]....
        /*0514*/ 	.word	0x000016a0
        /*0518*/ 	.word	0x00000000
        /*051c*/ 	.word	0x000000a0
        /*0520*/ 	.short	0x010a
        /*0522*/ 	.byte	0xff
	.zero		1


	//   ....[36]....
        /*0524*/ 	.word	0x00001d30
        /*0528*/ 	.word	0x00000000
        /*052c*/ 	.word	0x000000c0
        /*0530*/ 	.short	0x010a
        /*0532*/ 	.byte	0xff
	.zero		1


	//   ....[37]....
        /*0534*/ 	.word	0x00001da0
        /*0538*/ 	.word	0x00000000
        /*053c*/ 	.word	0x000000b0
        /*0540*/ 	.short	0x0101
        /*0542*/ 	.byte	0xff
	.zero		1


	//   ....[38]....
        /*0544*/ 	.word	0x00001ee0
        /*0548*/ 	.word	0x00000002
        /*054c*/ 	.word	0x00000010
        /*0550*/ 	.short	0x010a
        /*0552*/ 	.byte	0xff
	.zero		1


	//   ....[39]....
        /*0554*/ 	.word	0x00002b80
        /*0558*/ 	.word	0x00000004
        /*055c*/ 	.word	0x00000080
        /*0560*/ 	.short	0x0101
        /*0562*/ 	.byte	0xff
	.zero		1


	//   ....[40]....
        /*0564*/ 	.word	0x00002b90
        /*0568*/ 	.word	0x00000002
        /*056c*/ 	.word	0x00000090
        /*0570*/ 	.short	0x010a
        /*0572*/ 	.byte	0xff
	.zero		1


	//   ....[41]....
        /*0574*/ 	.word	0x00002c80
        /*0578*/ 	.word	0x00000002
        /*057c*/ 	.word	0x00000000
        /*0580*/ 	.short	0x0101
        /*0582*/ 	.byte	0xff
	.zero		1


	//   ....[42]....
        /*0584*/ 	.word	0x00003330
        /*0588*/ 	.word	0x00000000
        /*058c*/ 	.word	0x00000000
        /*0590*/ 	.short	0x010a
        /*0592*/ 	.byte	0xff
	.zero		1


	//   ....[43]....
        /*0594*/ 	.word	0x000033a0
        /*0598*/ 	.word	0x00000004
        /*059c*/ 	.word	0x00000000
        /*05a0*/ 	.short	0x010a
        /*05a2*/ 	.byte	0xff
	.zero		1


	//   ....[44]....
        /*05a4*/ 	.word	0x00003a10
        /*05a8*/ 	.word	0x00000000
        /*05ac*/ 	.word	0x00000080
        /*05b0*/ 	.short	0x010a
        /*05b2*/ 	.byte	0xff
	.zero		1


	//   ....[45]....
        /*05b4*/ 	.word	0x00003ed0
        /*05b8*/ 	.word	0x00000005
        /*05bc*/ 	.word	0x00000068
        /*05c0*/ 	.short	0x010a
        /*05c2*/ 	.byte	0xff
	.zero		1


	//   ....[46]....
        /*05c4*/ 	.word	0x00004030
        /*05c8*/ 	.word	0x00000005
        /*05cc*/ 	.word	0x00000050
        /*05d0*/ 	.short	0x010b
        /*05d2*/ 	.byte	0xff
	.zero		1


	//   ....[47]....
        /*05d4*/ 	.word	0x000040b0
        /*05d8*/ 	.word	0x00000005
        /*05dc*/ 	.word	0x00000000
        /*05e0*/ 	.short	0x0101
        /*05e2*/ 	.byte	0xff
	.zero		1


	//   ....[48]....
        /*05e4*/ 	.word	0x00004160
        /*05e8*/ 	.word	0x00000008
        /*05ec*/ 	.word	0x00000068
        /*05f0*/ 	.short	0x010a
        /*05f2*/ 	.byte	0xff
	.zero		1


	//   ....[49]....
        /*05f4*/ 	.word	0x000042d0
        /*05f8*/ 	.word	0x00000008
        /*05fc*/ 	.word	0x00000050
        /*0600*/ 	.short	0x010b
        /*0602*/ 	.byte	0xff
	.zero		1


	//   ....[50]....
        /*0604*/ 	.word	0x00004360
        /*0608*/ 	.word	0x0000000b
        /*060c*/ 	.word	0x00000000
        /*0610*/ 	.short	0x0101
        /*0612*/ 	.byte	0xff
	.zero		1


	//   ....[51]....
        /*0614*/ 	.word	0x000043f0
        /*0618*/ 	.word	0x00000005
        /*061c*/ 	.word	0x00000068
        /*0620*/ 	.short	0x010a
        /*0622*/ 	.byte	0xff
	.zero		1


	//   ....[52]....
        /*0624*/ 	.word	0x00004550
        /*0628*/ 	.word	0x00000005
        /*062c*/ 	.word	0x00000050
        /*0630*/ 	.short	0x010b
        /*0632*/ 	.byte	0xff
	.zero		1


	//   ....[53]....
        /*0634*/ 	.word	0x000045b0
        /*0638*/ 	.word	0x00000005
        /*063c*/ 	.word	0x00000000
        /*0640*/ 	.short	0x0101
        /*0642*/ 	.byte	0xff
	.zero		1


	//   ....[54]....
        /*0644*/ 	.word	0x00004660
        /*0648*/ 	.word	0x0000000a
        /*064c*/ 	.word	0x00000068
        /*0650*/ 	.short	0x010a
        /*0652*/ 	.byte	0xff
	.zero		1


	//   ....[55]....
        /*0654*/ 	.word	0x000047d0
        /*0658*/ 	.word	0x0000000a
        /*065c*/ 	.word	0x00000050
        /*0660*/ 	.short	0x010b
        /*0662*/ 	.byte	0xff
	.zero		1


	//   ....[56]....
        /*0664*/ 	.word	0x00004860
        /*0668*/ 	.word	0x0000000b
        /*066c*/ 	.word	0x00000000
        /*0670*/ 	.short	0x0101
        /*0672*/ 	.byte	0xff
	.zero		1


	//   ....[57]....
        /*0674*/ 	.word	0x000048f0
        /*0678*/ 	.word	0x00000005
        /*067c*/ 	.word	0x00000068
        /*0680*/ 	.short	0x010a
        /*0682*/ 	.byte	0xff
	.zero		1


	//   ....[58]....
        /*0684*/ 	.word	0x00004a50
        /*0688*/ 	.word	0x00000005
        /*068c*/ 	.word	0x00000050
        /*0690*/ 	.short	0x010b
        /*0692*/ 	.byte	0xff
	.zero		1


	//   ....[59]....
        /*0694*/ 	.word	0x00004ab0
        /*0698*/ 	.word	0x00000005
        /*069c*/ 	.word	0x00000000
        /*06a0*/ 	.short	0x0101
        /*06a2*/ 	.byte	0xff
	.zero		1


	//   ....[60]....
        /*06a4*/ 	.word	0x00004b60
        /*06a8*/ 	.word	0x00000009
        /*06ac*/ 	.word	0x00000068
        /*06b0*/ 	.short	0x010a
        /*06b2*/ 	.byte	0xff
	.zero		1


	//   ....[61]....
        /*06b4*/ 	.word	0x00004cd0
        /*06b8*/ 	.word	0x00000009
        /*06bc*/ 	.word	0x00000050
        /*06c0*/ 	.short	0x010b
        /*06c2*/ 	.byte	0xff
	.zero		1


	//   ....[62]....
        /*06c4*/ 	.word	0x00004d60
        /*06c8*/ 	.word	0x00000009
        /*06cc*/ 	.word	0x00000000
        /*06d0*/ 	.short	0x0101
        /*06d2*/ 	.byte	0xff
	.zero		1


	//   ....[63]....
        /*06d4*/ 	.word	0x00004df0
        /*06d8*/ 	.word	0x00000005
        /*06dc*/ 	.word	0x00000068
        /*06e0*/ 	.short	0x010a
        /*06e2*/ 	.byte	0xff
	.zero		1


	//   ....[64]....
        /*06e4*/ 	.word	0x00004f50
        /*06e8*/ 	.word	0x00000005
        /*06ec*/ 	.word	0x00000050
        /*06f0*/ 	.short	0x010b
        /*06f2*/ 	.byte	0xff
	.zero		1


	//   ....[65]....
        /*06f4*/ 	.word	0x00004fb0
        /*06f8*/ 	.word	0x00000005
        /*06fc*/ 	.word	0x00000000
        /*0700*/ 	.short	0x0101
        /*0702*/ 	.byte	0xff
	.zero		1


	//   ....[66]....
        /*0704*/ 	.word	0x00005060
        /*0708*/ 	.word	0x00000008
        /*070c*/ 	.word	0x00000068
        /*0710*/ 	.short	0x010a
        /*0712*/ 	.byte	0xff
	.zero		1


	//   ....[67]....
        /*0714*/ 	.word	0x000051d0
        /*0718*/ 	.word	0x00000008
        /*071c*/ 	.word	0x00000050
        /*0720*/ 	.short	0x010b
        /*0722*/ 	.byte	0xff
	.zero		1


	//   ....[68]....
        /*0724*/ 	.word	0x00005270
        /*0728*/ 	.word	0x00000004
        /*072c*/ 	.word	0x00000000
        /*0730*/ 	.short	0x0101
        /*0732*/ 	.byte	0xff
	.zero		1


	//   ....[69]....
        /*0734*/ 	.word	0x00005280
        /*0738*/ 	.word	0x00000000
        /*073c*/ 	.word	0x00000090
        /*0740*/ 	.short	0x010a
        /*0742*/ 	.byte	0xff
	.zero		1


	//   ....[70]....
        /*0744*/ 	.word	0x00005380
        /*0748*/ 	.word	0x00000000
        /*074c*/ 	.word	0x00000000
        /*0750*/ 	.short	0x0101
        /*0752*/ 	.byte	0xff
	.zero		1


	//   ....[71]....
        /*0754*/ 	.word	0x00005930
        /*0758*/ 	.word	0x00000000
        /*075c*/ 	.word	0x00000068
        /*0760*/ 	.short	0x010a
        /*0762*/ 	.byte	0xff
	.zero		1


	//   ....[72]....
        /*0764*/ 	.word	0x000059e0
        /*0768*/ 	.word	0x00000000
        /*076c*/ 	.word	0x00000068
        /*0770*/ 	.short	0x010a
        /*0772*/ 	.byte	0xff
	.zero		1


	//   ....[73]....
        /*0774*/ 	.word	0x00005a90
        /*0778*/ 	.word	0x00000003
        /*077c*/ 	.word	0x00000068
        /*0780*/ 	.short	0x010a
        /*0782*/ 	.byte	0xff
	.zero		1


	//   ....[74]....
        /*0784*/ 	.word	0x00006100
        /*0788*/ 	.word	0x00000002
        /*078c*/ 	.word	0x000000c0
        /*0790*/ 	.short	0x010a
        /*0792*/ 	.byte	0xff
	.zero		1


	//   ....[75]....
        /*0794*/ 	.word	0x00006170
        /*0798*/ 	.word	0x00000002
        /*079c*/ 	.word	0x000000b0
        /*07a0*/ 	.short	0x0101
        /*07a2*/ 	.byte	0xff
	.zero		1


	//   ....[76]....
        /*07a4*/ 	.word	0x00006250
        /*07a8*/ 	.word	0x00000003
        /*07ac*/ 	.word	0x00000038
        /*07b0*/ 	.short	0x010a
        /*07b2*/ 	.byte	0xff
	.zero		1


	//   ....[77]....
        /*07b4*/ 	.word	0x00006580
        /*07b8*/ 	.word	0x00000009
        /*07bc*/ 	.word	0x00000080
        /*07c0*/ 	.short	0x0101
        /*07c2*/ 	.byte	0xff
	.zero		1


	//   ....[78]....
        /*07c4*/ 	.word	0x000065b0
        /*07c8*/ 	.word	0x00000002
        /*07cc*/ 	.word	0x00000090
        /*07d0*/ 	.short	0x010a
        /*07d2*/ 	.byte	0xff
	.zero		1


	//   ....[79]....
        /*07d4*/ 	.word	0x000066c0
        /*07d8*/ 	.word	0x00000003
        /*07dc*/ 	.word	0x00000000
        /*07e0*/ 	.short	0x0101
        /*07e2*/ 	.byte	0xff
	.zero		1


	//   ....[80]....
        /*07e4*/ 	.word	0x00006cf0
        /*07e8*/ 	.word	0x00000000
        /*07ec*/ 	.word	0x00000000
        /*07f0*/ 	.short	0x010a
        /*07f2*/ 	.byte	0xff
	.zero		1


	//   ....[81]....
        /*07f4*/ 	.word	0x00006d60
        /*07f8*/ 	.word	0x00000002
        /*07fc*/ 	.word	0x00000000
        /*0800*/ 	.short	0x010a
        /*0802*/ 	.byte	0xff
	.zero		1


	//   ....[82]....
        /*0804*/ 	.word	0x00006df0
        /*0808*/ 	.word	0x00000003
        /*080c*/ 	.word	0x00000000
        /*0810*/ 	.short	0x010a
        /*0812*/ 	.byte	0xff
	.zero		1


	//   ....[83]....
        /*0814*/ 	.word	0x000083f0
        /*0818*/ 	.word	0x00000000
        /*081c*/ 	.word	0x00000000
        /*0820*/ 	.short	0x010a
        /*0822*/ 	.byte	0xff
	.zero		1


	//   ....[84]....
        /*0824*/ 	.word	0x00008460
        /*0828*/ 	.word	0x00000000
        /*082c*/ 	.word	0x00000000
        /*0830*/ 	.short	0x010a
        /*0832*/ 	.byte	0xff
	.zero		1


	//   ....[85]....
        /*0834*/ 	.word	0x000084f0
        /*0838*/ 	.word	0x00000000
        /*083c*/ 	.word	0x00000020
        /*0840*/ 	.short	0x010a
        /*0842*/ 	.byte	0xff
	.zero		1


	//   ....[86]....
        /*0844*/ 	.word	0x00008530
        /*0848*/ 	.word	0x00000000
        /*084c*/ 	.word	0x00000020
        /*0850*/ 	.short	0x010a
        /*0852*/ 	.byte	0xff
	.zero		1


	//   ....[87]....
        /*0854*/ 	.word	0x0000b610
        /*0858*/ 	.word	0x00000000
        /*085c*/ 	.word	0x00000000
        /*0860*/ 	.short	0x0101
        /*0862*/ 	.byte	0xff
	.zero		1


	//   ....[88]....
        /*0864*/ 	.word	0x0000b710
        /*0868*/ 	.word	0x00000000
        /*086c*/ 	.word	0x00000020
        /*0870*/ 	.short	0x010a
        /*0872*/ 	.byte	0xff
	.zero		1


	//   ....[89]....
        /*0874*/ 	.word	0x0000b770
        /*0878*/ 	.word	0x00000000
        /*087c*/ 	.word	0x00000020
        /*0880*/ 	.short	0x010a
        /*0882*/ 	.byte	0xff
	.zero		1


	//   ....[90]....
        /*0884*/ 	.word	0x0000e850
        /*0888*/ 	.word	0x00000000
        /*088c*/ 	.word	0x00000000
        /*0890*/ 	.short	0x0101
        /*0892*/ 	.byte	0xff
	.zero		1


	//   ....[91]....
        /*0894*/ 	.word	0x0000e910
        /*0898*/ 	.word	0x00000000
        /*089c*/ 	.word	0x00000000
        /*08a0*/ 	.short	0x0101
        /*08a2*/ 	.byte	0xff
	.zero		1


	//   ....[92]....
        /*08a4*/ 	.word	0x0000f1f0
        /*08a8*/ 	.word	0x00000005
        /*08ac*/ 	.word	0x00000050
        /*08b0*/ 	.short	0x010a
        /*08b2*/ 	.byte	0xff
	.zero		1


	//   ....[93]....
        /*08b4*/ 	.word	0x0000f720
        /*08b8*/ 	.word	0x00000004
        /*08bc*/ 	.word	0x00000000
        /*08c0*/ 	.short	0x0101
        /*08c2*/ 	.byte	0xff
	.zero		1


	//   ....[94]....
        /*08c4*/ 	.word	0x0000f800
        /*08c8*/ 	.word	0x00000005
        /*08cc*/ 	.word	0x00000050
        /*08d0*/ 	.short	0x010a
        /*08d2*/ 	.byte	0xff
	.zero		1


	//   ....[95]....
        /*08d4*/ 	.word	0x0000fcf0
        /*08d8*/ 	.word	0x00000005
        /*08dc*/ 	.word	0x00000000
        /*08e0*/ 	.short	0x0101
        /*08e2*/ 	.byte	0xff
	.zero		1


	//   ....[96]....
        /*08e4*/ 	.word	0x0000fe40
        /*08e8*/ 	.word	0x0000001c
        /*08ec*/ 	.word	0x00000050
        /*08f0*/ 	.short	0x010a
        /*08f2*/ 	.byte	0xff
	.zero		1


	//   ....[97]....
        /*08f4*/ 	.word	0x000102c0
        /*08f8*/ 	.word	0x00000004
        /*08fc*/ 	.word	0x00000000
        /*0900*/ 	.short	0x0101
        /*0902*/ 	.byte	0xff
	.zero		1


	//   ....[98]....
        /*0904*/ 	.word	0x000103e0
        /*0908*/ 	.word	0x0000002e
        /*090c*/ 	.word	0x00000050
        /*0910*/ 	.short	0x010a
        /*0912*/ 	.byte	0xff
	.zero		1


	//   ....[99]....
        /*0914*/ 	.word	0x00010840
        /*0918*/ 	.word	0x00000004
        /*091c*/ 	.word	0x00000000
        /*0920*/ 	.short	0x0101
        /*0922*/ 	.byte	0xff
	.zero		1


	//   ....[100]....
        /*0924*/ 	.word	0x00010980
        /*0928*/ 	.word	0x00000030
        /*092c*/ 	.word	0x00000050
        /*0930*/ 	.short	0x010a
        /*0932*/ 	.byte	0xff
	.zero		1


	//   ....[101]....
        /*0934*/ 	.word	0x00010dd0
        /*0938*/ 	.word	0x00000004
        /*093c*/ 	.word	0x00000000
        /*0940*/ 	.short	0x0101
        /*0942*/ 	.byte	0xff
	.zero		1


	//   ....[102]....
        /*0944*/ 	.word	0x00010ef0
        /*0948*/ 	.word	0x0000002e
        /*094c*/ 	.word	0x00000050
        /*0950*/ 	.short	0x010a
        /*0952*/ 	.byte	0xff
	.zero		1


	//   ....[103]....
        /*0954*/ 	.word	0x00011350
        /*0958*/ 	.word	0x00000004
        /*095c*/ 	.word	0x00000000
        /*0960*/ 	.short	0x0101
        /*0962*/ 	.byte	0xff
	.zero		1


	//   ....[104]....
        /*0964*/ 	.word	0x00011490
        /*0968*/ 	.word	0x00000030
        /*096c*/ 	.word	0x00000050
        /*0970*/ 	.short	0x010a
        /*0972*/ 	.byte	0xff
	.zero		1


	//   ....[105]....
        /*0974*/ 	.word	0x000118e0
        /*0978*/ 	.word	0x00000004
        /*097c*/ 	.word	0x00000000
        /*0980*/ 	.short	0x0101
        /*0982*/ 	.byte	0xff
	.zero		1


	//   ....[106]....
        /*0984*/ 	.word	0x000119d0
        /*0988*/ 	.word	0x00000014
        /*098c*/ 	.word	0x00000050
        /*0990*/ 	.short	0x010a
        /*0992*/ 	.byte	0xff
	.zero		1


	//   ....[107]....
        /*0994*/ 	.word	0x00011e50
        /*0998*/ 	.word	0x00000004
        /*099c*/ 	.word	0x00000000
        /*09a0*/ 	.short	0x0101
        /*09a2*/ 	.byte	0xff
	.zero		1


	//   ....[108]....
        /*09a4*/ 	.word	0x00011ed0
        /*09a8*/ 	.word	0x00000004
        /*09ac*/ 	.word	0x00000090
        /*09b0*/ 	.short	0x010a
        /*09b2*/ 	.byte	0xff
	.zero		1


	//   ....[109]....
        /*09b4*/ 	.word	0x00011f90
        /*09b8*/ 	.word	0x00000004
        /*09bc*/ 	.word	0x00000000
        /*09c0*/ 	.short	0x0101
        /*09c2*/ 	.byte	0xff
	.zero		1


	//   ....[110]....
        /*09c4*/ 	.word	0x00012600
        /*09c8*/ 	.word	0x00000003
        /*09cc*/ 	.word	0x00000000
        /*09d0*/ 	.short	0x0101
        /*09d2*/ 	.byte	0xff
	.zero		1


	//   ....[111]....
        /*09d4*/ 	.word	0x00012620
        /*09d8*/ 	.word	0x00000002
        /*09dc*/ 	.word	0x000000b0
        /*09e0*/ 	.short	0x010a
        /*09e2*/ 	.byte	0xff
	.zero		1


	//   ....[112]....
        /*09e4*/ 	.word	0x00012680
        /*09e8*/ 	.word	0x00000002
        /*09ec*/ 	.word	0x000000a0
        /*09f0*/ 	.short	0x010a
        /*09f2*/ 	.byte	0xff
	.zero		1


	//   ....[113]....
        /*09f4*/ 	.word	0x000126d0
        /*09f8*/ 	.word	0x00000002
        /*09fc*/ 	.word	0x00000090
        /*0a00*/ 	.short	0x010a
        /*0a02*/ 	.byte	0xff
	.zero		1


	//   ....[114]....
        /*0a04*/ 	.word	0x00012730
        /*0a08*/ 	.word	0x00000000
        /*0a0c*/ 	.word	0x000000a0
        /*0a10*/ 	.short	0x010a
        /*0a12*/ 	.byte	0xff
	.zero		1


	//   ....[115]....
        /*0a14*/ 	.word	0x00012780
        /*0a18*/ 	.word	0x00000000
        /*0a1c*/ 	.word	0x000000c0
        /*0a20*/ 	.short	0x010a
        /*0a22*/ 	.byte	0xff
	.zero		1


	//   ....[116]....
        /*0a24*/ 	.word	0x000127d0
        /*0a28*/ 	.word	0x00000002
        /*0a2c*/ 	.word	0x00000010
        /*0a30*/ 	.short	0x010a
        /*0a32*/ 	.byte	0xff
	.zero		1


	//   ....[117]....
        /*0a34*/ 	.word	0x000128c0
        /*0a38*/ 	.word	0x00000002
        /*0a3c*/ 	.word	0x00000090
        /*0a40*/ 	.short	0x010a
        /*0a42*/ 	.byte	0xff
	.zero		1


	//   ....[118]....
        /*0a44*/ 	.word	0x00012990
        /*0a48*/ 	.word	0x00000000
        /*0a4c*/ 	.word	0x00000000
        /*0a50*/ 	.short	0x010a
        /*0a52*/ 	.byte	0xff
	.zero		1


	//   ....[119]....
        /*0a54*/ 	.word	0x000129e0
        /*0a58*/ 	.word	0x00000004
        /*0a5c*/ 	.word	0x00000000
        /*0a60*/ 	.short	0x010a
        /*0a62*/ 	.byte	0xff
	.zero		1


	//   ....[120]....
        /*0a64*/ 	.word	0x00012a30
        /*0a68*/ 	.word	0x00000004
        /*0a6c*/ 	.word	0x00000000
        /*0a70*/ 	.short	0x010a
        /*0a72*/ 	.byte	0xff
	.zero		1


	//   ....[121]....
        /*0a74*/ 	.word	0x00012b00
        /*0a78*/ 	.word	0x00000005
        /*0a7c*/ 	.word	0x00000068
        /*0a80*/ 	.short	0x010a
        /*0a82*/ 	.byte	0xff
	.zero		1


	//   ....[122]....
        /*0a84*/ 	.word	0x00012b50
        /*0a88*/ 	.word	0x00000008
        /*0a8c*/ 	.word	0x00000068
        /*0a90*/ 	.short	0x010a
        /*0a92*/ 	.byte	0xff
	.zero		1


	//   ....[123]....
        /*0a94*/ 	.word	0x00012ba0
        /*0a98*/ 	.word	0x00000005
        /*0a9c*/ 	.word	0x00000068
        /*0aa0*/ 	.short	0x010a
        /*0aa2*/ 	.byte	0xff
	.zero		1


	//   ....[124]....
        /*0aa4*/ 	.word	0x00012bf0
        /*0aa8*/ 	.word	0x0000000a
        /*0aac*/ 	.word	0x00000068
        /*0ab0*/ 	.short	0x010a
        /*0ab2*/ 	.byte	0xff
	.zero		1


	//   ....[125]....
        /*0ab4*/ 	.word	0x00012c40
        /*0ab8*/ 	.word	0x00000005
        /*0abc*/ 	.word	0x00000068
        /*0ac0*/ 	.short	0x010a
        /*0ac2*/ 	.byte	0xff
	.zero		1


	//   ....[126]....
        /*0ac4*/ 	.word	0x00012c90
        /*0ac8*/ 	.word	0x00000009
        /*0acc*/ 	.word	0x00000068
        /*0ad0*/ 	.short	0x010a
        /*0ad2*/ 	.byte	0xff
	.zero		1


	//   ....[127]....
        /*0ad4*/ 	.word	0x00012ce0
        /*0ad8*/ 	.word	0x00000005
        /*0adc*/ 	.word	0x00000068
        /*0ae0*/ 	.short	0x010a
        /*0ae2*/ 	.byte	0xff
	.zero		1


	//   ....[128]....
        /*0ae4*/ 	.word	0x00012d30
        /*0ae8*/ 	.word	0x00000008
        /*0aec*/ 	.word	0x00000068
        /*0af0*/ 	.short	0x010a
        /*0af2*/ 	.byte	0xff
	.zero		1


	//   ....[129]....
        /*0af4*/ 	.word	0x00012d80
        /*0af8*/ 	.word	0x00000000
        /*0afc*/ 	.word	0x00000090
        /*0b00*/ 	.short	0x010a
        /*0b02*/ 	.byte	0xff
	.zero		1


	//   ....[130]....
        /*0b04*/ 	.word	0x00012e50
        /*0b08*/ 	.word	0x00000000
        /*0b0c*/ 	.word	0x00000068
        /*0b10*/ 	.short	0x010a
        /*0b12*/ 	.byte	0xff
	.zero		1


	//   ....[131]....
        /*0b14*/ 	.word	0x00012ea0
        /*0b18*/ 	.word	0x00000000
        /*0b1c*/ 	.word	0x00000068
        /*0b20*/ 	.short	0x010a
        /*0b22*/ 	.byte	0xff
	.zero		1


	//   ....[132]....
        /*0b24*/ 	.word	0x00012ef0
        /*0b28*/ 	.word	0x00000002
        /*0b2c*/ 	.word	0x000000c0
        /*0b30*/ 	.short	0x010a
        /*0b32*/ 	.byte	0xff
	.zero		1


	//   ....[133]....
        /*0b34*/ 	.word	0x00012f40
        /*0b38*/ 	.word	0x00000003
        /*0b3c*/ 	.word	0x00000038
        /*0b40*/ 	.short	0x010a
        /*0b42*/ 	.byte	0xff
	.zero		1


	//   ....[134]....
        /*0b44*/ 	.word	0x00013010
        /*0b48*/ 	.word	0x00000002
        /*0b4c*/ 	.word	0x00000090
        /*0b50*/ 	.short	0x010a
        /*0b52*/ 	.byte	0xff
	.zero		1


	//   ....[135]....
        /*0b54*/ 	.word	0x000130e0
        /*0b58*/ 	.word	0x00000000
        /*0b5c*/ 	.word	0x00000000
        /*0b60*/ 	.short	0x010a
        /*0b62*/ 	.byte	0xff
	.zero		1


	//   ....[136]....
        /*0b64*/ 	.word	0x00013130
        /*0b68*/ 	.word	0x00000002
        /*0b6c*/ 	.word	0x00000000
        /*0b70*/ 	.short	0x010a
        /*0b72*/ 	.byte	0xff
	.zero		1


	//   ....[137]....
        /*0b74*/ 	.word	0x00013180
        /*0b78*/ 	.word	0x00000000
        /*0b7c*/ 	.word	0x00000000
        /*0b80*/ 	.short	0x010a
        /*0b82*/ 	.byte	0xff
	.zero		1


	//   ....[138]....
        /*0b84*/ 	.word	0x000131d0
        /*0b88*/ 	.word	0x00000000
        /*0b8c*/ 	.word	0x00000020
        /*0b90*/ 	.short	0x010a
        /*0b92*/ 	.byte	0xff
	.zero		1


	//   ....[139]....
        /*0b94*/ 	.word	0x00013220
        /*0b98*/ 	.word	0x00000000
        /*0b9c*/ 	.word	0x00000020
        /*0ba0*/ 	.short	0x010a
        /*0ba2*/ 	.byte	0xff
	.zero		1


	//   ....[140]....
        /*0ba4*/ 	.word	0x000132f0
        /*0ba8*/ 	.word	0x00000005
        /*0bac*/ 	.word	0x00000050
        /*0bb0*/ 	.short	0x010a
        /*0bb2*/ 	.byte	0xff
	.zero		1


	//   ....[141]....
        /*0bb4*/ 	.word	0x00013340
        /*0bb8*/ 	.word	0x00000005
        /*0bbc*/ 	.word	0x00000050
        /*0bc0*/ 	.short	0x010a
        /*0bc2*/ 	.byte	0xff
	.zero		1


	//   ....[142]....
        /*0bc4*/ 	.word	0x00013390
        /*0bc8*/ 	.word	0x0000001c
        /*0bcc*/ 	.word	0x00000050
        /*0bd0*/ 	.short	0x010a
        /*0bd2*/ 	.byte	0xff
	.zero		1


	//   ....[143]....
        /*0bd4*/ 	.word	0x000133e0
        /*0bd8*/ 	.word	0x0000002e
        /*0bdc*/ 	.word	0x00000050
        /*0be0*/ 	.short	0x010a
        /*0be2*/ 	.byte	0xff
	.zero		1


	//   ....[144]....
        /*0be4*/ 	.word	0x00013430
        /*0be8*/ 	.word	0x00000030
        /*0bec*/ 	.word	0x00000050
        /*0bf0*/ 	.short	0x010a
        /*0bf2*/ 	.byte	0xff
	.zero		1


	//   ....[145]....
        /*0bf4*/ 	.word	0x00013480
        /*0bf8*/ 	.word	0x0000002e
        /*0bfc*/ 	.word	0x00000050
        /*0c00*/ 	.short	0x010a
        /*0c02*/ 	.byte	0xff
	.zero		1


	//   ....[146]....
        /*0c04*/ 	.word	0x000134d0
        /*0c08*/ 	.word	0x00000030
        /*0c0c*/ 	.word	0x00000050
        /*0c10*/ 	.short	0x010a
        /*0c12*/ 	.byte	0xff
	.zero		1


	//   ....[147]....
        /*0c14*/ 	.word	0x00013520
        /*0c18*/ 	.word	0x00000014
        /*0c1c*/ 	.word	0x00000050
        /*0c20*/ 	.short	0x010a
        /*0c22*/ 	.byte	0xff
	.zero		1


	//   ....[148]....
        /*0c24*/ 	.word	0x00013570
        /*0c28*/ 	.word	0x00000004
        /*0c2c*/ 	.word	0x00000090
        /*0c30*/ 	.short	0x010a
        /*0c32*/ 	.byte	0xff
	.zero		1


	//----- nvinfo : EIATTR_NUM_MBARRIERS
	.align		4
.L_59:
        /*0c34*/ 	.byte	0x03, 0x38
        /*0c36*/ 	.short	0x001a


	//----- nvinfo : EIATTR_EXIT_INSTR_OFFSETS
	.align		4
        /*0c38*/ 	.byte	0x04, 0x1c
        /*0c3a*/ 	.short	(.L_61 - .L_60)


	//   ....[0]....
.L_60:
        /*0c3c*/ 	.word	0x00000fe0


	//   ....[1]....
        /*0c40*/ 	.word	0x00001090


	//   ....[2]....
        /*0c44*/ 	.word	0x00003410


	//   ....[3]....
        /*0c48*/ 	.word	0x000034a0


	//   ....[4]....
        /*0c4c*/ 	.word	0x000034e0


	//   ....[5]....
        /*0c50*/ 	.word	0x000058e0


	//   ....[6]....
        /*0c54*/ 	.word	0x00005ac0


	//   ....[7]....
        /*0c58*/ 	.word	0x00006c50


	//   ....[8]....
        /*0c5c*/ 	.word	0x00006e20


	//   ....[9]....
        /*0c60*/ 	.word	0x00012510


	//   ....[10]....
        /*0c64*/ 	.word	0x00012560


	//   ....[11]....
        /*0c68*/ 	.word	0x00012580


	//   ....[12]....
        /*0c6c*/ 	.word	0x00012610


	//----- nvinfo : EIATTR_MAX_THREADS
	.align		4
.L_61:
        /*0c70*/ 	.byte	0x04, 0x05
        /*0c72*/ 	.short	(.L_63 - .L_62)
.L_62:
        /*0c74*/ 	.word	0x00000180
        /*0c78*/ 	.word	0x00000001
        /*0c7c*/ 	.word	0x00000001


	//----- nvinfo : EIATTR_CRS_STACK_SIZE
	.align		4
.L_63:
        /*0c80*/ 	.byte	0x04, 0x1e
        /*0c82*/ 	.short	(.L_65 - .L_64)
.L_64:
        /*0c84*/ 	.word	0x00000000


	//----- nvinfo : EIATTR_CBANK_PARAM_SIZE
	.align		4
.L_65:
        /*0c88*/ 	.byte	0x03, 0x19
        /*0c8a*/ 	.short	0x0980


	//----- nvinfo : EIATTR_PARAM_CBANK
	.align		4
        /*0c8c*/ 	.byte	0x04, 0x0a
        /*0c8e*/ 	.short	(.L_67 - .L_66)
	.align		4
.L_66:
        /*0c90*/ 	.word	index@(.nv.constant0._ZN7cutlass13device_kernelINS_4gemm6kernel13GemmUniversalIN4cute5tupleIJiiiiEEENS1_10collective13CollectiveMmaINS1_48MainloopSm120TmaWarpSpecializedSparseBlockScaledILi2ELi3ELi0ELi2ENS5_IJNS4_1CILi1EEESB_SB_EEEEENS5_IJNSA_ILi128EEESE_NSA_ILi256EEEEEENS5_IJNS_12float_e4m3_tENS_13float_ue8m0_tEEEENS5_IJNS4_6LayoutINS5_IJiNS5_IJNSA_ILi2EEEiEEEiEEENS5_IJlNS5_IJSB_SL_EEElEEEEENSK_INS5_IJNS5_IJSE_iEEESR_iEEENS5_IJNS5_IJSE_NSA_ILi16384EEEEEENS5_IJSB_lEEElEEEEENSK_INS5_IJNS5_IJNS5_IJNSA_ILi32EEENSA_ILi4EEEEEEiEEENS5_IJNS5_IJNSA_ILi64EEESZ_EEEiEEENS5_IJSB_iEEEEEENS5_IJNS5_IJNS5_IJNSA_ILi16EEESZ_EEEiEEENS5_IJNS5_IJNSA_ILi0EEESB_EEENSA_ILi512EEEEEENS5_IJS1A_iEEEEEEEENS5_IJlSB_lEEEEEESJ_NS5_IJS1H_S1G_EEENS4_8TiledMMAINS4_8MMA_AtomIJNS4_5SM12011BLOCKSCALED6SPARSE26SM120_SPARSE_16x8x64_TN_VSISH_SH_fSI_Li64EEEEEENSK_INS5_IJSL_SZ_SB_EEENS5_IJSB_SL_S1A_EEEEENS5_IJSE_SY_S12_EEEEENS5_IJNS4_13SM90_TMA_LOADES1X_EEENS5_IJNS4_14ComposedLayoutINS4_7SwizzleILi3ELi4ELi3EEENS4_25smem_sparse_ptr_flag_bitsILi2ELi8EEENSK_INS5_IJNS5_IJSB_NSA_ILi8EEEEEENS5_IJSL_SE_EEEEEENS5_IJNS5_IJS1A_SF_EEESO_EEEEEEENSK_INS5_IJNS5_IJS10_SB_EEENS5_IJNS5_IJS12_SB_EEESZ_SB_EEEEEENS5_IJNS5_IJS18_S1C_EEENS5_IJS1B_SB_S1C_EEEEEEEEEEENS5_IJNS4_9Copy_AtomIJNS4_17SM75_U32x4_LDSM_NENS4_11sparse_elemILi2EhEEEEENS2L_IJNS4_13UniversalCopyImmEENS2N_ILi8EhEEEEENS2L_IJNS2Q_ISI_SI_EESI_EEEEEENS4_8identityES1Y_NS5_IJNS1Z_IS21_NS4_18smem_ptr_flag_bitsILi8EEENSK_INS5_IJS24_SE_EEENS5_IJSE_SB_EEEEEEES2J_EEENS5_IJNS2L_IJS2M_hEEES2V_EEES2X_EENS_8epilogue10collective18CollectiveEpilogueINS38_22Sm90TmaWarpSpecializedILi3ELi2ELi4ELb1ELb0EEEJSG_NS5_IJS12_SY_EEENS_10bfloat16_tES1H_S3E_S1H_NS38_6fusion15FusionCallbacksINS38_23Sm120TmaWarpSpecializedILi3ELi2ELi4ELb1ELb0EEENS3F_17LinearCombinationIS3E_fS3E_fLNS_15FloatRoundStyleE2EEESG_S3D_JEEES1X_NS1Z_INS20_ILi2ELi4ELi3EEENS2Y_ILi16EEENSK_INS5_IJS24_SY_EEENS5_IJSY_SB_EEEEEEENS4_17SM75_U32x2_LDSM_NENS4_14SM90_TMA_STOREES3S_NS4_17SM90_U32x2_STSM_NENS2L_IJS3V_NS_6half_tEEEEvEEEvvEEEEvNT_6ParamsE)
        /*0c94*/ 	.short	0x0380
        /*0c96*/ 	.short	0x0980


	//----- nvinfo : EIATTR_SW_WAR
	.align		4
.L_67:
        /*0c98*/ 	.byte	0x04, 0x36
        /*0c9a*/ 	.short	(.L_69 - .L_68)
.L_68:
        /*0c9c*/ 	.word	0x00000008
.L_69:


//--------------------- .nv.info._ZN7cutlass13device_kernelINS_9transform6kernel30SM90StructuredSparseCompressorIN4cute5tupleIJiiiiEEENS_12float_e4m3_tENS_6layout8RowMajorENS_21Sm1xxGemmSparseConfigINS4_11sparse_elemILi2ES7_EES9_NSB_ILi8EhEEEEEEEEvNT_6ParamsE --------------------------
	.section	.nv.info._ZN7cutlass13device_kernelINS_9transform6kernel30SM90StructuredSparseCompressorIN4cute5tupleIJiiiiEEENS_12float_e4m3_tENS_6layout8RowMajorENS_21Sm1xxGemmSparseConfigINS4_11sparse_elemILi2ES7_EES9_NSB_ILi8EhEEEEEEEEvNT_6ParamsE,"",@"SHT_CUDA_INFO"
	.sectionflags	@""
	.align	4


	//----- nvinfo : EIATTR_CUDA_API_VERSION
	.align		4
        /*0000*/ 	.byte	0x04, 0x37
        /*0002*/ 	.short	(.L_71 - .L_70)
.L_70:
        /*0004*/ 	.word	0x00000082


	//----- nvinfo : EIATTR_KPARAM_INFO
	.align		4
.L_71:
        /*0008*/ 	.byte	0x04, 0x17
        /*000a*/ 	.short	(.L_73 - .L_72)
.L_72:
        /*000c*/ 	.word	0x00000000
        /*0010*/ 	.short	0x0000
        /*0012*/ 	.short	0x0000
        /*0014*/ 	.byte	0x00, 0xf0, 0xa1, 0x01


	//----- nvinfo : EIATTR_SPARSE_MMA_MASK
	.align		4
.L_73:
        /*0018*/ 	.byte	0x03, 0x50
        /*001a*/ 	.short	0x0000


	//----- nvinfo : EIATTR_MAXREG_COUNT
	.align		4
        /*001c*/ 	.byte	0x03, 0x1b
        /*001e*/ 	.short	0x00ff


	//----- nvinfo : EIATTR_NUM_BARRIERS
	.align		4
        /*0020*/ 	.byte	0x02, 0x4c
        /*0022*/ 	.byte	0x01
	.zero		1


	//----- nvinfo : EIATTR_EXTERNS
	.align		4
        /*0024*/ 	.byte	0x04, 0x0f
        /*0026*/ 	.short	(.L_75 - .L_74)


	//   ....[0]....
	.align		4
.L_74:
        /*0028*/ 	.word	index@(__assertfail)


	//----- nvinfo : EIATTR_MERCURY_ISA_VERSION
	.align		4
.L_75:
        /*002c*/ 	.byte	0x03, 0x5f
        /*002e*/ 	.short	0x0101


	//----- nvinfo : EIATTR_VRC_CTA_INIT_COUNT
	.align		4
        /*0030*/ 	.byte	0x02, 0x4a
	.zero		1
	.zero		1


	//----- nvinfo : EIATTR_SYSCALL_OFFSETS
	.align		4
        /*0034*/ 	.byte	0x04, 0x46
        /*0036*/ 	.short	(.L_77 - .L_76)


	//   ....[0]....
.L_76:
        /*0038*/ 	.word	0x00003da0


	//   ....[1]....
        /*003c*/ 	.word	0x00003ec0


	//   ....[2]....
        /*0040*/ 	.word	0x00003ff0


	//   ....[3]....
        /*0044*/ 	.word	0x00004590


	//   ....[4]....
        /*0048*/ 	.word	0x00004700


	//   ....[5]....
        /*004c*/ 	.word	0x00004cd0


	//   ....[6]....
        /*0050*/ 	.word	0x00004e30


	//   ....[7]....
        /*0054*/ 	.word	0x000053d0


	//   ....[8]....
        /*0058*/ 	.word	0x00005530


	//   ....[9]....
        /*005c*/ 	.word	0x00005b00


	//   ....[10]....
        /*0060*/ 	.word	0x00005c60


	//   ....[11]....
        /*0064*/ 	.word	0x00006200


	//   ....[12]....
        /*0068*/ 	.word	0x00006360


	//   ....[13]....
        /*006c*/ 	.word	0x00006930


	//   ....[14]....
        /*0070*/ 	.word	0x00006a90


	//   ....[15]....
        /*0074*/ 	.word	0x00007030


	//   ....[16]....
        /*0078*/ 	.word	0x00007190


	//   ....[17]....
        /*007c*/ 	.word	0x00007760


	//   ....[18]....
        /*0080*/ 	.word	0x000078c0


	//   ....[19]....
        /*0084*/ 	.word	0x00007e60


	//   ....[20]....
        /*0088*/ 	.word	0x00007fc0


	//   ....[21]....
        /*008c*/ 	.word	0x00008590


	//   ....[22]....
        /*0090*/ 	.word	0x000086f0


	//   ....[23]....
        /*0094*/ 	.word	0x00008c90


	//   ....[24]....
        /*0098*/ 	.word	0x00008df0


	//   ....[25]....
        /*009c*/ 	.word	0x000093c0


	//   ....[26]....
        /*00a0*/ 	.word	0x00009520


	//   ....[27]....
        /*00a4*/ 	.word	0x00009ac0


	//   ....[28]....
        /*00a8*/ 	.word	0x00009c20


	//   ....[29]....
        /*00ac*/ 	.word	0x0000a1f0


	//   ....[30]....
        /*00b0*/ 	.word	0x0000a350


	//   ....[31]....
        /*00b4*/ 	.word	0x0000a8f0


	//   ....[32]....
        /*00b8*/ 	.word	0x0000aa50


	//   ....[33]....
        /*00bc*/ 	.word	0x0000b020


	//   ....[34]....
        /*00c0*/ 	.word	0x0000b180


	//   ....[35]....
        /*00c4*/ 	.word	0x0000b720


	//   ....[36]....
        /*00c8*/ 	.word	0x0000b880


	//   ....[37]....
        /*00cc*/ 	.word	0x0000be50


	//   ....[38]....
        /*00d0*/ 	.word	0x0000bfb0


	//   ....[39]....
        /*00d4*/ 	.word	0x0000c550


	//   ....[40]....
        /*00d8*/ 	.word	0x0000c6b0


	//   ....[41]....
        /*00dc*/ 	.word	0x0000cc80


	//   ....[42]....
        /*00e0*/ 	.word	0x0000cde0


	//   ....[43]....
        /*00e4*/ 	.word	0x0000d380


	//   ....[44]....
        /*00e8*/ 	.word	0x0000d4e0


	//   ....[45]....
        /*00ec*/ 	.word	0x0000dab0


	//   ....[46]....
        /*00f0*/ 	.word	0x0000dc10


	//   ....[47]....
        /*00f4*/ 	.word	0x0000e1b0


	//   ....[48]....
        /*00f8*/ 	.word	0x0000e310


	//   ....[49]....
        /*00fc*/ 	.word	0x0000e8e0


	//   ....[50]....
        /*0100*/ 	.word	0x0000ea40


	//   ....[51]....
        /*0104*/ 	.word	0x0000efe0


	//   ....[52]....
        /*0108*/ 	.word	0x0000f140


	//   ....[53]....
        /*010c*/ 	.word	0x0000f710


	//   ....[54]....
        /*0110*/ 	.word	0x0000f870


	//   ....[55]....
        /*0114*/ 	.word	0x0000fe10


	//   ....[56]....
        /*0118*/ 	.word	0x0000ff70


	//   ....[57]....
        /*011c*/ 	.word	0x00010540


	//   ....[58]....
        /*0120*/ 	.word	0x000106a0


	//   ....[59]....
        /*0124*/ 	.word	0x00010c40


	//   ....[60]....
        /*0128*/ 	.word	0x00010da0


	//   ....[61]....
        /*012c*/ 	.word	0x00011370


	//   ....[62]....
        /*0130*/ 	.word	0x000114d0


	//   ....[63]....
        /*0134*/ 	.word	0x00011a80


	//   ....[64]....
        /*0138*/ 	.word	0x00011be0


	//   ....[65]....
        /*013c*/ 	.word	0x00011e10


	//   ....[66]....
        /*0140*/ 	.word	0x00011f70


	//   ....[67]....
        /*0144*/ 	.word	0x000120b0


	//----- nvinfo : EIATTR_EXIT_INSTR_OFFSETS
	.align		4
.L_77:
        /*0148*/ 	.byte	0x04, 0x1c
        /*014a*/ 	.short	(.L_79 - .L_78)


	//   ....[0]....
.L_78:
        /*014c*/ 	.word	0x00012b10


	//   ....[1]....
        /*0150*/ 	.word	0x00013d60


	//----- nvinfo : EIATTR_MAX_THREADS
	.align		4
.L_79:
        /*0154*/ 	.byte	0x04, 0x05
        /*0156*/ 	.short	(.L_81 - .L_80)
.L_80:
        /*0158*/ 	.word	0x00000080
        /*015c*/ 	.word	0x00000001
        /*0160*/ 	.word	0x00000001


	//----- nvinfo : EIATTR_CRS_STACK_SIZE
	.align		4
.L_81:
        /*0164*/ 	.byte	0x04, 0x1e
        /*0166*/ 	.short	(.L_83 - .L_82)
.L_82:
        /*0168*/ 	.word	0x00000000


	//----- nvinfo : EIATTR_CBANK_PARAM_SIZE
	.align		4
.L_83:
        /*016c*/ 	.byte	0x03, 0x19
        /*016e*/ 	.short	0x0068


	//----- nvinfo : EIATTR_PARAM_CBANK
	.align		4
        /*0170*/ 	.byte	0x04, 0x0a
        /*0172*/ 	.short	(.L_85 - .L_84)
	.align		4
.L_84:
        /*0174*/ 	.word	index@(.nv.constant0._ZN7cutlass13device_kernelINS_9transform6kernel30SM90StructuredSparseCompressorIN4cute5tupleIJiiiiEEENS_12float_e4m3_tENS_6layout8RowMajorENS_21Sm1xxGemmSparseConfigINS4_11sparse_elemILi2ES7_EES9_NSB_ILi8EhEEEEEEEEvNT_6ParamsE)
        /*0178*/ 	.short	0x0380
        /*017a*/ 	.short	0x0068


	//----- nvinfo : EIATTR_SW_WAR
	.align		4
.L_85:
        /*017c*/ 	.byte	0x04, 0x36
        /*017e*/ 	.short	(.L_87 - .L_86)
.L_86:
        /*0180*/ 	.word	0x00000008
.L_87:


//--------------------- .nv.callgraph             --------------------------
	.section	.nv.callgraph,"",@"SHT_CUDA_CALLGRAPH"
	.align	4
	.sectionentsize	8
	.align		4
        /*0000*/ 	.word	0x00000000
	.align		4
        /*0004*/ 	.word	0xffffffff
	.align		4
        /*0008*/ 	.word	index@(_ZN7cutlass13device_kernelINS_4gemm6kernel13GemmUniversalIN4cute5tupleIJiiiiEEENS1_10collective13CollectiveMmaINS1_48MainloopSm120TmaWarpSpecializedSparseBlockScaledILi2ELi3ELi0ELi2ENS5_IJNS4_1CILi1EEESB_SB_EEEEENS5_IJNSA_ILi128EEESE_NSA_ILi256EEEEEENS5_IJNS_12float_e4m3_tENS_13float_ue8m0_tEEEENS5_IJNS4_6LayoutINS5_IJiNS5_IJNSA_ILi2EEEiEEEiEEENS5_IJlNS5_IJSB_SL_EEElEEEEENSK_INS5_IJNS5_IJSE_iEEESR_iEEENS5_IJNS5_IJSE_NSA_ILi16384EEEEEENS5_IJSB_lEEElEEEEENSK_INS5_IJNS5_IJNS5_IJNSA_ILi32EEENSA_ILi4EEEEEEiEEENS5_IJNS5_IJNSA_ILi64EEESZ_EEEiEEENS5_IJSB_iEEEEEENS5_IJNS5_IJNS5_IJNSA_ILi16EEESZ_EEEiEEENS5_IJNS5_IJNSA_ILi0EEESB_EEENSA_ILi512EEEEEENS5_IJS1A_iEEEEEEEENS5_IJlSB_lEEEEEESJ_NS5_IJS1H_S1G_EEENS4_8TiledMMAINS4_8MMA_AtomIJNS4_5SM12011BLOCKSCALED6SPARSE26SM120_SPARSE_16x8x64_TN_VSISH_SH_fSI_Li64EEEEEENSK_INS5_IJSL_SZ_SB_EEENS5_IJSB_SL_S1A_EEEEENS5_IJSE_SY_S12_EEEEENS5_IJNS4_13SM90_TMA_LOADES1X_EEENS5_IJNS4_14ComposedLayoutINS4_7SwizzleILi3ELi4ELi3EEENS4_25smem_sparse_ptr_flag_bitsILi2ELi8EEENSK_INS5_IJNS5_IJSB_NSA_ILi8EEEEEENS5_IJSL_SE_EEEEEENS5_IJNS5_IJS1A_SF_EEESO_EEEEEEENSK_INS5_IJNS5_IJS10_SB_EEENS5_IJNS5_IJS12_SB_EEESZ_SB_EEEEEENS5_IJNS5_IJS18_S1C_EEENS5_IJS1B_SB_S1C_EEEEEEEEEEENS5_IJNS4_9Copy_AtomIJNS4_17SM75_U32x4_LDSM_NENS4_11sparse_elemILi2EhEEEEENS2L_IJNS4_13UniversalCopyImmEENS2N_ILi8EhEEEEENS2L_IJNS2Q_ISI_SI_EESI_EEEEEENS4_8identityES1Y_NS5_IJNS1Z_IS21_NS4_18smem_ptr_flag_bitsILi8EEENSK_INS5_IJS24_SE_EEENS5_IJSE_SB_EEEEEEES2J_EEENS5_IJNS2L_IJS2M_hEEES2V_EEES2X_EENS_8epilogue10collective18CollectiveEpilogueINS38_22Sm90TmaWarpSpecializedILi3ELi2ELi4ELb1ELb0EEEJSG_NS5_IJS12_SY_EEENS_10bfloat16_tES1H_S3E_S1H_NS38_6fusion15FusionCallbacksINS38_23Sm120TmaWarpSpecializedILi3ELi2ELi4ELb1ELb0EEENS3F_17LinearCombinationIS3E_fS3E_fLNS_15FloatRoundStyleE2EEESG_S3D_JEEES1X_NS1Z_INS20_ILi2ELi4ELi3EEENS2Y_ILi16EEENSK_INS5_IJS24_SY_EEENS5_IJSY_SB_EEEEEEENS4_17SM75_U32x2_LDSM_NENS4_14SM90_TMA_STOREES3S_NS4_17SM90_U32x2_STSM_NENS2L_IJS3V_NS_6half_tEEEEvEEEvvEEEEvNT_6ParamsE)
	.align		4
        /*000c*/ 	.word	index@(vprintf)
	.align		4
        /*0010*/ 	.word	index@(_ZN7cutlass13device_kernelINS_4gemm6kernel13GemmUniversalIN4cute5tupleIJiiiiEEENS1_10collective13CollectiveMmaINS1_48MainloopSm120TmaWarpSpecializedSparseBlockScaledILi2ELi3ELi0ELi2ENS5_IJNS4_1CILi1EEESB_SB_EEEEENS5_IJNSA_ILi128EEESE_NSA_ILi256EEEEEENS5_IJNS_12float_e4m3_tENS_13float_ue8m0_tEEEENS5_IJNS4_6LayoutINS5_IJiNS5_IJNSA_ILi2EEEiEEEiEEENS5_IJlNS5_IJSB_SL_EEElEEEEENSK_INS5_IJNS5_IJSE_iEEESR_iEEENS5_IJNS5_IJSE_NSA_ILi16384EEEEEENS5_IJSB_lEEElEEEEENSK_INS5_IJNS5_IJNS5_IJNSA_ILi32EEENSA_ILi4EEEEEEiEEENS5_IJNS5_IJNSA_ILi64EEESZ_EEEiEEENS5_IJSB_iEEEEEENS5_IJNS5_IJNS5_IJNSA_ILi16EEESZ_EEEiEEENS5_IJNS5_IJNSA_ILi0EEESB_EEENSA_ILi512EEEEEENS5_IJS1A_iEEEEEEEENS5_IJlSB_lEEEEEESJ_NS5_IJS1H_S1G_EEENS4_8TiledMMAINS4_8MMA_AtomIJNS4_5SM12011BLOCKSCALED6SPARSE26SM120_SPARSE_16x8x64_TN_VSISH_SH_fSI_Li64EEEEEENSK_INS5_IJSL_SZ_SB_EEENS5_IJSB_SL_S1A_EEEEENS5_IJSE_SY_S12_EEEEENS5_IJNS4_13SM90_TMA_LOADES1X_EEENS5_IJNS4_14ComposedLayoutINS4_7SwizzleILi3ELi4ELi3EEENS4_25smem_sparse_ptr_flag_bitsILi2ELi8EEENSK_INS5_IJNS5_IJSB_NSA_ILi8EEEEEENS5_IJSL_SE_EEEEEENS5_IJNS5_IJS1A_SF_EEESO_EEEEEEENSK_INS5_IJNS5_IJS10_SB_EEENS5_IJNS5_IJS12_SB_EEESZ_SB_EEEEEENS5_IJNS5_IJS18_S1C_EEENS5_IJS1B_SB_S1C_EEEEEEEEEEENS5_IJNS4_9Copy_AtomIJNS4_17SM75_U32x4_LDSM_NENS4_11sparse_elemILi2EhEEEEENS2L_IJNS4_13UniversalCopyImmEENS2N_ILi8EhEEEEENS2L_IJNS2Q_ISI_SI_EESI_EEEEEENS4_8identityES1Y_NS5_IJNS1Z_IS21_NS4_18smem_ptr_flag_bitsILi8EEENSK_INS5_IJS24_SE_EEENS5_IJSE_SB_EEEEEEES2J_EEENS5_IJNS2L_IJS2M_hEEES2V_EEES2X_EENS_8epilogue10collective18CollectiveEpilogueINS38_22Sm90TmaWarpSpecializedILi3ELi2ELi4ELb1ELb0EEEJSG_NS5_IJS12_SY_EEENS_10bfloat16_tES1H_S3E_S1H_NS38_6fusion15FusionCallbacksINS38_23Sm120TmaWarpSpecializedILi3ELi2ELi4ELb1ELb0EEENS3F_17LinearCombinationIS3E_fS3E_fLNS_15FloatRoundStyleE2EEESG_S3D_JEEES1X_NS1Z_INS20_ILi2ELi4ELi3EEENS2Y_ILi16EEENSK_INS5_IJS24_SY_EEENS5_IJSY_SB_EEEEEEENS4_17SM75_U32x2_LDSM_NENS4_14SM90_TMA_STOREES3S_NS4_17SM90_U32x2_STSM_NENS2L_IJS3V_NS_6half_tEEEEvEEEvvEEEEvNT_6ParamsE)
	.align		4
        /*0014*/ 	.word	index@(__assertfail)
	.align		4
        /*0018*/ 	.word	index@(_ZN7cutlass13device_kernelINS_9transform6kernel30SM90StructuredSparseCompressorIN4cute5tupleIJiiiiEEENS_12float_e4m3_tENS_6layout8RowMajorENS_21Sm1xxGemmSparseConfigINS4_11sparse_elemILi2ES7_EES9_NSB_ILi8EhEEEEEEEEvNT_6ParamsE)
	.align		4
        /*001c*/ 	.word	index@(__assertfail)
	.align		4
        /*0020*/ 	.word	0x00000000
	.align		4
        /*0024*/ 	.word	0xfffffffe
	.align		4
        /*0028*/ 	.word	0x00000000
	.align		4
        /*002c*/ 	.word	0xfffffffd
	.align		4
        /*0030*/ 	.word	0x00000000
	.align		4
        /*0034*/ 	.word	0xfffffffc


//--------------------- .nv.constant4             --------------------------
	.section	.nv.constant4,"a",@progbits
	.align	8
	.align		8
.nv.constant4:
        /*0000*/ 	.dword	vprintf
	.align		8
        /*0008*/ 	.dword	__assertfail
	.align		8
        /*0010*/ 	.dword	__unnamed_1
	.align		8
        /*0018*/ 	.dword	__unnamed_2
	.align		8
        /*0020*/ 	.dword	__unnamed_3
	.align		8
        /*0028*/ 	.dword	__unnamed_4
	.align		8
        /*0030*/ 	.dword	__unnamed_5
	.align		8
        /*0038*/ 	.dword	__unnamed_6
	.align		8
        /*0040*/ 	.dword	__unnamed_7
	.align		8
        /*0048*/ 	.dword	_ZN34_INTERNAL_d880318e_4_k_cu_stride_A4cuda3std3__45__cpo5beginE
	.align		8
        /*0050*/ 	.dword	_ZN34_INTERNAL_d880318e_4_k_cu_stride_A4cuda3std3__45__cpo3endE
	.align		8
        /*0058*/ 	.dword	_ZN34_INTERNAL_d880318e_4_k_cu_stride_A4cuda3std3__45__cpo6cbeginE
	.align		8
        /*0060*/ 	.dword	_ZN34_INTERNAL_d880318e_4_k_cu_stride_A4cuda3std3__45__cpo4cendE
	.align		8
        /*0068*/ 	.dword	_ZN34_INTERNAL_d880318e_4_k_cu_stride_A4cuda3std3__436_GLOBAL__N__d880318e_4_k_cu_stride_A6ignoreE
	.align		8
        /*0070*/ 	.dword	_ZN34_INTERNAL_d880318e_4_k_cu_stride_A4cuda3std3__419piecewise_constructE
	.align		8
        /*0078*/ 	.dword	_ZN34_INTERNAL_d880318e_4_k_cu_stride_A4cuda3std3__48in_placeE
	.align		8
        /*0080*/ 	.dword	_ZN34_INTERNAL_d880318e_4_k_cu_stride_A4cuda3std6ranges3__45__cpo4swapE
	.align		8
        /*0088*/ 	.dword	_ZN34_INTERNAL_d880318e_4_k_cu_stride_A4cuda3std6ranges3__45__cpo9iter_moveE
	.align		8
        /*0090*/ 	.dword	_ZN34_INTERNAL_d880318e_4_k_cu_stride_A4cute7productE
	.align		8
        /*0098*/ 	.dword	_ZN34_INTERNAL_d880318e_4_k_cu_stride_A4cute1_E
	.align		8
        /*00a0*/ 	.dword	$str$30
	.align		8
        /*00a8*/ 	.dword	$str$31
	.align		8
        /*00b0*/ 	.dword	$str$32
	.align		8
        /*00b8*/ 	.dword	$str$33
	.align		8
        /*00c0*/ 	.dword	$str$34
	.align		8
        /*00c8*/ 	.dword	$str$35
	.align		8
        /*00d0*/ 	.dword	$str$36
	.align		8
        /*00d8*/ 	.dword	$str$37
	.align		8
        /*00e0*/ 	.dword	$str$50
	.align		8
        /*00e8*/ 	.dword	$str$51
	.align		8
        /*00f0*/ 	.dword	$str$52
	.align		8
        /*00f8*/ 	.dword	$str$53
	.align		8
        /*0100*/ 	.dword	$str$54
	.align		8
        /*0108*/ 	.dword	$str$55


//--------------------- .text._ZN7cutlass13device_kernelINS_4gemm6kernel13GemmUniversalIN4cute5tupleIJiiiiEEENS1_10collective13CollectiveMmaINS1_48MainloopSm120TmaWarpSpecializedSparseBlockScaledILi2ELi3ELi0ELi2ENS5_IJNS4_1CILi1EEESB_SB_EEEEENS5_IJNSA_ILi128EEESE_NSA_ILi256EEEEEENS5_IJNS_12float_e4m3_tENS_13float_ue8m0_tEEEENS5_IJNS4_6LayoutINS5_IJiNS5_IJNSA_ILi2EEEiEEEiEEENS5_IJlNS5_IJSB_SL_EEElEEEEENSK_INS5_IJNS5_IJSE_iEEESR_iEEENS5_IJNS5_IJSE_NSA_ILi16384EEEEEENS5_IJSB_lEEElEEEEENSK_INS5_IJNS5_IJNS5_IJNSA_ILi32EEENSA_ILi4EEEEEEiEEENS5_IJNS5_IJNSA_ILi64EEESZ_EEEiEEENS5_IJSB_iEEEEEENS5_IJNS5_IJNS5_IJNSA_ILi16EEESZ_EEEiEEENS5_IJNS5_IJNSA_ILi0EEESB_EEENSA_ILi512EEEEEENS5_IJS1A_iEEEEEEEENS5_IJlSB_lEEEEEESJ_NS5_IJS1H_S1G_EEENS4_8TiledMMAINS4_8MMA_AtomIJNS4_5SM12011BLOCKSCALED6SPARSE26SM120_SPARSE_16x8x64_TN_VSISH_SH_fSI_Li64EEEEEENSK_INS5_IJSL_SZ_SB_EEENS5_IJSB_SL_S1A_EEEEENS5_IJSE_SY_S12_EEEEENS5_IJNS4_13SM90_TMA_LOADES1X_EEENS5_IJNS4_14ComposedLayoutINS4_7SwizzleILi3ELi4ELi3EEENS4_25smem_sparse_ptr_flag_bitsILi2ELi8EEENSK_INS5_IJNS5_IJSB_NSA_ILi8EEEEEENS5_IJSL_SE_EEEEEENS5_IJNS5_IJS1A_SF_EEESO_EEEEEEENSK_INS5_IJNS5_IJS10_SB_EEENS5_IJNS5_IJS12_SB_EEESZ_SB_EEEEEENS5_IJNS5_IJS18_S1C_EEENS5_IJS1B_SB_S1C_EEEEEEEEEEENS5_IJNS4_9Copy_AtomIJNS4_17SM75_U32x4_LDSM_NENS4_11sparse_elemILi2EhEEEEENS2L_IJNS4_13UniversalCopyImmEENS2N_ILi8EhEEEEENS2L_IJNS2Q_ISI_SI_EESI_EEEEEENS4_8identityES1Y_NS5_IJNS1Z_IS21_NS4_18smem_ptr_flag_bitsILi8EEENSK_INS5_IJS24_SE_EEENS5_IJSE_SB_EEEEEEES2J_EEENS5_IJNS2L_IJS2M_hEEES2V_EEES2X_EENS_8epilogue10collective18CollectiveEpilogueINS38_22Sm90TmaWarpSpecializedILi3ELi2ELi4ELb1ELb0EEEJSG_NS5_IJS12_SY_EEENS_10bfloat16_tES1H_S3E_S1H_NS38_6fusion15FusionCallbacksINS38_23Sm120TmaWarpSpecializedILi3ELi2ELi4ELb1ELb0EEENS3F_17LinearCombinationIS3E_fS3E_fLNS_15FloatRoundStyleE2EEESG_S3D_JEEES1X_NS1Z_INS20_ILi2ELi4ELi3EEENS2Y_ILi16EEENSK_INS5_IJS24_SY_EEENS5_IJSY_SB_EEEEEEENS4_17SM75_U32x2_LDSM_NENS4_14SM90_TMA_STOREES3S_NS4_17SM90_U32x2_STSM_NENS2L_IJS3V_NS_6half_tEEEEvEEEvvEEEEvNT_6ParamsE --------------------------
	.section	.text._ZN7cutlass13device_kernelINS_4gemm6kernel13GemmUniversalIN4cute5tupleIJiiiiEEENS1_10collective13CollectiveMmaINS1_48MainloopSm120TmaWarpSpecializedSparseBlockScaledILi2ELi3ELi0ELi2ENS5_IJNS4_1CILi1EEESB_SB_EEEEENS5_IJNSA_ILi128EEESE_NSA_ILi256EEEEEENS5_IJNS_12float_e4m3_tENS_13float_ue8m0_tEEEENS5_IJNS4_6LayoutINS5_IJiNS5_IJNSA_ILi2EEEiEEEiEEENS5_IJlNS5_IJSB_SL_EEElEEEEENSK_INS5_IJNS5_IJSE_iEEESR_iEEENS5_IJNS5_IJSE_NSA_ILi16384EEEEEENS5_IJSB_lEEElEEEEENSK_INS5_IJNS5_IJNS5_IJNSA_ILi32EEENSA_ILi4EEEEEEiEEENS5_IJNS5_IJNSA_ILi64EEESZ_EEEiEEENS5_IJSB_iEEEEEENS5_IJNS5_IJNS5_IJNSA_ILi16EEESZ_EEEiEEENS5_IJNS5_IJNSA_ILi0EEESB_EEENSA_ILi512EEEEEENS5_IJS1A_iEEEEEEEENS5_IJlSB_lEEEEEESJ_NS5_IJS1H_S1G_EEENS4_8TiledMMAINS4_8MMA_AtomIJNS4_5SM12011BLOCKSCALED6SPARSE26SM120_SPARSE_16x8x64_TN_VSISH_SH_fSI_Li64EEEEEENSK_INS5_IJSL_SZ_SB_EEENS5_IJSB_SL_S1A_EEEEENS5_IJSE_SY_S12_EEEEENS5_IJNS4_13SM90_TMA_LOADES1X_EEENS5_IJNS4_14ComposedLayoutINS4_7SwizzleILi3ELi4ELi3EEENS4_25smem_sparse_ptr_flag_bitsILi2ELi8EEENSK_INS5_IJNS5_IJSB_NSA_ILi8EEEEEENS5_IJSL_SE_EEEEEENS5_IJNS5_IJS1A_SF_EEESO_EEEEEEENSK_INS5_IJNS5_IJS10_SB_EEENS5_IJNS5_IJS12_SB_EEESZ_SB_EEEEEENS5_IJNS5_IJS18_S1C_EEENS5_IJS1B_SB_S1C_EEEEEEEEEEENS5_IJNS4_9Copy_AtomIJNS4_17SM75_U32x4_LDSM_NENS4_11sparse_elemILi2EhEEEEENS2L_IJNS4_13UniversalCopyImmEENS2N_ILi8EhEEEEENS2L_IJNS2Q_ISI_SI_EESI_EEEEEENS4_8identityES1Y_NS5_IJNS1Z_IS21_NS4_18smem_ptr_flag_bitsILi8EEENSK_INS5_IJS24_SE_EEENS5_IJSE_SB_EEEEEEES2J_EEENS5_IJNS2L_IJS2M_hEEES2V_EEES2X_EENS_8epilogue10collective18CollectiveEpilogueINS38_22Sm90TmaWarpSpecializedILi3ELi2ELi4ELb1ELb0EEEJSG_NS5_IJS12_SY_EEENS_10bfloat16_tES1H_S3E_S1H_NS38_6fusion15FusionCallbacksINS38_23Sm120TmaWarpSpecializedILi3ELi2ELi4ELb1ELb0EEENS3F_17LinearCombinationIS3E_fS3E_fLNS_15FloatRoundStyleE2EEESG_S3D_JEEES1X_NS1Z_INS20_ILi2ELi4ELi3EEENS2Y_ILi16EEENSK_INS5_IJS24_SY_EEENS5_IJSY_SB_EEEEEEENS4_17SM75_U32x2_LDSM_NENS4_14SM90_TMA_STOREES3S_NS4_17SM90_U32x2_STSM_NENS2L_IJS3V_NS_6half_tEEEEvEEEvvEEEEvNT_6ParamsE,"ax",@progbits
	.align	128
.text._ZN7cutlass13device_kernelINS_4gemm6kernel13GemmUniversalIN4cute5tupleIJiiiiEEENS1_10collective13CollectiveMmaINS1_48MainloopSm120TmaWarpSpecializedSparseBlockScaledILi2ELi3ELi0ELi2ENS5_IJNS4_1CILi1EEESB_SB_EEEEENS5_IJNSA_ILi128EEESE_NSA_ILi256EEEEEENS5_IJNS_12float_e4m3_tENS_13float_ue8m0_tEEEENS5_IJNS4_6LayoutINS5_IJiNS5_IJNSA_ILi2EEEiEEEiEEENS5_IJlNS5_IJSB_SL_EEElEEEEENSK_INS5_IJNS5_IJSE_iEEESR_iEEENS5_IJNS5_IJSE_NSA_ILi16384EEEEEENS5_IJSB_lEEElEEEEENSK_INS5_IJNS5_IJNS5_IJNSA_ILi32EEENSA_ILi4EEEEEEiEEENS5_IJNS5_IJNSA_ILi64EEESZ_EEEiEEENS5_IJSB_iEEEEEENS5_IJNS5_IJNS5_IJNSA_ILi16EEESZ_EEEiEEENS5_IJNS5_IJNSA_ILi0EEESB_EEENSA_ILi512EEEEEENS5_IJS1A_iEEEEEEEENS5_IJlSB_lEEEEEESJ_NS5_IJS1H_S1G_EEENS4_8TiledMMAINS4_8MMA_AtomIJNS4_5SM12011BLOCKSCALED6SPARSE26SM120_SPARSE_16x8x64_TN_VSISH_SH_fSI_Li64EEEEEENSK_INS5_IJSL_SZ_SB_EEENS5_IJSB_SL_S1A_EEEEENS5_IJSE_SY_S12_EEEEENS5_IJNS4_13SM90_TMA_LOADES1X_EEENS5_IJNS4_14ComposedLayoutINS4_7SwizzleILi3ELi4ELi3EEENS4_25smem_sparse_ptr_flag_bitsILi2ELi8EEENSK_INS5_IJNS5_IJSB_NSA_ILi8EEEEEENS5_IJSL_SE_EEEEEENS5_IJNS5_IJS1A_SF_EEESO_EEEEEEENSK_INS5_IJNS5_IJS10_SB_EEENS5_IJNS5_IJS12_SB_EEESZ_SB_EEEEEENS5_IJNS5_IJS18_S1C_EEENS5_IJS1B_SB_S1C_EEEEEEEEEEENS5_IJNS4_9Copy_AtomIJNS4_17SM75_U32x4_LDSM_NENS4_11sparse_elemILi2EhEEEEENS2L_IJNS4_13UniversalCopyImmEENS2N_ILi8EhEEEEENS2L_IJNS2Q_ISI_SI_EESI_EEEEEENS4_8identityES1Y_NS5_IJNS1Z_IS21_NS4_18smem_ptr_flag_bitsILi8EEENSK_INS5_IJS24_SE_EEENS5_IJSE_SB_EEEEEEES2J_EEENS5_IJNS2L_IJS2M_hEEES2V_EEES2X_EENS_8epilogue10collective18CollectiveEpilogueINS38_22Sm90TmaWarpSpecializedILi3ELi2ELi4ELb1ELb0EEEJSG_NS5_IJS12_SY_EEENS_10bfloat16_tES1H_S3E_S1H_NS38_6fusion15FusionCallbacksINS38_23Sm120TmaWarpSpecializedILi3ELi2ELi4ELb1ELb0EEENS3F_17LinearCombinationIS3E_fS3E_fLNS_15FloatRoundStyleE2EEESG_S3D_JEEES1X_NS1Z_INS20_ILi2ELi4ELi3EEENS2Y_ILi16EEENSK_INS5_IJS24_SY_EEENS5_IJSY_SB_EEEEEEENS4_17SM75_U32x2_LDSM_NENS4_14SM90_TMA_STOREES3S_NS4_17SM90_U32x2_STSM_NENS2L_IJS3V_NS_6half_tEEEEvEEEvvEEEEvNT_6ParamsE:
        .type           _ZN7cutlass13device_kernelINS_4gemm6kernel13GemmUniversalIN4cute5tupleIJiiiiEEENS1_10collective13CollectiveMmaINS1_48MainloopSm120TmaWarpSpecializedSparseBlockScaledILi2ELi3ELi0ELi2ENS5_IJNS4_1CILi1EEESB_SB_EEEEENS5_IJNSA_ILi128EEESE_NSA_ILi256EEEEEENS5_IJNS_12float_e4m3_tENS_13float_ue8m0_tEEEENS5_IJNS4_6LayoutINS5_IJiNS5_IJNSA_ILi2EEEiEEEiEEENS5_IJlNS5_IJSB_SL_EEElEEEEENSK_INS5_IJNS5_IJSE_iEEESR_iEEENS5_IJNS5_IJSE_NSA_ILi16384EEEEEENS5_IJSB_lEEElEEEEENSK_INS5_IJNS5_IJNS5_IJNSA_ILi32EEENSA_ILi4EEEEEEiEEENS5_IJNS5_IJNSA_ILi64EEESZ_EEEiEEENS5_IJSB_iEEEEEENS5_IJNS5_IJNS5_IJNSA_ILi16EEESZ_EEEiEEENS5_IJNS5_IJNSA_ILi0EEESB_EEENSA_ILi512EEEEEENS5_IJS1A_iEEEEEEEENS5_IJlSB_lEEEEEESJ_NS5_IJS1H_S1G_EEENS4_8TiledMMAINS4_8MMA_AtomIJNS4_5SM12011BLOCKSCALED6SPARSE26SM120_SPARSE_16x8x64_TN_VSISH_SH_fSI_Li64EEEEEENSK_INS5_IJSL_SZ_SB_EEENS5_IJSB_SL_S1A_EEEEENS5_IJSE_SY_S12_EEEEENS5_IJNS4_13SM90_TMA_LOADES1X_EEENS5_IJNS4_14ComposedLayoutINS4_7SwizzleILi3ELi4ELi3EEENS4_25smem_sparse_ptr_flag_bitsILi2ELi8EEENSK_INS5_IJNS5_IJSB_NSA_ILi8EEEEEENS5_IJSL_SE_EEEEEENS5_IJNS5_IJS1A_SF_EEESO_EEEEEEENSK_INS5_IJNS5_IJS10_SB_EEENS5_IJNS5_IJS12_SB_EEESZ_SB_EEEEEENS5_IJNS5_IJS18_S1C_EEENS5_IJS1B_SB_S1C_EEEEEEEEEEENS5_IJNS4_9Copy_AtomIJNS4_17SM75_U32x4_LDSM_NENS4_11sparse_elemILi2EhEEEEENS2L_IJNS4_13UniversalCopyImmEENS2N_ILi8EhEEEEENS2L_IJNS2Q_ISI_SI_EESI_EEEEEENS4_8identityES1Y_NS5_IJNS1Z_IS21_NS4_18smem_ptr_flag_bitsILi8EEENSK_INS5_IJS24_SE_EEENS5_IJSE_SB_EEEEEEES2J_EEENS5_IJNS2L_IJS2M_hEEES2V_EEES2X_EENS_8epilogue10collective18CollectiveEpilogueINS38_22Sm90TmaWarpSpecializedILi3ELi2ELi4ELb1ELb0EEEJSG_NS5_IJS12_SY_EEENS_10bfloat16_tES1H_S3E_S1H_NS38_6fusion15FusionCallbacksINS38_23Sm120TmaWarpSpecializedILi3ELi2ELi4ELb1ELb0EEENS3F_17LinearCombinationIS3E_fS3E_fLNS_15FloatRoundStyleE2EEESG_S3D_JEEES1X_NS1Z_INS20_ILi2ELi4ELi3EEENS2Y_ILi16EEENSK_INS5_IJS24_SY_EEENS5_IJSY_SB_EEEEEEENS4_17SM75_U32x2_LDSM_NENS4_14SM90_TMA_STOREES3S_NS4_17SM90_U32x2_STSM_NENS2L_IJS3V_NS_6half_tEEEEvEEEvvEEEEvNT_6ParamsE,@function
        .size           _ZN7cutlass13device_kernelINS_4gemm6kernel13GemmUniversalIN4cute5tupleIJiiiiEEENS1_10collective13CollectiveMmaINS1_48MainloopSm120TmaWarpSpecializedSparseBlockScaledILi2ELi3ELi0ELi2ENS5_IJNS4_1CILi1EEESB_SB_EEEEENS5_IJNSA_ILi128EEESE_NSA_ILi256EEEEEENS5_IJNS_12float_e4m3_tENS_13float_ue8m0_tEEEENS5_IJNS4_6LayoutINS5_IJiNS5_IJNSA_ILi2EEEiEEEiEEENS5_IJlNS5_IJSB_SL_EEElEEEEENSK_INS5_IJNS5_IJSE_iEEESR_iEEENS5_IJNS5_IJSE_NSA_ILi16384EEEEEENS5_IJSB_lEEElEEEEENSK_INS5_IJNS5_IJNS5_IJNSA_ILi32EEENSA_ILi4EEEEEEiEEENS5_IJNS5_IJNSA_ILi64EEESZ_EEEiEEENS5_IJSB_iEEEEEENS5_IJNS5_IJNS5_IJNSA_ILi16EEESZ_EEEiEEENS5_IJNS5_IJNSA_ILi0EEESB_EEENSA_ILi512EEEEEENS5_IJS1A_iEEEEEEEENS5_IJlSB_lEEEEEESJ_NS5_IJS1H_S1G_EEENS4_8TiledMMAINS4_8MMA_AtomIJNS4_5SM12011BLOCKSCALED6SPARSE26SM120_SPARSE_16x8x64_TN_VSISH_SH_fSI_Li64EEEEEENSK_INS5_IJSL_SZ_SB_EEENS5_IJSB_SL_S1A_EEEEENS5_IJSE_SY_S12_EEEEENS5_IJNS4_13SM90_TMA_LOADES1X_EEENS5_IJNS4_14ComposedLayoutINS4_7SwizzleILi3ELi4ELi3EEENS4_25smem_sparse_ptr_flag_bitsILi2ELi8EEENSK_INS5_IJNS5_IJSB_NSA_ILi8EEEEEENS5_IJSL_SE_EEEEEENS5_IJNS5_IJS1A_SF_EEESO_EEEEEEENSK_INS5_IJNS5_IJS10_SB_EEENS5_IJNS5_IJS12_SB_EEESZ_SB_EEEEEENS5_IJNS5_IJS18_S1C_EEENS5_IJS1B_SB_S1C_EEEEEEEEEEENS5_IJNS4_9Copy_AtomIJNS4_17SM75_U32x4_LDSM_NENS4_11sparse_elemILi2EhEEEEENS2L_IJNS4_13UniversalCopyImmEENS2N_ILi8EhEEEEENS2L_IJNS2Q_ISI_SI_EESI_EEEEEENS4_8identityES1Y_NS5_IJNS1Z_IS21_NS4_18smem_ptr_flag_bitsILi8EEENSK_INS5_IJS24_SE_EEENS5_IJSE_SB_EEEEEEES2J_EEENS5_IJNS2L_IJS2M_hEEES2V_EEES2X_EENS_8epilogue10collective18CollectiveEpilogueINS38_22Sm90TmaWarpSpecializedILi3ELi2ELi4ELb1ELb0EEEJSG_NS5_IJS12_SY_EEENS_10bfloat16_tES1H_S3E_S1H_NS38_6fusion15FusionCallbacksINS38_23Sm120TmaWarpSpecializedILi3ELi2ELi4ELb1ELb0EEENS3F_17LinearCombinationIS3E_fS3E_fLNS_15FloatRoundStyleE2EEESG_S3D_JEEES1X_NS1Z_INS20_ILi2ELi4ELi3EEENS2Y_ILi16EEENSK_INS5_IJS24_SY_EEENS5_IJSY_SB_EEEEEEENS4_17SM75_U32x2_LDSM_NENS4_14SM90_TMA_STOREES3S_NS4_17SM90_U32x2_STSM_NENS2L_IJS3V_NS_6half_tEEEEvEEEvvEEEEvNT_6ParamsE,(.L_x_929 - _ZN7cutlass13device_kernelINS_4gemm6kernel13GemmUniversalIN4cute5tupleIJiiiiEEENS1_10collective13CollectiveMmaINS1_48MainloopSm120TmaWarpSpecializedSparseBlockScaledILi2ELi3ELi0ELi2ENS5_IJNS4_1CILi1EEESB_SB_EEEEENS5_IJNSA_ILi128EEESE_NSA_ILi256EEEEEENS5_IJNS_12float_e4m3_tENS_13float_ue8m0_tEEEENS5_IJNS4_6LayoutINS5_IJiNS5_IJNSA_ILi2EEEiEEEiEEENS5_IJlNS5_IJSB_SL_EEElEEEEENSK_INS5_IJNS5_IJSE_iEEESR_iEEENS5_IJNS5_IJSE_NSA_ILi16384EEEEEENS5_IJSB_lEEElEEEEENSK_INS5_IJNS5_IJNS5_IJNSA_ILi32EEENSA_ILi4EEEEEEiEEENS5_IJNS5_IJNSA_ILi64EEESZ_EEEiEEENS5_IJSB_iEEEEEENS5_IJNS5_IJNS5_IJNSA_ILi16EEESZ_EEEiEEENS5_IJNS5_IJNSA_ILi0EEESB_EEENSA_ILi512EEEEEENS5_IJS1A_iEEEEEEEENS5_IJlSB_lEEEEEESJ_NS5_IJS1H_S1G_EEENS4_8TiledMMAINS4_8MMA_AtomIJNS4_5SM12011BLOCKSCALED6SPARSE26SM120_SPARSE_16x8x64_TN_VSISH_SH_fSI_Li64EEEEEENSK_INS5_IJSL_SZ_SB_EEENS5_IJSB_SL_S1A_EEEEENS5_IJSE_SY_S12_EEEEENS5_IJNS4_13SM90_TMA_LOADES1X_EEENS5_IJNS4_14ComposedLayoutINS4_7SwizzleILi3ELi4ELi3EEENS4_25smem_sparse_ptr_flag_bitsILi2ELi8EEENSK_INS5_IJNS5_IJSB_NSA_ILi8EEEEEENS5_IJSL_SE_EEEEEENS5_IJNS5_IJS1A_SF_EEESO_EEEEEEENSK_INS5_IJNS5_IJS10_SB_EEENS5_IJNS5_IJS12_SB_EEESZ_SB_EEEEEENS5_IJNS5_IJS18_S1C_EEENS5_IJS1B_SB_S1C_EEEEEEEEEEENS5_IJNS4_9Copy_AtomIJNS4_17SM75_U32x4_LDSM_NENS4_11sparse_elemILi2EhEEEEENS2L_IJNS4_13UniversalCopyImmEENS2N_ILi8EhEEEEENS2L_IJNS2Q_ISI_SI_EESI_EEEEEENS4_8identityES1Y_NS5_IJNS1Z_IS21_NS4_18smem_ptr_flag_bitsILi8EEENSK_INS5_IJS24_SE_EEENS5_IJSE_SB_EEEEEEES2J_EEENS5_IJNS2L_IJS2M_hEEES2V_EEES2X_EENS_8epilogue10collective18CollectiveEpilogueINS38_22Sm90TmaWarpSpecializedILi3ELi2ELi4ELb1ELb0EEEJSG_NS5_IJS12_SY_EEENS_10bfloat16_tES1H_S3E_S1H_NS38_6fusion15FusionCallbacksINS38_23Sm120TmaWarpSpecializedILi3ELi2ELi4ELb1ELb0EEENS3F_17LinearCombinationIS3E_fS3E_fLNS_15FloatRoundStyleE2EEESG_S3D_JEEES1X_NS1Z_INS20_ILi2ELi4ELi3EEENS2Y_ILi16EEENSK_INS5_IJS24_SY_EEENS5_IJSY_SB_EEEEEEENS4_17SM75_U32x2_LDSM_NENS4_14SM90_TMA_STOREES3S_NS4_17SM90_U32x2_STSM_NENS2L_IJS3V_NS_6half_tEEEEvEEEvvEEEEvNT_6ParamsE)
        .other          _ZN7cutlass13device_kernelINS_4gemm6kernel13GemmUniversalIN4cute5tupleIJiiiiEEENS1_10collective13CollectiveMmaINS1_48MainloopSm120TmaWarpSpecializedSparseBlockScaledILi2ELi3ELi0ELi2ENS5_IJNS4_1CILi1EEESB_SB_EEEEENS5_IJNSA_ILi128EEESE_NSA_ILi256EEEEEENS5_IJNS_12float_e4m3_tENS_13float_ue8m0_tEEEENS5_IJNS4_6LayoutINS5_IJiNS5_IJNSA_ILi2EEEiEEEiEEENS5_IJlNS5_IJSB_SL_EEElEEEEENSK_INS5_IJNS5_IJSE_iEEESR_iEEENS5_IJNS5_IJSE_NSA_ILi16384EEEEEENS5_IJSB_lEEElEEEEENSK_INS5_IJNS5_IJNS5_IJNSA_ILi32EEENSA_ILi4EEEEEEiEEENS5_IJNS5_IJNSA_ILi64EEESZ_EEEiEEENS5_IJSB_iEEEEEENS5_IJNS5_IJNS5_IJNSA_ILi16EEESZ_EEEiEEENS5_IJNS5_IJNSA_ILi0EEESB_EEENSA_ILi512EEEEEENS5_IJS1A_iEEEEEEEENS5_IJlSB_lEEEEEESJ_NS5_IJS1H_S1G_EEENS4_8TiledMMAINS4_8MMA_AtomIJNS4_5SM12011BLOCKSCALED6SPARSE26SM120_SPARSE_16x8x64_TN_VSISH_SH_fSI_Li64EEEEEENSK_INS5_IJSL_SZ_SB_EEENS5_IJSB_SL_S1A_EEEEENS5_IJSE_SY_S12_EEEEENS5_IJNS4_13SM90_TMA_LOADES1X_EEENS5_IJNS4_14ComposedLayoutINS4_7SwizzleILi3ELi4ELi3EEENS4_25smem_sparse_ptr_flag_bitsILi2ELi8EEENSK_INS5_IJNS5_IJSB_NSA_ILi8EEEEEENS5_IJSL_SE_EEEEEENS5_IJNS5_IJS1A_SF_EEESO_EEEEEEENSK_INS5_IJNS5_IJS10_SB_EEENS5_IJNS5_IJS12_SB_EEESZ_SB_EEEEEENS5_IJNS5_IJS18_S1C_EEENS5_IJS1B_SB_S1C_EEEEEEEEEEENS5_IJNS4_9Copy_AtomIJNS4_17SM75_U32x4_LDSM_NENS4_11sparse_elemILi2EhEEEEENS2L_IJNS4_13UniversalCopyImmEENS2N_ILi8EhEEEEENS2L_IJNS2Q_ISI_SI_EESI_EEEEEENS4_8identityES1Y_NS5_IJNS1Z_IS21_NS4_18smem_ptr_flag_bitsILi8EEENSK_INS5_IJS24_SE_EEENS5_IJSE_SB_EEEEEEES2J_EEENS5_IJNS2L_IJS2M_hEEES2V_EEES2X_EENS_8epilogue10collective18CollectiveEpilogueINS38_22Sm90TmaWarpSpecializedILi3ELi2ELi4ELb1ELb0EEEJSG_NS5_IJS12_SY_EEENS_10bfloat16_tES1H_S3E_S1H_NS38_6fusion15FusionCallbacksINS38_23Sm120TmaWarpSpecializedILi3ELi2ELi4ELb1ELb0EEENS3F_17LinearCombinationIS3E_fS3E_fLNS_15FloatRoundStyleE2EEESG_S3D_JEEES1X_NS1Z_INS20_ILi2ELi4ELi3EEENS2Y_ILi16EEENSK_INS5_IJS24_SY_EEENS5_IJSY_SB_EEEEEEENS4_17SM75_U32x2_LDSM_NENS4_14SM90_TMA_STOREES3S_NS4_17SM90_U32x2_STSM_NENS2L_IJS3V_NS_6half_tEEEEvEEEvvEEEEvNT_6ParamsE,@"STO_CUDA_ENTRY STV_DEFAULT"
_ZN7cutlass13device_kernelINS_4gemm6kernel13GemmUniversalIN4cute5tupleIJiiiiEEENS1_10collective13CollectiveMmaINS1_48MainloopSm120TmaWarpSpecializedSparseBlockScaledILi2ELi3ELi0ELi2ENS5_IJNS4_1CILi1EEESB_SB_EEEEENS5_IJNSA_ILi128EEESE_NSA_ILi256EEEEEENS5_IJNS_12float_e4m3_tENS_13float_ue8m0_tEEEENS5_IJNS4_6LayoutINS5_IJiNS5_IJNSA_ILi2EEEiEEEiEEENS5_IJlNS5_IJSB_SL_EEElEEEEENSK_INS5_IJNS5_IJSE_iEEESR_iEEENS5_IJNS5_IJSE_NSA_ILi16384EEEEEENS5_IJSB_lEEElEEEEENSK_INS5_IJNS5_IJNS5_IJNSA_ILi32EEENSA_ILi4EEEEEEiEEENS5_IJNS5_IJNSA_ILi64EEESZ_EEEiEEENS5_IJSB_iEEEEEENS5_IJNS5_IJNS5_IJNSA_ILi16EEESZ_EEEiEEENS5_IJNS5_IJNSA_ILi0EEESB_EEENSA_ILi512EEEEEENS5_IJS1A_iEEEEEEEENS5_IJlSB_lEEEEEESJ_NS5_IJS1H_S1G_EEENS4_8TiledMMAINS4_8MMA_AtomIJNS4_5SM12011BLOCKSCALED6SPARSE26SM120_SPARSE_16x8x64_TN_VSISH_SH_fSI_Li64EEEEEENSK_INS5_IJSL_SZ_SB_EEENS5_IJSB_SL_S1A_EEEEENS5_IJSE_SY_S12_EEEEENS5_IJNS4_13SM90_TMA_LOADES1X_EEENS5_IJNS4_14ComposedLayoutINS4_7SwizzleILi3ELi4ELi3EEENS4_25smem_sparse_ptr_flag_bitsILi2ELi8EEENSK_INS5_IJNS5_IJSB_NSA_ILi8EEEEEENS5_IJSL_SE_EEEEEENS5_IJNS5_IJS1A_SF_EEESO_EEEEEEENSK_INS5_IJNS5_IJS10_SB_EEENS5_IJNS5_IJS12_SB_EEESZ_SB_EEEEEENS5_IJNS5_IJS18_S1C_EEENS5_IJS1B_SB_S1C_EEEEEEEEEEENS5_IJNS4_9Copy_AtomIJNS4_17SM75_U32x4_LDSM_NENS4_11sparse_elemILi2EhEEEEENS2L_IJNS4_13UniversalCopyImmEENS2N_ILi8EhEEEEENS2L_IJNS2Q_ISI_SI_EESI_EEEEEENS4_8identityES1Y_NS5_IJNS1Z_IS21_NS4_18smem_ptr_flag_bitsILi8EEENSK_INS5_IJS24_SE_EEENS5_IJSE_SB_EEEEEEES2J_EEENS5_IJNS2L_IJS2M_hEEES2V_EEES2X_EENS_8epilogue10collective18CollectiveEpilogueINS38_22Sm90TmaWarpSpecializedILi3ELi2ELi4ELb1ELb0EEEJSG_NS5_IJS12_SY_EEENS_10bfloat16_tES1H_S3E_S1H_NS38_6fusion15FusionCallbacksINS38_23Sm120TmaWarpSpecializedILi3ELi2ELi4ELb1ELb0EEENS3F_17LinearCombinationIS3E_fS3E_fLNS_15FloatRoundStyleE2EEESG_S3D_JEEES1X_NS1Z_INS20_ILi2ELi4ELi3EEENS2Y_ILi16EEENSK_INS5_IJS24_SY_EEENS5_IJSY_SB_EEEEEEENS4_17SM75_U32x2_LDSM_NENS4_14SM90_TMA_STOREES3S_NS4_17SM90_U32x2_STSM_NENS2L_IJS3V_NS_6half_tEEEEvEEEvvEEEEvNT_6ParamsE:
[----:B------:R-:W1:Y:S01]  /*0000*/  LDC R1, c[0x0][0x37c] ;  /* 0x0000df00ff017b82 */ /* 0x000e620000000800 */
[----:B------:R-:W2:Y:S01]  /*0010*/  S2R R8, SR_TID.X ;  /* 0x0000000000087919 */ /* 0x000ea20000002100 */
[----:B------:R-:W-:Y:S01]  /*0020*/  ELECT P0, URZ, PT ;  /* 0x0000000000ff782f */ /* 0x000fe20003800000 */
[----:B------:R-:W-:Y:S01]  /*0030*/  BSSY.RECONVERGENT B0, `(.L_x_0) ;  /* 0x0000020000007945 */ /* 0x000fe20003800200 */
[--C-:B--2---:R-:W-:Y:S02]  /*0040*/  SHF.R.U32.HI R9, RZ, 0x5, R8.reuse ;  /* 0x00000005ff097819 */ /* 0x104fe40000011608 */
[----:B------:R-:W-:-:S03]  /*0050*/  SHF.R.U32.HI R18, RZ, 0x7, R8 ;  /* 0x00000007ff127819 */ /* 0x000fc60000011608 */
[----:B------:R-:W2:Y:S02]  /*0060*/  SHFL.IDX PT, R0, R9, RZ, 0x1f ;  /* 0x00001fff09007589 */ /* 0x000ea400000e0000 */
[----:B--2---:R-:W-:Y:S02]  /*0070*/  R2UR UR4, R0 ;  /* 0x00000000000472ca */ /* 0x004fe400000e0000 */
[----:B------:R2:W3:Y:S11]  /*0080*/  SHFL.IDX PT, R0, R18, RZ, 0x1f ;  /* 0x00001fff12007589 */ /* 0x0004f600000e0000 */
[----:B------:R-:W-:Y:S01]  /*0090*/  USHF.R.S32.HI UR42, URZ, 0x1f, UR4 ;  /* 0x0000001fff2a7899 */ /* 0x000fe20008011404 */
[----:B------:R-:W-:-:S03]  /*00a0*/  ISETP.NE.OR P0, PT, RZ, UR4, !P0 ;  /* 0x00000004ff007c0c */ /* 0x000fc6000c705670 */
[----:B------:R-:W-:-:S04]  /*00b0*/  ULEA.HI UR42, UR42, UR4, URZ, 0x2 ;  /* 0x000000042a2a7291 */ /* 0x000fc8000f8f10ff */
[----:B------:R-:W-:-:S04]  /*00c0*/  ULOP3.LUT UR42, UR42, 0xfffffffc, URZ, 0xc0, !UPT ;  /* 0xfffffffc2a2a7892 */ /* 0x000fc8000f8ec0ff */
[----:B------:R-:W-:Y:S02]  /*00d0*/  UIADD3 UR42, UPT, UPT, UR4, -UR42, URZ ;  /* 0x8000002a042a7290 */ /* 0x000fe4000fffe0ff */
[----:B-123--:R-:W-:Y:S10]  /*00e0*/  @P0 BRA `(.L_x_1) ;  /* 0x0000000000500947 */ /* 0x00eff40003800000 */
[----:B------:R-:W1:Y:S02]  /*00f0*/  LDCU.64 UR4, c[0x0][0x348] ;  /* 0x00006900ff0477ac */ /* 0x000e640008000a00 */
[----:B-1----:R-:W-:Y:S02]  /*0100*/  UIADD3 UR14, UP5, UPT, UR4, 0x80, URZ ;  /* 0x00000080040e7890 */ /* 0x002fe4000ffbe0ff */
[----:B------:R-:W-:Y:S02]  /*0110*/  UIADD3 UR12, UP4, UPT, UR4, 0x180, URZ ;  /* 0x00000180040c7890 */ /* 0x000fe4000ff9e0ff */
[----:B------:R-:W-:Y:S02]  /*0120*/  UIADD3 UR10, UP3, UPT, UR4, 0x380, URZ ;  /* 0x00000380040a7890 */ /* 0x000fe4000ff7e0ff */
[----:B------:R-:W-:Y:S02]  /*0130*/  UIADD3 UR8, UP2, UPT, UR4, 0x480, URZ ;  /* 0x0000048004087890 */ /* 0x000fe4000ff5e0ff */
[----:B------:R-:W-:-:S02]  /*0140*/  UIADD3 UR6, UP1, UPT, UR4, 0x680, URZ ;  /* 0x0000068004067890 */ /* 0x000fc4000ff3e0ff */
[----:B------:R-:W-:Y:S02]  /*0150*/  UIADD3.X UR15, UPT, UPT, URZ, UR5, URZ, UP5, !UPT ;  /* 0x00000005ff0f7290 */ /* 0x000fe4000affe4ff */
[----:B------:R-:W-:Y:S02]  /*0160*/  UIADD3 UR4, UP0, UPT, UR4, 0x780, URZ ;  /* 0x0000078004047890 */ /* 0x000fe4000ff1e0ff */
[----:B------:R-:W-:Y:S02]  /*0170*/  UIADD3.X UR13, UPT, UPT, URZ, UR5, URZ, UP4, !UPT ;  /* 0x00000005ff0d7290 */ /* 0x000fe4000a7fe4ff */
[----:B------:R-:W-:Y:S02]  /*0180*/  UIADD3.X UR11, UPT, UPT, URZ, UR5, URZ, UP3, !UPT ;  /* 0x00000005ff0b7290 */ /* 0x000fe40009ffe4ff */
[----:B------:R-:W-:Y:S01]  /*0190*/  UIADD3.X UR9, UPT, UPT, URZ, UR5, URZ, UP2, !UPT ;  /* 0x00000005ff097290 */ /* 0x000fe200097fe4ff */
[----:B------:R1:W-:Y:S01]  /*01a0*/  UTMACCTL.PF [UR14] ;  /* 0x000000000e0079b9 */ /* 0x0003e20008040000 */
[----:B------:R-:W-:-:S03]  /*01b0*/  UIADD3.X UR7, UPT, UPT, URZ, UR5, URZ, UP1, !UPT ;  /* 0x00000005ff077290 */ /* 0x000fc60008ffe4ff */
[----:B------:R1:W-:Y:S01]  /*01c0*/  UTMACCTL.PF [UR12] ;  /* 0x000000000c0079b9 */ /* 0x0003e20008040000 */
[----:B------:R-:W-:Y:S01]  /*01d0*/  UIADD3.X UR5, UPT, UPT, URZ, UR5, URZ, UP0, !UPT ;  /* 0x00000005ff057290 */ /* 0x000fe200087fe4ff */
[----:B------:R1:W-:Y:S02]  /*01e0*/  UTMACCTL.PF [UR10] ;  /* 0x000000000a0079b9 */ /* 0x0003e40008040000 */
[----:B------:R1:W-:Y:S02]  /*01f0*/  UTMACCTL.PF [UR8] ;  /* 0x00000000080079b9 */ /* 0x0003e40008040000 */
[----:B------:R1:W-:Y:S04]  /*0200*/  UTMACCTL.PF [UR6] ;  /* 0x00000000060079b9 */ /* 0x0003e80008040000 */
[----:B------:R1:W-:Y:S02]  /*0210*/  UTMACCTL.PF [UR4] ;  /* 0x00000000040079b9 */ /* 0x0003e40008040000 */
[----:B-1----:R-:W-:Y:S01]  /*0220*/  NOP ;  /* 0x0000000000007918 */ /* 0x002fe20000000000 */
.L_x_1:
[----:B------:R-:W-:Y:S05]  /*0230*/  BSYNC.RECONVERGENT B0 ;  /* 0x0000000000007941 */ /* 0x000fea0003800200 */
.L_x_0:
[----:B------:R-:W1:Y:S01]  /*0240*/  LDCU.64 UR4, c[0x0][0x990] ;  /* 0x00013200ff0477ac */ /* 0x000e620008000a00 */
[----:B------:R-:W-:Y:S02]  /*0250*/  R2UR UR8, R0 ;  /* 0x00000000000872ca */ /* 0x000fe400000e0000 */
[----:B------:R-:W-:Y:S01]  /*0260*/  LOP3.LUT R22, R8, 0xe0, RZ, 0xc0, !PT ;  /* 0x000000e008167812 */ /* 0x000fe200078ec0ff */
[----:B------:R-:W2:Y:S01]  /*0270*/  LDCU.64 UR46, c[0x0][0x358] ;  /* 0x00006b00ff2e77ac */ /* 0x000ea20008000a00 */
[----:B-1----:R-:W-:-:S04]  /*0280*/  UISETP.NE.U32.AND UP1, UPT, UR4, URZ, UPT ;  /* 0x000000ff0400728c */ /* 0x002fc8000bf25070 */
[----:B------:R-:W-:-:S11]  /*0290*/  UISETP.NE.AND.EX UP1, UPT, UR5, URZ, UPT, UP1 ;  /* 0x000000ff0500728c */ /* 0x000fd6000bf25310 */
[----:B------:R-:W-:Y:S01]  /*02a0*/  @UP1 UPLOP3.LUT UP2, UPT, UPT, UPT, UPT, 0x40, 0x4 ;  /* 0x000000000004189c */ /* 0x000fe20003f4e870 */
[----:B--2---:R-:W-:Y:S10]  /*02b0*/  BRA.U UP1, `(.L_x_2) ;  /* 0x0000000101347547 */ /* 0x004ff4000b800000 */
[----:B------:R-:W1:Y:S02]  /*02c0*/  LDCU.64 UR6, c[0x0][0x988] ;  /* 0x00013100ff0677ac */ /* 0x000e640008000a00 */
[----:B-1----:R-:W-:-:S04]  /*02d0*/  UISETP.NE.U32.AND UP0, UPT, UR6, URZ, UPT ;  /* 0x000000ff0600728c */ /* 0x002fc8000bf05070 */
[----:B------:R-:W-:-:S09]  /*02e0*/  UISETP.NE.AND.EX UP0, UPT, UR7, URZ, UPT, UP0 ;  /* 0x000000ff0700728c */ /* 0x000fd2000bf05300 */
[----:B------:R-:W-:Y:S05]  /*02f0*/  BRA.U !UP0, `(.L_x_3) ;  /* 0x0000000108147547 */ /* 0x000fea000b800000 */
[----:B------:R-:W1:Y:S02]  /*0300*/  LDC.64 R2, c[0x0][0x988] ;  /* 0x00026200ff027b82 */ /* 0x000e640000000a00 */
[----:B-1----:R-:W2:Y:S02]  /*0310*/  LDG.E R0, desc[UR46][R2.64] ;  /* 0x0000002e02007981 */ /* 0x002ea4000c1e1900 */
[----:B--2---:R-:W-:-:S13]  /*0320*/  FSETP.NEU.AND P0, PT, R0, RZ, PT ;  /* 0x000000ff0000720b */ /* 0x004fda0003f0d000 */
[----:B------:R-:W-:Y:S01]  /*0330*/  VOTEU.ANY UP2, P0 ;  /* 0x0000000000ff7886 */ /* 0x000fe20000040100 */
[----:B------:R-:W-:Y:S05]  /*0340*/  BRA `(.L_x_4) ;  /* 0x00000000000c7947 */ /* 0x000fea0003800000 */
.L_x_3:
[----:B------:R-:W1:Y:S02]  /*0350*/  LDCU UR6, c[0x0][0x980] ;  /* 0x00013000ff0677ac */ /* 0x000e640008000800 */
[----:B-1----:R-:W-:-:S13]  /*0360*/  FSETP.NEU.AND P0, PT, RZ, UR6, PT ;  /* 0x00000006ff007c0b */ /* 0x002fda000bf0d000 */
[----:B------:R-:W-:-:S05]  /*0370*/  VOTEU.ANY UP2, P0 ;  /* 0x0000000000ff7886 */ /* 0x000fca0000040100 */
.L_x_4:
[----:B------:R-:W-:-:S11]  /*0380*/  UPLOP3.LUT UP2, UPT, UPT, UPT, UP2, 0x40, 0x4 ;  /* 0x000000000004789c */ /* 0x000fd60003f4e820 */
.L_x_2:
[----:B------:R-:W1:Y:S01]  /*0390*/  LDCU.64 UR6, c[0x0][0x988] ;  /* 0x00013100ff0677ac */ /* 0x000e620008000a00 */
[----:B------:R-:W2:Y:S01]  /*03a0*/  SHFL.IDX PT, R0, R9, RZ, 0x1f ;  /* 0x00001fff09007589 */ /* 0x000ea200000e0000 */
[----:B-1----:R-:W-:Y:S02]  /*03b0*/  UISETP.NE.U32.AND UP0, UPT, UR6, URZ, UPT ;  /* 0x000000ff0600728c */ /* 0x002fe4000bf05070 */
[----:B------:R-:W-:Y:S02]  /*03c0*/  USEL UR6, URZ, 0xffffffff, !UP2 ;  /* 0xffffffffff067887 */ /* 0x000fe4000d000000 */
[----:B------:R-:W-:Y:S01]  /*03d0*/  UISETP.NE.AND.EX UP0, UPT, UR7, URZ, UPT, UP0 ;  /* 0x000000ff0700728c */ /* 0x000fe2000bf05300 */
[----:B--2---:R-:W-:-:S03]  /*03e0*/  ISETP.NE.AND P0, PT, R0, RZ, PT ;  /* 0x000000ff0000720c */ /* 0x004fc60003f05270 */
[----:B------:R-:W-:-:S04]  /*03f0*/  @UP1 USEL UR6, URZ, 0xffffffff, UP0 ;  /* 0xffffffffff061887 */ /* 0x000fc80008000000 */
[----:B------:R-:W-:-:S04]  /*0400*/  ULOP3.LUT UR6, UR6, 0x1, URZ, 0xc0, !UPT ;  /* 0x0000000106067892 */ /* 0x000fc8000f8ec0ff */
[----:B------:R-:W-:-:S04]  /*0410*/  UISETP.NE.U32.AND UP0, UPT, UR6, 0x1, UPT ;  /* 0x000000010600788c */ /* 0x000fc8000bf05070 */
[----:B------:R-:W-:Y:S01]  /*0420*/  UP2UR UR43, UPR, URZ, 0x1 ;  /* 0x00000001ff2b7883 */ /* 0x000fe20008000000 */
[----:B------:R-:W-:Y:S11]  /*0430*/  @P0 BRA `(.L_x_5) ;  /* 0x0000000000500947 */ /* 0x000ff60003800000 */
[----:B------:R-:W1:Y:S01]  /*0440*/  S2UR UR9, SR_CgaCtaId ;  /* 0x00000000000979c3 */ /* 0x000e620000008800 */
[----:B------:R-:W-:Y:S01]  /*0450*/  UISETP.NE.AND UP0, UPT, UR43, URZ, UPT ;  /* 0x000000ff2b00728c */ /* 0x000fe2000bf05270 */
[----:B------:R-:W-:Y:S01]  /*0460*/  UMOV UR7, 0x160 ;  /* 0x0000016000077882 */ /* 0x000fe20000000000 */
[----:B------:R-:W-:Y:S02]  /*0470*/  UMOV UR10, 0x400 ;  /* 0x00000400000a7882 */ /* 0x000fe40000000000 */
[----:B------:R-:W-:Y:S01]  /*0480*/  USEL UR7, UR7, 0x180, !UP0 ;  /* 0x0000018007077887 */ /* 0x000fe2000c000000 */
[----:B------:R-:W-:Y:S01]  /*0490*/  UMOV UR6, 0x1 ;  /* 0x0000000100067882 */ /* 0x000fe20000000000 */
[----:B------:R-:W-:Y:S01]  /*04a0*/  ELECT P0, URZ, PT ;  /* 0x0000000000ff782f */ /* 0x000fe20003800000 */
[----:B-1----:R-:W-:Y:S02]  /*04b0*/  ULEA UR9, UR9, UR10, 0x18 ;  /* 0x0000000a09097291 */ /* 0x002fe4000f8ec0ff */
[----:B------:R-:W-:-:S04]  /*04c0*/  UIADD3 UR10, UPT, UPT, -UR6, 0x100000, URZ ;  /* 0x00100000060a7890 */ /* 0x000fc8000fffe1ff */
[----:B------:R-:W-:Y:S02]  /*04d0*/  USHF.L.U32 UR11, UR10, 0xb, URZ ;  /* 0x0000000b0a0b7899 */ /* 0x000fe400080006ff */
[----:B------:R-:W-:Y:S02]  /*04e0*/  USHF.L.U32 UR10, UR10, 0x1, URZ ;  /* 0x000000010a0a7899 */ /* 0x000fe400080006ff */
[----:B------:R-:W-:-:S04]  /*04f0*/  UIADD3 UR6, UPT, UPT, -UR7, 0x100000, URZ ;  /* 0x0010000007067890 */ /* 0x000fc8000fffe1ff */
[----:B------:R-:W-:Y:S02]  /*0500*/  USHF.L.U32 UR7, UR6, 0xb, URZ ;  /* 0x0000000b06077899 */ /* 0x000fe400080006ff */
[----:B------:R-:W-:Y:S01]  /*0510*/  USHF.L.U32 UR6, UR6, 0x1, URZ ;  /* 0x0000000106067899 */ /* 0x000fe200080006ff */
[----:B------:R-:W1:Y:S03]  /*0520*/  FENCE.VIEW.ASYNC.S ;  /* 0x00000000000073c6 */ /* 0x000e660000000000 */
[----:B-1----:R1:W2:Y:S08]  /*0530*/  SYNCS.EXCH.64 URZ, [UR9+0x90], UR10 ;  /* 0x0000900a09ff75b2 */ /* 0x0022b00008000100 */
[----:B------:R1:W3:Y:S01]  /*0540*/  SYNCS.EXCH.64 URZ, [UR9+0xa0], UR6 ;  /* 0x0000a00609ff75b2 */ /* 0x0002e20008000100 */
[----:B------:R1:W4:Y:S01]  /*0550*/  SYNCS.EXCH.64 URZ, [UR9+0x98], UR10 ;  /* 0x0000980a09ff75b2 */ /* 0x0003220008000100 */
[----:B------:R1:W1:Y:S01]  /*0560*/  SYNCS.EXCH.64 URZ, [UR9+0xa8], UR6 ;  /* 0x0000a80609ff75b2 */ /* 0x0002620008000100 */
[----:B------:R-:W-:Y:S01]  /*0570*/  NOP ;  /* 0x0000000000007918 */ /* 0x000fe20000000000 */
.L_x_5:
[----:B------:R-:W5:Y:S01]  /*0580*/  SHFL.IDX PT, R0, R9, RZ, 0x1f ;  /* 0x00001fff09007589 */ /* 0x000f6200000e0000 */
[----:B------:R-:W-:Y:S01]  /*0590*/  UISETP.NE.AND UP2, UPT, UR42, 0x1, UPT ;  /* 0x000000012a00788c */ /* 0x000fe2000bf45270 */
[----:B------:R-:W-:Y:S01]  /*05a0*/  PLOP3.LUT P1, PT, PT, PT, PT, 0x80, 0x8 ;  /* 0x000000000008781c */ /* 0x000fe20003f2f070 */
[----:B------:R-:W-:Y:S01]  /*05b0*/  UPLOP3.LUT UP5, UPT, UPT, UPT, UPT, 0x80, 0x8 ;  /* 0x000000000008789c */ /* 0x000fe20003faf070 */
[----:B------:R-:W-:Y:S01]  /*05c0*/  LOP3.LUT R17, R17, 0xfffffffb, RZ, 0xc0, !PT ;  /* 0xfffffffb11117812 */ /* 0x000fe200078ec0ff */
[----:B------:R-:W-:Y:S01]  /*05d0*/  UISETP.EQ.AND UP4, UPT, UR8, URZ, UP2 ;  /* 0x000000ff0800728c */ /* 0x000fe20009782270 */
[----:B------:R-:W-:Y:S01]  /*05e0*/  IMAD.MOV.U32 R29, RZ, RZ, RZ ;  /* 0x000000ffff1d7224 */ /* 0x000fe200078e00ff */
[----:B------:R-:W-:Y:S01]  /*05f0*/  UISETP.NE.AND UP3, UPT, UR8, URZ, UPT ;  /* 0x000000ff0800728c */ /* 0x000fe2000bf65270 */
[----:B------:R-:W-:Y:S01]  /*0600*/  NOP ;  /* 0x0000000000007918 */ /* 0x000fe20000000000 */
[----:B------:R-:W-:Y:S02]  /*0610*/  UISETP.NE.AND UP0, UPT, UR42, 0x2, UPT ;  /* 0x000000022a00788c */ /* 0x000fe4000bf05270 */
[----:B------:R-:W-:-:S02]  /*0620*/  ULOP3.LUT UP1, URZ, UR8, UR42, URZ, 0xfc, !UPT ;  /* 0x0000002a08ff7292 */ /* 0x000fc4000f82fcff */
[----:B------:R-:W-:Y:S02]  /*0630*/  UISETP.NE.OR UP2, UPT, UR8, URZ, UP2 ;  /* 0x000000ff0800728c */ /* 0x000fe40009745670 */
[----:B------:R-:W-:Y:S01]  /*0640*/  UISETP.EQ.AND UP3, UPT, UR42, 0x1, !UP3 ;  /* 0x000000012a00788c */ /* 0x000fe2000df62270 */
[----:B------:R-:W-:Y:S01]  /*0650*/  @P1 LOP3.LUT R17, R17, 0x4, RZ, 0xfc, !PT ;  /* 0x0000000411111812 */ /* 0x000fe200078efcff */
[----:B------:R-:W-:Y:S02]  /*0660*/  @UP4 ULOP3.LUT UP5, URZ, UR42, 0xfffffffd, URZ, 0xc0, !UPT ;  /* 0xfffffffd2aff4892 */ /* 0x000fe4000f8ac0ff */
[----:B------:R-:W-:Y:S01]  /*0670*/  UISETP.NE.OR UP0, UPT, UR8, URZ, UP0 ;  /* 0x000000ff0800728c */ /* 0x000fe20008705670 */
[----:B------:R-:W-:Y:S01]  /*0680*/  UMOV UR41, URZ ;  /* 0x000000ff00297c82 */ /* 0x000fe20008000000 */
[----:B------:R-:W-:Y:S01]  /*0690*/  UP2UR UR44, UPR, URZ, 0x20 ;  /* 0x00000020ff2c7883 */ /* 0x000fe20008000000 */
[----:B-----5:R-:W-:-:S13]  /*06a0*/  ISETP.NE.AND P0, PT, R0, 0x1, PT ;  /* 0x000000010000780c */ /* 0x020fda0003f05270 */
[----:B------:R-:W-:Y:S05]  /*06b0*/  @P0 BRA `(.L_x_6) ;  /* 0x0000000000480947 */ /* 0x000fea0003800000 */
[----:B-1----:R-:W1:Y:S01]  /*06c0*/  S2UR UR9, SR_CgaCtaId ;  /* 0x00000000000979c3 */ /* 0x002e620000008800 */
[----:B------:R-:W-:Y:S01]  /*06d0*/  UMOV UR10, 0x400 ;  /* 0x00000400000a7882 */ /* 0x000fe20000000000 */
[----:B------:R-:W-:Y:S01]  /*06e0*/  UMOV UR7, 0x40 ;  /* 0x0000004000077882 */ /* 0x000fe20000000000 */
        /* <DEDUP_REMOVED lines=10> */
[----:B-1----:R1:W1:Y:S08]  /*0790*/  SYNCS.EXCH.64 URZ, [UR9+0xb0], UR10 ;  /* 0x0000b00a09ff75b2 */ /* 0x0022700008000100 */
[----:B------:R1:W1:Y:S01]  /*07a0*/  SYNCS.EXCH.64 URZ, [UR9+0xc0], UR6 ;  /* 0x0000c00609ff75b2 */ /* 0x0002620008000100 */
[----:B------:R1:W1:Y:S01]  /*07b0*/  SYNCS.EXCH.64 URZ, [UR9+0xb8], UR10 ;  /* 0x0000b80a09ff75b2 */ /* 0x0002620008000100 */
[----:B------:R1:W1:Y:S01]  /*07c0*/  SYNCS.EXCH.64 URZ, [UR9+0xc8], UR6 ;  /* 0x0000c80609ff75b2 */ /* 0x0002620008000100 */
[----:B------:R-:W-:Y:S01]  /*07d0*/  NOP ;  /* 0x0000000000007918 */ /* 0x000fe20000000000 */
.L_x_6:
[----:B------:R-:W-:Y:S05]  /*07e0*/  BRA.U UP1, `(.L_x_7) ;  /* 0x0000000101187547 */ /* 0x000fea000b800000 */
[----:B------:R-:W1:Y:S01]  /*07f0*/  LDC R29, c[0x0][0x970] ;  /* 0x00025c00ff1d7b82 */ /* 0x000e620000000800 */
[----:B------:R-:W-:Y:S02]  /*0800*/  ELECT P0, URZ, PT ;  /* 0x0000000000ff782f */ /* 0x000fe40003800000 */
[----:B------:R-:W-:Y:S01]  /*0810*/  LOP3.LUT R17, R17, 0xfffffffb, RZ, 0xc0, !PT ;  /* 0xfffffffb11117812 */ /* 0x000fe200078ec0ff */
[----:B------:R-:W-:Y:S01]  /*0820*/  UMOV UR41, 0x1 ;  /* 0x0000000100297882 */ /* 0x000fe20000000000 */
[----:B------:R-:W-:-:S13]  /*0830*/  PLOP3.LUT P0, PT, P0, PT, PT, 0x8, 0x80 ;  /* 0x000000000080781c */ /* 0x000fda000070e170 */
[----:B------:R-:W-:Y:S02]  /*0840*/  @P0 LOP3.LUT R17, R17, 0x4, RZ, 0xfc, !PT ;  /* 0x0000000411110812 */ /* 0x000fe400078efcff */
.L_x_7:
[----:B------:R-:W-:Y:S01]  /*0850*/  LOP3.LUT R0, R8, 0x1f, RZ, 0xc0, !PT ;  /* 0x0000001f08007812 */ /* 0x000fe200078ec0ff */
[----:B------:R-:W-:Y:S01]  /*0860*/  NOP ;  /* 0x0000000000007918 */ /* 0x000fe20000000000 */
[----:B------:R-:W-:Y:S05]  /*0870*/  BRA.U UP0, `(.L_x_8) ;  /* 0x0000000100207547 */ /* 0x000fea000b800000 */
[----:B-1----:R-:W1:Y:S01]  /*0880*/  LDCU UR6, c[0x0][0x974] ;  /* 0x00012e80ff0677ac */ /* 0x002e620008000800 */
[----:B------:R-:W-:Y:S02]  /*0890*/  LOP3.LUT R17, R17, 0xfffffffd, RZ, 0xc0, !PT ;  /* 0xfffffffd11117812 */ /* 0x000fe400078ec0ff */
[----:B------:R-:W-:Y:S01]  /*08a0*/  ELECT P0, URZ, PT ;  /* 0x0000000000ff782f */ /* 0x000fe20003800000 */
[----:B------:R-:W-:-:S03]  /*08b0*/  UMOV UR40, 0x1 ;  /* 0x0000000100287882 */ /* 0x000fc60000000000 */
[----:B------:R-:W-:Y:S01]  /*08c0*/  PLOP3.LUT P0, PT, P0, PT, PT, 0x8, 0x80 ;  /* 0x000000000080781c */ /* 0x000fe2000070e170 */
[----:B-1----:R-:W-:-:S12]  /*08d0*/  IMAD.U32 R16, RZ, RZ, UR6 ;  /* 0x00000006ff107e24 */ /* 0x002fd8000f8e00ff */
[----:B------:R-:W-:Y:S01]  /*08e0*/  @P0 LOP3.LUT R17, R17, 0x2, RZ, 0xfc, !PT ;  /* 0x0000000211110812 */ /* 0x000fe200078efcff */
[----:B------:R-:W-:Y:S06]  /*08f0*/  BRA `(.L_x_9) ;  /* 0x0000000000207947 */ /* 0x000fec0003800000 */
.L_x_8:
[----:B------:R-:W-:Y:S01]  /*0900*/  PLOP3.LUT P0, PT, PT, PT, PT, 0x80, 0x8 ;  /* 0x000000000008781c */ /* 0x000fe20003f0f070 */
[----:B-1----:R-:W-:Y:S01]  /*0910*/  UIADD3 UR6, UPT, UPT, UR8, -0x1, URZ ;  /* 0xffffffff08067890 */ /* 0x002fe2000fffe0ff */
[----:B------:R-:W-:Y:S01]  /*0920*/  LOP3.LUT R17, R17, 0xfffffffd, RZ, 0xc0, !PT ;  /* 0xfffffffd11117812 */ /* 0x000fe200078ec0ff */
[----:B------:R-:W-:Y:S02]  /*0930*/  IMAD.MOV.U32 R16, RZ, RZ, RZ ;  /* 0x000000ffff107224 */ /* 0x000fe400078e00ff */
[----:B------:R-:W-:-:S04]  /*0940*/  UISETP.GE.U32.AND UP0, UPT, UR6, 0x2, UPT ;  /* 0x000000020600788c */ /* 0x000fc8000bf06070 */
[----:B------:R-:W-:Y:S02]  /*0950*/  USEL UR40, URZ, 0x2, UP0 ;  /* 0x00000002ff287887 */ /* 0x000fe40008000000 */
[----:B------:R-:W-:Y:S02]  /*0960*/  USEL UR41, UR41, 0x2, UP0 ;  /* 0x0000000229297887 */ /* 0x000fe40008000000 */
[----:B------:R-:W-:-:S10]  /*0970*/  @P0 LOP3.LUT R17, R17, 0x2, RZ, 0xfc, !PT ;  /* 0x0000000211110812 */ /* 0x000fd400078efcff */
.L_x_9:
[----:B------:R-:W1:Y:S02]  /*0980*/  SHFL.IDX PT, R2, R9, RZ, 0x1f ;  /* 0x00001fff09027589 */ /* 0x000e6400000e0000 */
[----:B-1----:R-:W-:-:S13]  /*0990*/  ISETP.NE.AND P0, PT, R2, RZ, PT ;  /* 0x000000ff0200720c */ /* 0x002fda0003f05270 */
[----:B------:R-:W-:Y:S05]  /*09a0*/  @P0 BRA `(.L_x_10) ;  /* 0x0000000000480947 */ /* 0x000fea0003800000 */
[----:B------:R-:W1:Y:S01]  /*09b0*/  S2UR UR9, SR_CgaCtaId ;  /* 0x00000000000979c3 */ /* 0x000e620000008800 */
        /* <DEDUP_REMOVED lines=12> */
[----:B-1----:R1:W1:Y:S08]  /*0a80*/  SYNCS.EXCH.64 URZ, [UR9], UR10 ;  /* 0x0000000a09ff75b2 */ /* 0x0022700008000100 */
[----:B------:R1:W1:Y:S01]  /*0a90*/  SYNCS.EXCH.64 URZ, [UR9+0x10], UR6 ;  /* 0x0000100609ff75b2 */ /* 0x0002620008000100 */
[----:B------:R1:W1:Y:S01]  /*0aa0*/  SYNCS.EXCH.64 URZ, [UR9+0x8], UR10 ;  /* 0x0000080a09ff75b2 */ /* 0x0002620008000100 */
[----:B------:R1:W1:Y:S01]  /*0ab0*/  SYNCS.EXCH.64 URZ, [UR9+0x18], UR6 ;  /* 0x0000180609ff75b2 */ /* 0x0002620008000100 */
[----:B------:R-:W-:Y:S01]  /*0ac0*/  NOP ;  /* 0x0000000000007918 */ /* 0x000fe20000000000 */
.L_x_10:
[----:B------:R-:W5:Y:S01]  /*0ad0*/  SHFL.IDX PT, R2, R9, RZ, 0x1f ;  /* 0x00001fff09027589 */ /* 0x000f6200000e0000 */
[----:B------:R-:W-:Y:S01]  /*0ae0*/  NOP ;  /* 0x0000000000007918 */ /* 0x000fe20000000000 */
[----:B-----5:R-:W-:-:S13]  /*0af0*/  ISETP.NE.AND P0, PT, R2, RZ, PT ;  /* 0x000000ff0200720c */ /* 0x020fda0003f05270 */
        /* <DEDUP_REMOVED lines=18> */
[----:B------:R1:W1:Y:S01]  /*0c20*/  SYNCS.EXCH.64 URZ, [UR9+0x30], UR10 ;  /* 0x0000300a09ff75b2 */ /* 0x0002620008000100 */
[----:B------:R1:W1:Y:S01]  /*0c30*/  SYNCS.EXCH.64 URZ, [UR9+0x48], UR6 ;  /* 0x0000480609ff75b2 */ /* 0x0002620008000100 */
[----:B------:R-:W-:Y:S01]  /*0c40*/  NOP ;  /* 0x0000000000007918 */ /* 0x000fe20000000000 */
.L_x_11:
        /* <DEDUP_REMOVED lines=24> */
.L_x_12:
[----:B------:R-:W5:Y:S01]  /*0dd0*/  SHFL.IDX PT, R2, R9, RZ, 0x1f ;  /* 0x00001fff09027589 */ /* 0x000f6200000e0000 */
[----:B------:R-:W-:Y:S01]  /*0de0*/  UISETP.NE.AND UP0, UPT, UR42, 0x3, UPT ;  /* 0x000000032a00788c */ /* 0x000fe2000bf05270 */
[----:B------:R-:W-:-:S03]  /*0df0*/  NOP ;  /* 0x0000000000007918 */ /* 0x000fc60000000000 */
[----:B------:R-:W-:Y:S01]  /*0e00*/  UP2UR UR45, UPR, URZ, 0x1 ;  /* 0x00000001ff2d7883 */ /* 0x000fe20008000000 */
[----:B-----5:R-:W-:-:S13]  /*0e10*/  ISETP.NE.AND P0, PT, R2, RZ, PT ;  /* 0x000000ff0200720c */ /* 0x020fda0003f05270 */
[----:B------:R-:W-:Y:S05]  /*0e20*/  @P0 BRA `(.L_x_13) ;  /* 0x0000000000300947 */ /* 0x000fea0003800000 */
[----:B-1----:R-:W1:Y:S01]  /*0e30*/  S2UR UR7, SR_CgaCtaId ;  /* 0x00000000000779c3 */ /* 0x002e620000008800 */
[----:B------:R-:W-:Y:S01]  /*0e40*/  UMOV UR9, 0x400 ;  /* 0x0000040000097882 */ /* 0x000fe20000000000 */
[----:B------:R-:W-:Y:S01]  /*0e50*/  UMOV UR6, 0x40 ;  /* 0x0000004000067882 */ /* 0x000fe20000000000 */
[----:B------:R-:W-:Y:S01]  /*0e60*/  ELECT P0, URZ, PT ;  /* 0x0000000000ff782f */ /* 0x000fe20003800000 */
[----:B------:R-:W-:-:S04]  /*0e70*/  UIADD3 UR10, UPT, UPT, -UR6, 0x100000, URZ ;  /* 0x00100000060a7890 */ /* 0x000fc8000fffe1ff */
[----:B------:R-:W-:Y:S02]  /*0e80*/  USHF.L.U32 UR11, UR10, 0xb, URZ ;  /* 0x0000000b0a0b7899 */ /* 0x000fe400080006ff */
[----:B------:R-:W-:Y:S02]  /*0e90*/  USHF.L.U32 UR10, UR10, 0x1, URZ ;  /* 0x000000010a0a7899 */ /* 0x000fe400080006ff */
[----:B-1----:R-:W-:Y:S01]  /*0ea0*/  ULEA UR7, UR7, UR9, 0x18 ;  /* 0x0000000907077291 */ /* 0x002fe2000f8ec0ff */
[----:B------:R-:W1:Y:S11]  /*0eb0*/  FENCE.VIEW.ASYNC.S ;  /* 0x00000000000073c6 */ /* 0x000e760000000000 */
[----:B-1----:R1:W1:Y:S01]  /*0ec0*/  SYNCS.EXCH.64 URZ, [UR7+0x80], UR10 ;  /* 0x0000800a07ff75b2 */ /* 0x0022620008000100 */
[----:B------:R1:W1:Y:S01]  /*0ed0*/  SYNCS.EXCH.64 URZ, [UR7+0x88], UR10 ;  /* 0x0000880a07ff75b2 */ /* 0x0002620008000100 */
[----:B------:R-:W-:Y:S01]  /*0ee0*/  NOP ;  /* 0x0000000000007918 */ /* 0x000fe20000000000 */
.L_x_13:
[----:B------:R-:W-:Y:S01]  /*0ef0*/  NOP ;  /* 0x0000000000007918 */ /* 0x000fe20000000000 */
[----:B------:R-:W-:Y:S02]  /*0f00*/  UISETP.NE.AND UP0, UPT, UR42, 0x3, UPT ;  /* 0x000000032a00788c */ /* 0x000fe4000bf05270 */
[----:B-1----:R-:W-:Y:S02]  /*0f10*/  UIADD3 UR6, UPT, UPT, UR8, -0x1, URZ ;  /* 0xffffffff08067890 */ /* 0x002fe4000fffe0ff */
[----:B------:R-:W-:Y:S02]  /*0f20*/  UISETP.EQ.AND UP1, UPT, UR8, URZ, !UP0 ;  /* 0x000000ff0800728c */ /* 0x000fe4000c722270 */
[----:B------:R-:W-:Y:S02]  /*0f30*/  ULOP3.LUT UP0, URZ, UR42, 0xfffffffd, URZ, 0xc0, !UPT ;  /* 0xfffffffd2aff7892 */ /* 0x000fe4000f80c0ff */
[----:B------:R-:W-:Y:S02]  /*0f40*/  USEL UR39, URZ, 0x1, !UP1 ;  /* 0x00000001ff277887 */ /* 0x000fe4000c800000 */
[----:B------:R-:W-:-:S02]  /*0f50*/  UISETP.GE.U32.AND UP1, UPT, UR6, 0x2, UPT ;  /* 0x000000020600788c */ /* 0x000fc4000bf26070 */
[----:B------:R-:W-:Y:S02]  /*0f60*/  USEL UR6, URZ, 0x1, UP0 ;  /* 0x00000001ff067887 */ /* 0x000fe40008000000 */
[----:B------:R-:W-:-:S04]  /*0f70*/  USEL UR39, UR39, 0x2, UP1 ;  /* 0x0000000227277887 */ /* 0x000fc80008800000 */
[----:B------:R-:W-:Y:S01]  /*0f80*/  MOV R19, UR6 ;  /* 0x0000000600137c02 */ /* 0x000fe20008000f00 */
[----:B--234-:R-:W-:Y:S06]  /*0f90*/  BAR.SYNC.DEFER_BLOCKING 0x0 ;  /* 0x0000000000007b1d */ /* 0x01cfec0000010000 */
[----:B------:R-:W-:Y:S05]  /*0fa0*/  BRA.U !UP1, `(.L_x_14) ;  /* 0x0000005d09a47547 */ /* 0x000fea000b800000 */
[----:B------:R-:W1:Y:S01]  /*0fb0*/  S2UR UR4, SR_CgaCtaId ;  /* 0x00000000000479c3 */ /* 0x000e620000008800 */
[----:B------:R-:W-:Y:S02]  /*0fc0*/  ISETP.NE.AND P0, PT, RZ, UR8, PT ;  /* 0x00000008ff007c0c */ /* 0x000fe4000bf05270 */
[----:B-1----:R-:W-:-:S11]  /*0fd0*/  MOV R28, UR4 ;  /* 0x00000004001c7c02 */ /* 0x002fd60008000f00 */
[----:B------:R-:W-:Y:S05]  /*0fe0*/  @P0 EXIT ;  /* 0x000000000000094d */ /* 0x000fea0003800000 */
[----:B------:R-:W-:-:S08]  /*0ff0*/  NOP ;  /* 0x0000000000007918 */ /* 0x000fd00000000000 */
[----:B------:R-:W1:-:S00]  /*1000*/  USETMAXREG.DEALLOC.CTAPOOL 0x28 ;  /* 0x00000028000079c8 */ /* 0x000e4000080e0500 */
[----:B------:R-:W-:Y:S01]  /*1010*/  UISETP.GT.AND UP0, UPT, UR42, 0x1, UPT ;  /* 0x000000012a00788c */ /* 0x000fe2000bf04270 */
[----:B-1----:R-:W-:Y:S01]  /*1020*/  HFMA2 R18, -RZ, RZ, 0, 5.9604644775390625e-08 ;  /* 0x00000001ff127431 */ /* 0x002fe200000001ff */
[----:B------:R-:W-:-:S07]  /*1030*/  MOV R22, RZ ;  /* 0x000000ff00167202 */ /* 0x000fce0000000f00 */
[----:B------:R-:W-:Y:S05]  /*1040*/  BRA.U UP0, `(.L_x_15) ;  /* 0x0000002100f87547 */ /* 0x000fea000b800000 */
[----:B------:R-:W-:-:S09]  /*1050*/  UISETP.NE.AND UP0, UPT, UR42, URZ, UPT ;  /* 0x000000ff2a00728c */ /* 0x000fd2000bf05270 */
[----:B------:R-:W-:Y:S05]  /*1060*/  BRA.U !UP0, `(.L_x_16) ;  /* 0x0000000508a07547 */ /* 0x000fea000b800000 */
[----:B------:R-:W-:-:S06]  /*1070*/  UISETP.NE.AND UP0, UPT, UR42, 0x1, UPT ;  /* 0x000000012a00788c */ /* 0x000fcc000bf05270 */
[----:B------:R-:W-:-:S13]  /*1080*/  PLOP3.LUT P0, PT, PT, PT, UP0, 0x80, 0x8 ;  /* 0x000000000008781c */ /* 0x000fda0003f0f008 */
[----:B------:R-:W-:Y:S05]  /*1090*/  @P0 EXIT ;  /* 0x000000000000094d */ /* 0x000fea0003800000 */
[----:B------:R-:W-:Y:S02]  /*10a0*/  ISETP.NE.AND P2, PT, R0, RZ, PT ;  /* 0x000000ff0000720c */ /* 0x000fe40003f45270 */
[----:B------:R-:W-:Y:S02]  /*10b0*/  CS2R R26, SRZ ;  /* 0x00000000001a7805 */ /* 0x000fe4000001ff00 */
[----:B------:R-:W-:Y:S01]  /*10c0*/  CS2R R8, SRZ ;  /* 0x0000000000087805 */ /* 0x000fe2000001ff00 */
[----:B------:R-:W-:Y:S01]  /*10d0*/  UMOV UR8, 0x1 ;  /* 0x0000000100087882 */ /* 0x000fe20000000000 */
[----:B------:R-:W-:-:S07]  /*10e0*/  UMOV UR7, URZ ;  /* 0x000000ff00077c82 */ /* 0x000fce0008000000 */
.L_x_23:
[----:B------:R-:W-:Y:S05]  /*10f0*/  BRA.U !UP2, `(.L_x_17) ;  /* 0x000000010a047547 */ /* 0x000fea000b800000 */
[----:B------:R-:W-:Y:S05]  /*1100*/  BPT.TRAP 0x1 ;  /* 0x000000040000795c */ /* 0x000fea0000300000 */
.L_x_17:
[----:B------:R-:W1:Y:S01]  /*1110*/  S2UR UR4, SR_CgaCtaId ;  /* 0x00000000000479c3 */ /* 0x000e620000008800 */
[----:B------:R-:W-:Y:S01]  /*1120*/  SHF.L.U32 R5, R9, 0x1f, RZ ;  /* 0x0000001f09057819 */ /* 0x000fe200000006ff */
[----:B-1----:R-:W-:Y:S01]  /*1130*/  IMAD.U32 R28, RZ, RZ, UR4 ;  /* 0x00000004ff1c7e24 */ /* 0x002fe2000f8e00ff */
[----:B------:R-:W-:-:S04]  /*1140*/  UMOV UR4, 0x400 ;  /* 0x0000040000047882 */ /* 0x000fc80000000000 */
[----:B------:R-:W-:-:S13]  /*1150*/  R2UR UR6, R28 ;  /* 0x000000001c0672ca */ /* 0x000fda00000e0000 */
[----:B------:R-:W-:-:S06]  /*1160*/  ULEA UR6, UR6, UR4, 0x18 ;  /* 0x0000000406067291 */ /* 0x000fcc000f8ec0ff */
[----:B------:R-:W-:-:S04]  /*1170*/  LEA R2, R8, UR6, 0x3 ;  /* 0x0000000608027c11 */ /* 0x000fc8000f8e18ff */
[----:B------:R-:W1:Y:S02]  /*1180*/  SYNCS.PHASECHK.TRANS64.TRYWAIT P0, [R2+URZ+0xb0], R5 ;  /* 0x0000b005020075a7 */ /* 0x000e6400080011ff */
[----:B-1----:R-:W-:Y:S05]  /*1190*/  @!P0 BRA `(.L_x_18) ;  /* 0x0000011400208947 */ /* 0x002fea0003800000 */
.L_x_444:
[----:B------:R-:W-:Y:S05]  /*11a0*/  BRA.U !UP2, `(.L_x_19) ;  /* 0x000000010a047547 */ /* 0x000fea000b800000 */
[----:B------:R-:W-:Y:S05]  /*11b0*/  BPT.TRAP 0x1 ;  /* 0x000000040000795c */ /* 0x000fea0000300000 */
.L_x_19:
[----:B-1----:R-:W-:Y:S01]  /*11c0*/  VIADD R2, R2, 0xc0 ;  /* 0x000000c002027836 */ /* 0x002fe20000000000 */
[----:B------:R-:W-:-:S04]  /*11d0*/  IADD3 R8, PT, PT, R8, 0x1, RZ ;  /* 0x0000000108087810 */ /* 0x000fc80007ffe0ff */
[----:B------:R-:W-:-:S04]  /*11e0*/  PRMT R2, RZ, 0x654, R2 ;  /* 0x00000654ff027816 */ /* 0x000fc80000000002 */
[----:B------:R1:W-:Y:S01]  /*11f0*/  SYNCS.ARRIVE.TRANS64.RED.A1T0 RZ, [R2+URZ], RZ ;  /* 0x000000ff02ff79a7 */ /* 0x0003e200081004ff */
[----:B------:R-:W-:Y:S05]  /*1200*/  BRA.U UP3, `(.L_x_20) ;  /* 0x0000000103047547 */ /* 0x000fea000b800000 */
[----:B------:R-:W-:Y:S05]  /*1210*/  BPT.TRAP 0x1 ;  /* 0x000000040000795c */ /* 0x000fea0000300000 */
.L_x_20:
[----:B------:R-:W-:Y:S01]  /*1220*/  ULEA UR5, UR7, UR6, 0x3 ;  /* 0x0000000607057291 */ /* 0x000fe2000f8e18ff */
[----:B------:R-:W-:Y:S02]  /*1230*/  IMAD.U32 R5, RZ, RZ, UR8 ;  /* 0x00000008ff057e24 */ /* 0x000fe4000f8e00ff */
[----:B------:R-:W-:Y:S01]  /*1240*/  @!P2 IMAD.MOV.U32 R4, RZ, RZ, 0x10 ;  /* 0x00000010ff04a424 */ /* 0x000fe200078e00ff */
[----:B------:R-:W-:Y:S02]  /*1250*/  UIADD3 UR4, UPT, UPT, UR5, 0x90, URZ ;  /* 0x0000009005047890 */ /* 0x000fe4000fffe0ff */
[----:B------:R-:W-:-:S04]  /*1260*/  SHF.L.U32 R5, R5, 0x1f, RZ ;  /* 0x0000001f05057819 */ /* 0x000fc800000006ff */
[----:B------:R-:W2:Y:S01]  /*1270*/  SYNCS.PHASECHK.TRANS64.TRYWAIT P0, [UR5+0xa0], R5 ;  /* 0x0000a005ff0075a7 */ /* 0x000ea20008001105 */
[----:B------:R-:W-:-:S04]  /*1280*/  MOV R7, UR4 ;  /* 0x0000000400077c02 */ /* 0x000fc80008000f00 */
[----:B------:R-:W-:Y:S01]  /*1290*/  PRMT R6, R0, 0x654, R7 ;  /* 0x0000065400067816 */ /* 0x000fe20000000007 */
[----:B--2---:R-:W-:Y:S06]  /*12a0*/  @!P0 BRA `(.L_x_21) ;  /* 0x0000011000f08947 */ /* 0x004fec0003800000 */
.L_x_446:
[----:B------:R-:W-:Y:S01]  /*12b0*/  ULEA UR4, UR7, UR6, 0x4 ;  /* 0x0000000607047291 */ /* 0x000fe2000f8e20ff */
[----:B------:R-:W-:Y:S01]  /*12c0*/  SEL R3, R6, R3, !P2 ;  /* 0x0000000306037207 */ /* 0x000fe20005000000 */
[----:B------:R-:W-:Y:S01]  /*12d0*/  UIADD3 UR5, UPT, UPT, UR5, 0x90, URZ ;  /* 0x0000009005057890 */ /* 0x000fe2000fffe0ff */
[----:B-1----:R-:W-:Y:S01]  /*12e0*/  LEA R2, R27, UR6, 0x3 ;  /* 0x000000061b027c11 */ /* 0x002fe2000f8e18ff */
[----:B------:R-:W-:Y:S01]  /*12f0*/  UIADD3 UR4, UPT, UPT, UR4, 0xd0, URZ ;  /* 0x000000d004047890 */ /* 0x000fe2000fffe0ff */
[----:B------:R-:W-:Y:S01]  /*1300*/  SHF.L.U32 R5, R26, 0x1f, RZ ;  /* 0x0000001f1a057819 */ /* 0x000fe200000006ff */
[----:B------:R1:W-:Y:S01]  /*1310*/  @!P2 SYNCS.ARRIVE.TRANS64.RED RZ, [R3+URZ], R4 ;  /* 0x0000000403ffa9a7 */ /* 0x0003e200080004ff */
[----:B------:R-:W-:Y:S01]  /*1320*/  UIADD3 UR7, UPT, UPT, UR7, 0x1, URZ ;  /* 0x0000000107077890 */ /* 0x000fe2000fffe0ff */
[----:B------:R-:W-:-:S03]  /*1330*/  ISETP.NE.AND P0, PT, R8, 0x2, PT ;  /* 0x000000020800780c */ /* 0x000fc60003f05270 */
[----:B------:R-:W-:Y:S02]  /*1340*/  UISETP.NE.AND UP0, UPT, UR7, 0x2, UPT ;  /* 0x000000020700788c */ /* 0x000fe4000bf05270 */
[----:B------:R-:W-:Y:S06]  /*1350*/  UGETNEXTWORKID.BROADCAST [UR4], [UR5] ;  /* 0x00000000040073ca */ /* 0x000fec0008000100 */
[----:B------:R-:W-:Y:S02]  /*1360*/  USEL UR4, URZ, 0x1, UP0 ;  /* 0x00000001ff047887 */ /* 0x000fe40008000000 */
[----:B------:R-:W-:Y:S01]  /*1370*/  USEL UR7, UR7, URZ, UP0 ;  /* 0x000000ff07077287 */ /* 0x000fe20008000000 */
[----:B------:R-:W2:Y:S01]  /*1380*/  SYNCS.PHASECHK.TRANS64.TRYWAIT P1, [R2+URZ+0x90], R5 ;  /* 0x00009005020075a7 */ /* 0x000ea200080211ff */
[----:B------:R-:W-:Y:S01]  /*1390*/  ULOP3.LUT UR8, UR8, UR4, URZ, 0x3c, !UPT ;  /* 0x0000000408087292 */ /* 0x000fe2000f8e3cff */
[----:B-12---:R-:W-:Y:S11]  /*13a0*/  @!P1 BRA `(.L_x_22) ;  /* 0x0000011000c89947 */ /* 0x006ff60003800000 */
.L_x_447:
[C---:B------:R-:W-:Y:S01]  /*13b0*/  LEA R4, R27.reuse, UR6, 0x4 ;  /* 0x000000061b047c11 */ /* 0x040fe2000f8e20ff */
[----:B-1----:R-:W-:Y:S01]  /*13c0*/  VIADD R2, R2, 0xa0 ;  /* 0x000000a002027836 */ /* 0x002fe20000000000 */
[----:B------:R-:W-:Y:S01]  /*13d0*/  SEL R8, R8, RZ, P0 ;  /* 0x000000ff08087207 */ /* 0x000fe20000000000 */
[----:B------:R-:W-:-:S03]  /*13e0*/  VIADD R27, R27, 0x1 ;  /* 0x000000011b1b7836 */ /* 0x000fc60000000000 */
[----:B------:R-:W1:Y:S01]  /*13f0*/  LDS.128 R4, [R4+0xd0] ;  /* 0x0000d00004047984 */ /* 0x000e620000000c00 */
[----:B------:R-:W-:Y:S02]  /*1400*/  PRMT R2, RZ, 0x654, R2 ;  /* 0x00000654ff027816 */ /* 0x000fe40000000002 */
[C---:B------:R-:W-:Y:S01]  /*1410*/  ISETP.NE.AND P1, PT, R27.reuse, 0x2, PT ;  /* 0x000000021b00780c */ /* 0x040fe20003f25270 */
[----:B------:R-:W-:Y:S01]  /*1420*/  @!PT LDS RZ, [RZ] ;  /* 0x00000000fffff984 */ /* 0x000fe20000000800 */
[----:B------:R-:W-:Y:S01]  /*1430*/  @!PT LDS RZ, [RZ] ;  /* 0x00000000fffff984 */ /* 0x000fe20000000800 */
[----:B------:R-:W-:Y:S01]  /*1440*/  @!PT LDS RZ, [RZ] ;  /* 0x00000000fffff984 */ /* 0x000fe20000000800 */
[----:B------:R-:W-:Y:S01]  /*1450*/  @!PT LDS RZ, [RZ] ;  /* 0x00000000fffff984 */ /* 0x000fe20000000800 */
[----:B------:R2:W-:Y:S06]  /*1460*/  MEMBAR.ALL.CTA ;  /* 0x0000000000007992 */ /* 0x0005ec0000008000 */
[----:B--2---:R-:W2:Y:S01]  /*1470*/  FENCE.VIEW.ASYNC.S ;  /* 0x00000000000073c6 */ /* 0x004ea20000000000 */
[----:B------:R-:W-:Y:S01]  /*1480*/  SEL R27, R27, RZ, P1 ;  /* 0x000000ff1b1b7207 */ /* 0x000fe20000800000 */
[----:B--2---:R2:W-:Y:S01]  /*1490*/  SYNCS.ARRIVE.TRANS64.RED.A1T0 RZ, [R2+URZ], RZ ;  /* 0x000000ff02ff79a7 */ /* 0x0045e200081004ff */
[----:B-1----:R-:W-:-:S02]  /*14a0*/  LOP3.LUT P3, RZ, R6, 0x1, RZ, 0xc0, !PT ;  /* 0x0000000106ff7812 */ /* 0x002fc4000786c0ff */
[----:B------:R-:W-:-:S04]  /*14b0*/  SEL R5, RZ, 0x1, P1 ;  /* 0x00000001ff057807 */ /* 0x000fc80000800000 */
[----:B------:R-:W-:Y:S02]  /*14c0*/  LOP3.LUT R26, R26, R5, RZ, 0x3c, !PT ;  /* 0x000000051a1a7212 */ /* 0x000fe400078e3cff */
[----:B--2---:R-:W-:-:S04]  /*14d0*/  SEL R2, RZ, 0x1, P0 ;  /* 0x00000001ff027807 */ /* 0x004fc80000000000 */
[----:B------:R-:W-:Y:S01]  /*14e0*/  LOP3.LUT R9, R9, R2, RZ, 0x3c, !PT ;  /* 0x0000000209097212 */ /* 0x000fe200078e3cff */
[----:B------:R-:W-:Y:S05]  /*14f0*/  @P3 BRA `(.L_x_23) ;  /* 0xfffffff800fc3947 */ /* 0x000fea000383ffff */
[----:B------:R-:W-:Y:S05]  /*1500*/  BRA.U UP3, `(.L_x_24) ;  /* 0x0000000103047547 */ /* 0x000fea000b800000 */
[----:B------:R-:W-:Y:S05]  /*1510*/  BPT.TRAP 0x1 ;  /* 0x000000040000795c */ /* 0x000fea0000300000 */
.L_x_24:
[----:B------:R-:W-:Y:S01]  /*1520*/  ULEA UR4, UR7, UR6, 0x3 ;  /* 0x0000000607047291 */ /* 0x000fe2000f8e18ff */
[----:B------:R-:W-:-:S04]  /*1530*/  MOV R3, UR8 ;  /* 0x0000000800037c02 */ /* 0x000fc80008000f00 */
[----:B------:R-:W-:-:S04]  /*1540*/  SHF.L.U32 R3, R3, 0x1f, RZ ;  /* 0x0000001f03037819 */ /* 0x000fc800000006ff */
[----:B------:R-:W1:Y:S02]  /*1550*/  SYNCS.PHASECHK.TRANS64 P0, [UR4+0xa0], R3 ;  /* 0x0000a003ff0075a7 */ /* 0x000e640008001004 */
[----:B-1----:R-:W-:Y:S05]  /*1560*/  @P0 BRA `(.L_x_25) ;  /* 0x0000000000080947 */ /* 0x002fea0003800000 */
[----:B------:R-:W1:Y:S02]  /*1570*/  SYNCS.PHASECHK.TRANS64.TRYWAIT P0, [UR4+0xa0], R3 ;  /* 0x0000a003ff0075a7 */ /* 0x000e640008001104 */
[----:B-1----:R-:W-:Y:S05]  /*1580*/  @!P0 BRA `(.L_x_26) ;  /* 0x0000011000648947 */ /* 0x002fea0003800000 */
.L_x_25:
[----:B------:R-:W-:Y:S01]  /*1590*/  UIADD3 UR7, UPT, UPT, UR7, 0x1, URZ ;  /* 0x0000000107077890 */ /* 0x000fe2000fffe0ff */
[----:B------:R-:W-:Y:S02]  /*15a0*/  HFMA2 R18, -RZ, RZ, 0, 5.9604644775390625e-08 ;  /* 0x00000001ff127431 */ /* 0x000fe400000001ff */
[----:B------:R-:W-:Y:S01]  /*15b0*/  IMAD.MOV.U32 R22, RZ, RZ, RZ ;  /* 0x000000ffff167224 */ /* 0x000fe200078e00ff */
[----:B------:R-:W-:-:S04]  /*15c0*/  UISETP.NE.AND UP0, UPT, UR7, 0x2, UPT ;  /* 0x000000020700788c */ /* 0x000fc8000bf05270 */
[----:B------:R-:W-:-:S04]  /*15d0*/  USEL UR4, URZ, 0x1, UP0 ;  /* 0x00000001ff047887 */ /* 0x000fc80008000000 */
[----:B------:R-:W-:Y:S02]  /*15e0*/  ULOP3.LUT UR8, UR8, UR4, URZ, 0x3c, !UPT ;  /* 0x0000000408087292 */ /* 0x000fe4000f8e3cff */
[----:B------:R-:W-:-:S04]  /*15f0*/  USEL UR4, UR7, URZ, UP0 ;  /* 0x000000ff07047287 */ /* 0x000fc80008000000 */
[----:B------:R-:W-:Y:S01]  /*1600*/  ULEA UR4, UR4, UR6, 0x3 ;  /* 0x0000000604047291 */ /* 0x000fe2000f8e18ff */
[----:B-1----:R-:W-:-:S05]  /*1610*/  IMAD.U32 R3, RZ, RZ, UR8 ;  /* 0x00000008ff037e24 */ /* 0x002fca000f8e00ff */
[----:B------:R-:W-:-:S04]  /*1620*/  SHF.L.U32 R3, R3, 0x1f, RZ ;  /* 0x0000001f03037819 */ /* 0x000fc800000006ff */
[----:B------:R-:W1:Y:S02]  /*1630*/  SYNCS.PHASECHK.TRANS64 P0, [UR4+0xa0], R3 ;  /* 0x0000a003ff0075a7 */ /* 0x000e640008001004 */
[----:B-1----:R-:W-:Y:S05]  /*1640*/  @P0 BRA `(.L_x_27) ;  /* 0x0000001c00600947 */ /* 0x002fea0003800000 */
[----:B------:R-:W-:-:S04]  /*1650*/  MOV R0, UR4 ;  /* 0x0000000400007c02 */ /* 0x000fc80008000f00 */
[----:B------:R1:W2:Y:S03]  /*1660*/  SYNCS.PHASECHK.TRANS64.TRYWAIT P0, [R0+URZ+0xa0], R3 ;  /* 0x0000a003000075a7 */ /* 0x0002a600080011ff */
[----:B--2---:R-:W-:Y:S05]  /*1670*/  @!P0 NANOSLEEP.SYNCS 0x989680 ;  /* 0x009896800000895d */ /* 0x004fea0003900000 */
[----:B------:R-:W2:Y:S02]  /*1680*/  @!P0 SYNCS.PHASECHK.TRANS64 P0, [R0+URZ+0xa0], R3 ;  /* 0x0000a003000085a7 */ /* 0x000ea400080010ff */
[----:B--2---:R-:W-:Y:S05]  /*1690*/  @P0 BRA `(.L_x_27) ;  /* 0x0000001c004c0947 */ /* 0x004fea0003800000 */
.L_x_28:
[----:B--2---:R2:W3:Y:S02]  /*16a0*/  SYNCS.PHASECHK.TRANS64.TRYWAIT P0, [R0+URZ+0xa0], R3 ;  /* 0x0000a003000075a7 */ /* 0x0044e400080011ff */
[----:B---3--:R-:W-:Y:S05]  /*16b0*/  @!P0 NANOSLEEP.SYNCS 0x989680 ;  /* 0x009896800000895d */ /* 0x008fea0003900000 */
[----:B------:R-:W3:Y:S02]  /*16c0*/  @!P0 SYNCS.PHASECHK.TRANS64 P0, [R0+URZ+0xa0], R3 ;  /* 0x0000a003000085a7 */ /* 0x000ee400080010ff */
[----:B---3--:R-:W-:Y:S05]  /*16d0*/  @!P0 BRA `(.L_x_28) ;  /* 0xfffffffc00f08947 */ /* 0x008fea000383ffff */
[----:B------:R-:W-:Y:S05]  /*16e0*/  BRA `(.L_x_27) ;  /* 0x0000001c00387947 */ /* 0x000fea0003800000 */
.L_x_16:
[----:B------:R-:W1:Y:S01]  /*16f0*/  LDCU UR6, c[0x0][0x38c] ;  /* 0x00007180ff0677ac */ /* 0x000e620008000800 */
[----:B------:R-:W2:Y:S01]  /*1700*/  LDC R9, c[0x0][0xcc8] ;  /* 0x00033200ff097b82 */ /* 0x000ea20000000800 */
[----:B------:R-:W-:Y:S01]  /*1710*/  PLOP3.LUT P1, PT, PT, PT, PT, 0x8, 0x80 ;  /* 0x000000000080781c */ /* 0x000fe20003f2e170 */
[----:B------:R-:W-:Y:S01]  /*1720*/  IMAD.MOV.U32 R18, RZ, RZ, 0x1 ;  /* 0x00000001ff127424 */ /* 0x000fe200078e00ff */
[----:B------:R-:W3:Y:S01]  /*1730*/  LDCU UR4, c[0x0][0xcd4] ;  /* 0x00019a80ff0477ac */ /* 0x000ee20008000800 */
[----:B------:R-:W-:Y:S02]  /*1740*/  LOP3.LUT R17, R17, 0xfffffffe, RZ, 0xc0, !PT ;  /* 0xfffffffe11117812 */ /* 0x000fe400078ec0ff */
[----:B------:R-:W-:Y:S01]  /*1750*/  CS2R R26, SRZ ;  /* 0x00000000001a7805 */ /* 0x000fe2000001ff00 */
[----:B------:R-:W-:Y:S01]  /*1760*/  IMAD.MOV.U32 R22, RZ, RZ, RZ ;  /* 0x000000ffff167224 */ /* 0x000fe200078e00ff */
[----:B------:R-:W4:Y:S01]  /*1770*/  LDCU UR38, c[0x0][0xcc8] ;  /* 0x00019900ff2677ac */ /* 0x000f220008000800 */
[----:B------:R-:W5:Y:S01]  /*1780*/  S2UR UR7, SR_CTAID.X ;  /* 0x00000000000779c3 */ /* 0x000f620000002500 */
[----:B------:R-:W-:-:S04]  /*1790*/  IMAD.MOV.U32 R23, RZ, RZ, 0x1 ;  /* 0x00000001ff177424 */ /* 0x000fc800078e00ff */
[----:B------:R-:W-:-:S03]  /*17a0*/  @P1 LOP3.LUT R17, R17, 0x1, RZ, 0xfc, !PT ;  /* 0x0000000111111812 */ /* 0x000fc600078efcff */
[----:B------:R-:W4:Y:S01]  /*17b0*/  S2UR UR5, SR_CTAID.Y ;  /* 0x00000000000579c3 */ /* 0x000f220000002600 */
[----:B-1----:R-:W-:-:S04]  /*17c0*/  UIADD3 UR6, UPT, UPT, UR6, 0xff, URZ ;  /* 0x000000ff06067890 */ /* 0x002fc8000fffe0ff */
[----:B------:R-:W-:Y:S01]  /*17d0*/  USHF.R.S32.HI UR37, URZ, 0x1f, UR6 ;  /* 0x0000001fff257899 */ /* 0x000fe20008011406 */
[----:B--2---:R-:W-:-:S03]  /*17e0*/  ISETP.GE.AND P0, PT, R9, 0x1, PT ;  /* 0x000000010900780c */ /* 0x004fc60003f06270 */
[----:B------:R-:W-:-:S03]  /*17f0*/  ULEA.HI UR37, UR37, UR6, URZ, 0x8 ;  /* 0x0000000625257291 */ /* 0x000fc6000f8f40ff */
[----:B------:R-:W1:Y:S01]  /*1800*/  S2UR UR6, SR_CTAID.Z ;  /* 0x00000000000679c3 */ /* 0x000e620000002700 */
[----:B------:R-:W-:Y:S01]  /*1810*/  USHF.R.S32.HI UR37, URZ, 0x8, UR37 ;  /* 0x00000008ff257899 */ /* 0x000fe20008011425 */
[----:B-----5:R-:W-:-:S03]  /*1820*/  IMAD.U32 R25, RZ, RZ, UR7 ;  /* 0x00000007ff197e24 */ /* 0x020fc6000f8e00ff */
[----:B------:R-:W-:-:S04]  /*1830*/  UISETP.LT.AND UP0, UPT, UR37, 0x1, UPT ;  /* 0x000000012500788c */ /* 0x000fc8000bf01270 */
[----:B------:R-:W-:Y:S02]  /*1840*/  USEL UR36, UR37, 0x1, !UP0 ;  /* 0x0000000125247887 */ /* 0x000fe4000c000000 */
[----:B---3--:R-:W-:Y:S01]  /*1850*/  UISETP.NE.AND UP0, UPT, UR4, 0x1, UPT ;  /* 0x000000010400788c */ /* 0x008fe2000bf05270 */
[----:B----4-:R-:W-:Y:S01]  /*1860*/  IMAD.U32 R24, RZ, RZ, UR5 ;  /* 0x00000005ff187e24 */ /* 0x010fe2000f8e00ff */
[----:B------:R-:W-:Y:S09]  /*1870*/  @!P0 BRA `(.L_x_29) ;  /* 0x0000000000b88947 */ /* 0x000ff20003800000 */
[----:B------:R-:W2:Y:S01]  /*1880*/  LDC.64 R4, c[0x0][0xcb8] ;  /* 0x00032e00ff047b82 */ /* 0x000ea20000000a00 */
[----:B------:R-:W-:-:S07]  /*1890*/  ISETP.NE.AND P0, PT, R9, 0x1, PT ;  /* 0x000000010900780c */ /* 0x000fce0003f05270 */
[----:B------:R-:W3:Y:S08]  /*18a0*/  LDC R10, c[0x0][0x370] ;  /* 0x0000dc00ff0a7b82 */ /* 0x000ef00000000800 */
[----:B------:R-:W4:Y:S08]  /*18b0*/  LDC.64 R6, c[0x0][0xcb0] ;  /* 0x00032c00ff067b82 */ /* 0x000f300000000a00 */
[----:B------:R-:W5:Y:S01]  /*18c0*/  LDC.64 R2, c[0x0][0xcc0] ;  /* 0x00033000ff027b82 */ /* 0x000f620000000a00 */
[----:B--2---:R-:W-:-:S07]  /*18d0*/  ISETP.NE.AND P1, PT, R5, 0x1, PT ;  /* 0x000000010500780c */ /* 0x004fce0003f25270 */
[----:B------:R-:W5:Y:S08]  /*18e0*/  LDC R11, c[0x0][0x374] ;  /* 0x0000dd00ff0b7b82 */ /* 0x000f700000000800 */
[----:B------:R-:W2:Y:S01]  /*18f0*/  LDC R8, c[0x0][0xccc] ;  /* 0x00033300ff087b82 */ /* 0x000ea20000000800 */
[----:B----4-:R-:W-:-:S07]  /*1900*/  ISETP.NE.AND P2, PT, R6, 0x1, PT ;  /* 0x000000010600780c */ /* 0x010fce0003f45270 */
[----:B------:R-:W4:Y:S01]  /*1910*/  LDC R0, c[0x0][0xcd0] ;  /* 0x00033400ff007b82 */ /* 0x000f220000000800 */
[----:B-----5:R-:W-:-:S04]  /*1920*/  IMAD.HI.U32 R12, R11, R2, RZ ;  /* 0x000000020b0c7227 */ /* 0x020fc800078e00ff */
[----:B------:R-:W-:Y:S01]  /*1930*/  IMAD.HI.U32 R2, R24, R2, RZ ;  /* 0x0000000218027227 */ /* 0x000fe200078e00ff */
[----:B------:R-:W-:-:S04]  /*1940*/  @P1 SHF.R.U32.HI R11, RZ, R3, R12 ;  /* 0x00000003ff0b1219 */ /* 0x000fc8000001160c */
[----:B------:R-:W-:Y:S01]  /*1950*/  SHF.R.U32.HI R13, RZ, R3, R2 ;  /* 0x00000003ff0d7219 */ /* 0x000fe20000011602 */
[----:B---3--:R-:W-:-:S03]  /*1960*/  IMAD.HI.U32 R3, R10, R7, RZ ;  /* 0x000000070a037227 */ /* 0x008fc600078e00ff */
[----:B------:R-:W-:Y:S01]  /*1970*/  SEL R2, R24, R13, !P1 ;  /* 0x0000000d18027207 */ /* 0x000fe20004800000 */
[----:B------:R-:W-:Y:S01]  /*1980*/  IMAD.HI.U32 R7, R25, R7, RZ ;  /* 0x0000000719077227 */ /* 0x000fe200078e00ff */
[----:B------:R-:W-:-:S03]  /*1990*/  @P2 SHF.R.U32.HI R10, RZ, R4, R3 ;  /* 0x00000004ff0a2219 */ /* 0x000fc60000011603 */
[----:B--2---:R-:W-:Y:S01]  /*19a0*/  IMAD.HI.U32 R3, R11, R8, RZ ;  /* 0x000000080b037227 */ /* 0x004fe200078e00ff */
[----:B------:R-:W-:-:S04]  /*19b0*/  SHF.R.U32.HI R4, RZ, R4, R7 ;  /* 0x00000004ff047219 */ /* 0x000fc80000011607 */
[----:B----4-:R-:W-:Y:S01]  /*19c0*/  @P0 SHF.R.U32.HI R11, RZ, R0, R3 ;  /* 0x00000000ff0b0219 */ /* 0x010fe20000011603 */
[----:B------:R-:W-:Y:S01]  /*19d0*/  IMAD.HI.U32 R3, R10, R8, RZ ;  /* 0x000000080a037227 */ /* 0x000fe200078e00ff */
[----:B------:R-:W-:-:S03]  /*19e0*/  SEL R4, R25, R4, !P2 ;  /* 0x0000000419047207 */ /* 0x000fc60005000000 */
[----:B------:R-:W-:Y:S01]  /*19f0*/  IMAD R11, R11, R9, RZ ;  /* 0x000000090b0b7224 */ /* 0x000fe200078e02ff */
[----:B------:R-:W-:-:S04]  /*1a00*/  @P0 SHF.R.U32.HI R10, RZ, R0, R3 ;  /* 0x00000000ff0a0219 */ /* 0x000fc80000011603 */
[----:B------:R-:W-:Y:S01]  /*1a10*/  ISETP.GE.AND P1, PT, R2, R11, PT ;  /* 0x0000000b0200720c */ /* 0x000fe20003f26270 */
[----:B------:R-:W-:-:S05]  /*1a20*/  IMAD R3, R10, R9, RZ ;  /* 0x000000090a037224 */ /* 0x000fca00078e02ff */
[----:B------:R-:W-:Y:S01]  /*1a30*/  ISETP.GE.OR P1, PT, R4, R3, P1 ;  /* 0x000000030400720c */ /* 0x000fe20000f26670 */
[----:B------:R-:W-:-:S05]  /*1a40*/  IMAD.HI.U32 R3, R2, R8, RZ ;  /* 0x0000000802037227 */ /* 0x000fca00078e00ff */
[----:B------:R-:W-:-:S04]  /*1a50*/  SHF.R.U32.HI R3, RZ, R0, R3 ;  /* 0x00000000ff037219 */ /* 0x000fc80000011603 */
[----:B------:R-:W-:-:S03]  /*1a60*/  SEL R3, R2, R3, !P0 ;  /* 0x0000000302037207 */ /* 0x000fc60004000000 */
[----:B------:R-:W-:-:S05]  /*1a70*/  @!P1 IMAD.HI.U32 R7, R4, R8, RZ ;  /* 0x0000000804079227 */ /* 0x000fca00078e00ff */
[----:B------:R-:W-:Y:S02]  /*1a80*/  @!P1 SHF.R.U32.HI R11, RZ, R0, R7 ;  /* 0x00000000ff0b9219 */ /* 0x000fe40000011607 */
[----:B------:R-:W-:Y:S02]  /*1a90*/  IADD3 R7, PT, PT, -R3, RZ, RZ ;  /* 0x000000ff03077210 */ /* 0x000fe40007ffe1ff */
[----:B------:R-:W-:-:S03]  /*1aa0*/  @!P1 SEL R0, R4, R11, !P0 ;  /* 0x0000000b04009207 */ /* 0x000fc60004000000 */
[----:B------:R-:W-:Y:S02]  /*1ab0*/  IMAD R7, R9, R7, R2 ;  /* 0x0000000709077224 */ /* 0x000fe400078e0202 */
[--C-:B------:R-:W-:Y:S02]  /*1ac0*/  @!P1 IMAD.IADD R3, R3, 0x1, -R0.reuse ;  /* 0x0000000103039824 */ /* 0x100fe400078e0a00 */
[----:B------:R-:W-:Y:S01]  /*1ad0*/  @!P1 IMAD R10, R7, R10, R0 ;  /* 0x0000000a070a9224 */ /* 0x000fe200078e0200 */
[----:B------:R-:W-:Y:S01]  /*1ae0*/  IADD3 R7, PT, PT, -R2, RZ, RZ ;  /* 0x000000ff02077210 */ /* 0x000fe20007ffe1ff */
[----:B------:R-:W-:Y:S01]  /*1af0*/  @!P1 IMAD R2, R3, R9, R4 ;  /* 0x0000000903029224 */ /* 0x000fe200078e0204 */
[----:B------:R-:W-:Y:S01]  /*1b00*/  IADD3 R0, PT, PT, -R4, RZ, RZ ;  /* 0x000000ff04007210 */ /* 0x000fe20007ffe1ff */
[----:B------:R-:W-:Y:S02]  /*1b10*/  @!P1 IMAD.MOV.U32 R4, RZ, RZ, R10 ;  /* 0x000000ffff049224 */ /* 0x000fe400078e000a */
[----:B------:R-:W-:-:S02]  /*1b20*/  IMAD R7, R5, R7, R24 ;  /* 0x0000000705077224 */ /* 0x000fc400078e0218 */
[----:B------:R-:W-:Y:S02]  /*1b30*/  IMAD R25, R6, R0, R25 ;  /* 0x0000000006197224 */ /* 0x000fe400078e0219 */
[----:B------:R-:W-:Y:S02]  /*1b40*/  IMAD R24, R2, R5, R7 ;  /* 0x0000000502187224 */ /* 0x000fe400078e0207 */
[----:B------:R-:W-:Y:S02]  /*1b50*/  IMAD R25, R4, R6, R25 ;  /* 0x0000000604197224 */ /* 0x000fe400078e0219 */
.L_x_29:
[----:B------:R-:W-:Y:S05]  /*1b60*/  BRA.U UP0, `(.L_x_30) ;  /* 0x00000001003c7547 */ /* 0x000fea000b800000 */
[----:B------:R-:W2:Y:S01]  /*1b70*/  LDC.64 R4, c[0x0][0xcb0] ;  /* 0x00032c00ff047b82 */ /* 0x000ea20000000a00 */
[----:B------:R-:W3:Y:S07]  /*1b80*/  LDCU.64 UR4, c[0x0][0xcc0] ;  /* 0x00019800ff0477ac */ /* 0x000eee0008000a00 */
[----:B------:R-:W4:Y:S01]  /*1b90*/  LDC.64 R2, c[0x0][0xcb8] ;  /* 0x00032e00ff027b82 */ /* 0x000f220000000a00 */
[----:B---3--:R-:W-:-:S04]  /*1ba0*/  IMAD.HI.U32 R0, R24, UR4, RZ ;  /* 0x0000000418007c27 */ /* 0x008fc8000f8e00ff */
[----:B--2---:R-:W-:Y:S01]  /*1bb0*/  IMAD.HI.U32 R5, R25, R5, RZ ;  /* 0x0000000519057227 */ /* 0x004fe200078e00ff */
[----:B------:R-:W-:-:S04]  /*1bc0*/  ISETP.NE.AND P1, PT, R4, 0x1, PT ;  /* 0x000000010400780c */ /* 0x000fc80003f25270 */
[----:B----4-:R-:W-:Y:S02]  /*1bd0*/  SHF.R.U32.HI R2, RZ, R2, R5 ;  /* 0x00000002ff027219 */ /* 0x010fe40000011605 */
[----:B------:R-:W-:Y:S02]  /*1be0*/  SHF.R.U32.HI R5, RZ, UR5, R0 ;  /* 0x00000005ff057c19 */ /* 0x000fe40008011600 */
[----:B------:R-:W-:Y:S02]  /*1bf0*/  ISETP.NE.AND P0, PT, R3, 0x1, PT ;  /* 0x000000010300780c */ /* 0x000fe40003f05270 */
[----:B------:R-:W-:Y:S02]  /*1c00*/  SEL R2, R25, R2, !P1 ;  /* 0x0000000219027207 */ /* 0x000fe40004800000 */
[----:B------:R-:W-:-:S05]  /*1c10*/  SEL R5, R24, R5, !P0 ;  /* 0x0000000518057207 */ /* 0x000fca0004000000 */
[----:B------:R-:W-:Y:S02]  /*1c20*/  IMAD.IADD R0, R5, 0x1, -R2 ;  /* 0x0000000105007824 */ /* 0x000fe400078e0a02 */
[----:B------:R-:W-:Y:S02]  /*1c30*/  IMAD.IADD R2, R2, 0x1, -R5 ;  /* 0x0000000102027824 */ /* 0x000fe400078e0a05 */
[----:B------:R-:W-:Y:S02]  /*1c40*/  IMAD R25, R0, R4, R25 ;  /* 0x0000000400197224 */ /* 0x000fe400078e0219 */
[----:B------:R-:W-:Y:S02]  /*1c50*/  IMAD R24, R2, R3, R24 ;  /* 0x0000000302187224 */ /* 0x000fe400078e0218 */
.L_x_30:
[----:B------:R-:W-:Y:S01]  /*1c60*/  HFMA2 R30, -RZ, RZ, 0, 0 ;  /* 0x00000000ff1e7431 */ /* 0x000fe200000001ff */
[----:B------:R-:W-:Y:S01]  /*1c70*/  BSSY B8, `(.L_x_31) ;  /* 0x000015d000087945 */ /* 0x000fe20003800000 */
[----:B-1----:R-:W-:-:S03]  /*1c80*/  MOV R31, UR6 ;  /* 0x00000006001f7c02 */ /* 0x002fc60008000f00 */
.L_x_50:
[----:B------:R-:W-:Y:S05]  /*1c90*/  YIELD ;  /* 0x0000000000007946 */ /* 0x000fea0003800000 */
[----:B------:R-:W-:-:S09]  /*1ca0*/  UISETP.NE.AND UP0, UPT, UR44, URZ, UPT ;  /* 0x000000ff2c00728c */ /* 0x000fd2000bf05270 */
[----:B------:R-:W-:Y:S05]  /*1cb0*/  BRA.U !UP0, `(.L_x_32) ;  /* 0x0000000108047547 */ /* 0x000fea000b800000 */
[----:B------:R-:W-:Y:S05]  /*1cc0*/  BPT.TRAP 0x1 ;  /* 0x000000040000795c */ /* 0x000fea0000300000 */
.L_x_32:
[----:B------:R-:W1:Y:S01]  /*1cd0*/  S2UR UR4, SR_CgaCtaId ;  /* 0x00000000000479c3 */ /* 0x000e620000008800 */
[----:B------:R-:W-:Y:S01]  /*1ce0*/  UMOV UR5, 0x400 ;  /* 0x0000040000057882 */ /* 0x000fe20000000000 */
[----:B------:R-:W-:Y:S01]  /*1cf0*/  SHF.L.U32 R3, R18, 0x1f, RZ ;  /* 0x0000001f12037819 */ /* 0x000fe200000006ff */
[----:B------:R-:W-:Y:S01]  /*1d00*/  BSSY B0, `(.L_x_33) ;  /* 0x0000005000007945 */ /* 0x000fe20003800000 */
[----:B-1----:R-:W-:-:S06]  /*1d10*/  ULEA UR4, UR4, UR5, 0x18 ;  /* 0x0000000504047291 */ /* 0x002fcc000f8ec0ff */
[----:B------:R-:W-:-:S04]  /*1d20*/  LEA R0, R22, UR4, 0x3 ;  /* 0x0000000416007c11 */ /* 0x000fc8000f8e18ff */
[----:B------:R-:W1:Y:S02]  /*1d30*/  SYNCS.PHASECHK.TRANS64.TRYWAIT P0, [R0+URZ+0xc0], R3 ;  /* 0x0000c003000075a7 */ /* 0x000e6400080011ff */
[----:B-1----:R-:W-:Y:S05]  /*1d40*/  @!P0 BRA `(.L_x_34) ;  /* 0x00000108008c8947 */ /* 0x002fea0003800000 */
.L_x_449:
[----:B------:R-:W-:Y:S05]  /*1d50*/  BSYNC B0 ;  /* 0x0000000000007941 */ /* 0x000fea0003800000 */
.L_x_33:
[----:B------:R-:W-:-:S09]  /*1d60*/  UISETP.NE.AND UP0, UPT, UR44, URZ, UPT ;  /* 0x000000ff2c00728c */ /* 0x000fd2000bf05270 */
[----:B------:R-:W-:Y:S05]  /*1d70*/  BRA.U !UP0, `(.L_x_35) ;  /* 0x0000000108047547 */ /* 0x000fea000b800000 */
[----:B------:R-:W-:Y:S05]  /*1d80*/  BPT.TRAP 0x1 ;  /* 0x000000040000795c */ /* 0x000fea0000300000 */
.L_x_35:
[----:B------:R-:W2:Y:S01]  /*1d90*/  LDCU UR4, c[0x0][0x38c] ;  /* 0x00007180ff0477ac */ /* 0x000ea20008000800 */
[----:B------:R3:W-:Y:S01]  /*1da0*/  SYNCS.ARRIVE.TRANS64.A1T0 RZ, [R0+URZ+0xb0], RZ ;  /* 0x0000b0ff00ff79a7 */ /* 0x0007e200081000ff */
[----:B------:R-:W-:-:S05]  /*1db0*/  VIADD R22, R22, 0x1 ;  /* 0x0000000116167836 */ /* 0x000fca0000000000 */
[----:B------:R-:W-:-:S04]  /*1dc0*/  ISETP.NE.AND P0, PT, R22, 0x2, PT ;  /* 0x000000021600780c */ /* 0x000fc80003f05270 */
[----:B-1----:R-:W-:Y:S02]  /*1dd0*/  SEL R3, RZ, 0x1, P0 ;  /* 0x00000001ff037807 */ /* 0x002fe40000000000 */
[----:B------:R-:W-:Y:S02]  /*1de0*/  SEL R22, R22, RZ, P0 ;  /* 0x000000ff16167207 */ /* 0x000fe40000000000 */
[----:B------:R-:W-:Y:S01]  /*1df0*/  LOP3.LUT R18, R18, R3, RZ, 0x3c, !PT ;  /* 0x0000000312127212 */ /* 0x000fe200078e3cff */
[----:B--2---:R-:W-:-:S09]  /*1e00*/  UISETP.GE.AND UP0, UPT, UR4, 0x1, UPT ;  /* 0x000000010400788c */ /* 0x004fd2000bf06270 */
[----:B---3--:R-:W-:Y:S05]  /*1e10*/  BRA.U !UP0, `(.L_x_36) ;  /* 0x0000000d081c7547 */ /* 0x008fea000b800000 */
[----:B------:R-:W-:Y:S01]  /*1e20*/  BSSY B7, `(.L_x_36) ;  /* 0x00000c6000077945 */ /* 0x000fe20003800000 */
[----:B------:R-:W-:Y:S01]  /*1e30*/  SHF.R.S32.HI R32, RZ, 0x1f, R31 ;  /* 0x0000001fff207819 */ /* 0x000fe2000001141f */
[----:B------:R-:W-:Y:S01]  /*1e40*/  IMAD.MOV.U32 R35, RZ, RZ, RZ ;  /* 0x000000ffff237224 */ /* 0x000fe200078e00ff */
[----:B------:R-:W-:Y:S01]  /*1e50*/  MOV R34, R23 ;  /* 0x0000001700227202 */ /* 0x000fe20000000f00 */
[----:B------:R-:W-:-:S07]  /*1e60*/  IMAD.MOV.U32 R33, RZ, RZ, R30 ;  /* 0x000000ffff217224 */ /* 0x000fce00078e001e */
.L_x_45:
[----:B-1----:R-:W1:Y:S01]  /*1e70*/  S2R R0, SR_CgaCtaId ;  /* 0x0000000000007919 */ /* 0x002e620000008800 */
[----:B------:R-:W-:Y:S01]  /*1e80*/  MOV R5, 0x400 ;  /* 0x0000040000057802 */ /* 0x000fe20000000f00 */
[----:B------:R-:W-:Y:S05]  /*1e90*/  YIELD ;  /* 0x0000000000007946 */ /* 0x000fea0003800000 */
[----:B------:R-:W-:Y:S01]  /*1ea0*/  SHF.L.U32 R3, R34, 0x1f, RZ ;  /* 0x0000001f22037819 */ /* 0x000fe200000006ff */
[----:B------:R-:W-:Y:S01]  /*1eb0*/  BSSY B0, `(.L_x_37) ;  /* 0x0000005000007945 */ /* 0x000fe20003800000 */
[----:B-1----:R-:W-:Y:S05]  /*1ec0*/  LEA R0, R0, R5, 0x18 ;  /* 0x0000000500007211 */ /* 0x002fea00078ec0ff */
[----:B------:R-:W-:Y:S04]  /*1ed0*/  IMAD R2, R33, 0x8, R0 ;  /* 0x0000000821027824 */ /* 0x000fe800078e0200 */
[----:B------:R-:W1:Y:S02]  /*1ee0*/  SYNCS.PHASECHK.TRANS64.TRYWAIT P0, [R2+URZ+0x10], R3 ;  /* 0x00001003020075a7 */ /* 0x000e6400080011ff */
[----:B-1----:R-:W-:Y:S05]  /*1ef0*/  @!P0 BRA `(.L_x_38) ;  /* 0x0000010800348947 */ /* 0x002fea0003800000 */
.L_x_450:
[----:B------:R-:W-:Y:S05]  /*1f00*/  BSYNC B0 ;  /* 0x0000000000007941 */ /* 0x000fea0003800000 */
.L_x_37:
[----:B------:R-:W-:Y:S01]  /*1f10*/  LOP3.LUT P1, RZ, R17, 0x4, RZ, 0xc0, !PT ;  /* 0x0000000411ff7812 */ /* 0x000fe2000782c0ff */
[----:B------:R-:W-:Y:S04]  /*1f20*/  ULOP3.LUT UR4, UR41, 0x2, URZ, 0xfc, !UPT ;  /* 0x0000000229047892 */ /* 0x000fe8000f8efcff */
[----:B------:R-:W-:Y:S08]  /*1f30*/  UISETP.NE.AND UP0, UPT, UR4, 0x2, UPT ;  /* 0x000000020400788c */ /* 0x000ff0000bf05270 */
[----:B------:R2:W-:Y:S01]  /*1f40*/  @!P1 SYNCS.ARRIVE.TRANS64 RZ, [R2+URZ], R29 ;  /* 0x0000001d02ff99a7 */ /* 0x0005e200080000ff */
[----:B------:R-:W-:Y:S05]  /*1f50*/  BRA.U UP0, `(.L_x_39) ;  /* 0x0000000100047547 */ /* 0x000fea000b800000 */
[----:B------:R-:W-:Y:S05]  /*1f60*/  BPT.TRAP 0x1 ;  /* 0x000000040000795c */ /* 0x000fea0000300000 */
.L_x_39:
[----:B-1----:R-:W1:Y:S01]  /*1f70*/  S2R R3, SR_TID.X ;  /* 0x0000000000037919 */ /* 0x002e620000002100 */
[----:B------:R-:W-:Y:S01]  /*1f80*/  BSSY.RECONVERGENT B0, `(.L_x_40) ;  /* 0x0000006000007945 */ /* 0x000fe20003800200 */
[----:B-1----:R-:W-:Y:S04]  /*1f90*/  LOP3.LUT P0, RZ, R3, 0x1f, RZ, 0xc0, !PT ;  /* 0x0000001f03ff7812 */ /* 0x002fe8000780c0ff */
[----:B------:R-:W-:Y:S11]  /*1fa0*/  PLOP3.LUT P0, PT, P0, P1, PT, 0x8f, 0xf8 ;  /* 0x0000000000f8781c */ /* 0x000ff60000703177 */
[----:B------:R-:W-:Y:S02]  /*1fb0*/  @!UPT UIADD3 URZ, UPT, UPT, URZ, URZ, URZ ;  /* 0x000000fffffff290 */ /* 0x000fe4000fffe0ff */
[----:B------:R-:W-:Y:S05]  /*1fc0*/  @P0 BRA `(.L_x_41) ;  /* 0x0000000000040947 */ /* 0x000fea0003800000 */
[----:B------:R-:W-:Y:S05]  /*1fd0*/  BPT.TRAP 0x1 ;  /* 0x000000040000795c */ /* 0x000fea0000300000 */
.L_x_41:
[----:B------:R-:W-:Y:S05]  /*1fe0*/  BSYNC.RECONVERGENT B0 ;  /* 0x0000000000007941 */ /* 0x000fea0003800200 */
.L_x_40:
[----:B------:R-:W-:Y:S03]  /*1ff0*/  UMOV UR4, 0xffffffff ;  /* 0xffffffff00047882 */ /* 0x000fe60000000000 */
[----:B------:R-:W-:Y:S05]  /*2000*/  BRA.DIV UR4, `(.L_x_42) ;  /* 0x0000010a04047947 */ /* 0x000fea000b800000 */
[----:B------:R-:W-:Y:S11]  /*2010*/  ELECT P0, URZ, PT ;  /* 0x0000000000ff782f */ /* 0x000ff60003800000 */
[----:B------:R-:W-:Y:S02]  /*2020*/  @!UPT UIADD3 URZ, UPT, UPT, URZ, URZ, URZ ;  /* 0x000000fffffff290 */ /* 0x000fe4000fffe0ff */
.L_x_453:
[----:B------:R-:W-:Y:S01]  /*2030*/  PLOP3.LUT P2, PT, P0, PT, PT, 0x80, 0x8 ;  /* 0x000000000008781c */ /* 0x000fe2000074f070 */
[----:B------:R-:W1:Y:S11]  /*2040*/  LDCU.128 UR4, c[0x0][0x930] ;  /* 0x00012600ff0477ac */ /* 0x000e760008000c00 */
[----:B------:R-:W-:Y:S01]  /*2050*/  @!UPT UIADD3 URZ, UPT, UPT, URZ, URZ, URZ ;  /* 0x000000fffffff290 */ /* 0x000fe2000fffe0ff */
[----:B------:R-:W-:Y:S01]  /*2060*/  @P2 R2UR.BROADCAST UR28, R31 ;  /* 0x000000001f1c22ca */ /* 0x000fe200008e0000 */
[--C-:B------:R-:W-:Y:S01]  /*2070*/  @P0 IMAD R3, R33, 0x4000, R0.reuse ;  /* 0x0000400021030824 */ /* 0x100fe200078e0200 */
[C---:B------:R-:W-:Y:S01]  /*2080*/  @P2 R2UR.BROADCAST UR25, R2.reuse ;  /* 0x00000000021922ca */ /* 0x040fe200008e0000 */
[----:B------:R-:W-:Y:S01]  /*2090*/  @P0 IMAD.SHL.U32 R4, R25, 0x80, RZ ;  /* 0x0000008019040824 */ /* 0x000fe200078e00ff */
[----:B------:R-:W-:Y:S01]  /*20a0*/  PLOP3.LUT P1, PT, P0, PT, PT, 0x80, 0x8 ;  /* 0x000000000008781c */ /* 0x000fe2000072f070 */
[----:B------:R-:W-:Y:S11]  /*20b0*/  @P0 IMAD.SHL.U32 R5, R35, 0x80, RZ ;  /* 0x0000008023050824 */ /* 0x000ff600078e00ff */
[----:B------:R-:W-:Y:S01]  /*20c0*/  @!UPT UIADD3 URZ, UPT, UPT, URZ, URZ, URZ ;  /* 0x000000fffffff290 */ /* 0x000fe2000fffe0ff */
[----:B------:R-:W-:Y:S01]  /*20d0*/  @P1 R2UR.BROADCAST UR17, R2 ;  /* 0x00000000021112ca */ /* 0x000fe200008e0000 */
[----:B------:R-:W-:Y:S01]  /*20e0*/  UMOV UR22, 0x0 ;  /* 0x0000000000167882 */ /* 0x000fe20000000000 */
[----:B------:R-:W-:Y:S01]  /*20f0*/  @P2 R2UR.BROADCAST UR27, R4 ;  /* 0x00000000041b22ca */ /* 0x000fe200008e0000 */
[----:B------:R-:W-:Y:S01]  /*2100*/  @P0 VIADD R3, R3, 0x3800 ;  /* 0x0000380003030836 */ /* 0x000fe20000000000 */
[----:B------:R-:W-:Y:S01]  /*2110*/  @P2 R2UR.BROADCAST UR26, R5 ;  /* 0x00000000051a22ca */ /* 0x000fe200008e0000 */
[----:B------:R-:W-:Y:S01]  /*2120*/  UMOV UR23, 0x10000000 ;  /* 0x1000000000177882 */ /* 0x000fe20000000000 */
[----:B------:R-:W-:Y:S01]  /*2130*/  @P0 R2UR.BROADCAST UR9, R2 ;  /* 0x00000000020902ca */ /* 0x000fe200008e0000 */
[----:B------:R-:W-:Y:S01]  /*2140*/  UMOV UR30, 0x0 ;  /* 0x00000000001e7882 */ /* 0x000fe20000000000 */
[----:B------:R-:W-:Y:S01]  /*2150*/  @P0 IMAD R0, R33, 0x200, R0 ;  /* 0x0000020021000824 */ /* 0x000fe200078e0200 */
[----:B------:R-:W-:Y:S01]  /*2160*/  @P2 R2UR.BROADCAST UR24, R3 ;  /* 0x00000000031822ca */ /* 0x000fe200008e0000 */
[----:B------:R-:W-:Y:S01]  /*2170*/  UMOV UR31, 0x10000000 ;  /* 0x10000000001f7882 */ /* 0x000fe20000000000 */
[----:B------:R-:W-:Y:S01]  /*2180*/  @P1 R2UR.BROADCAST UR21, R31 ;  /* 0x000000001f1512ca */ /* 0x000fe200008e0000 */
[----:B------:R-:W-:Y:S01]  /*2190*/  VOTEU.ANY UP1, P0 ;  /* 0x0000000000ff7886 */ /* 0x000fe20000020100 */
[----:B--2---:R-:W-:Y:S01]  /*21a0*/  @P0 VIADD R2, R0, 0x17800 ;  /* 0x0001780000020836 */ /* 0x004fe20000000000 */
[----:B------:R-:W-:Y:S01]  /*21b0*/  @P1 R2UR.BROADCAST UR20, R35 ;  /* 0x00000000231412ca */ /* 0x000fe200008e0000 */
[C---:B------:R-:W-:Y:S01]  /*21c0*/  IMAD.SHL.U32 R36, R25.reuse, 0x4000, RZ ;  /* 0x0000400019247824 */ /* 0x040fe200078e00ff */
[----:B------:R-:W-:Y:S01]  /*21d0*/  @P1 R2UR.BROADCAST UR19, R25 ;  /* 0x00000000191312ca */ /* 0x000fe200008e0000 */
[----:B------:R-:W2:Y:S01]  /*21e0*/  @UP1 LDCU.64 UR14, c[0x0][0x348] ;  /* 0x00006900ff0e17ac */ /* 0x000ea20008000a00 */
[----:B------:R-:W-:Y:S01]  /*21f0*/  @P1 R2UR.BROADCAST UR16, R2 ;  /* 0x00000000021012ca */ /* 0x000fe200008e0000 */
[----:B------:R-:W-:Y:S01]  /*2200*/  @P0 VIADD R0, R0, 0x17c00 ;  /* 0x00017c0000000836 */ /* 0x000fe20000000000 */
[--C-:B------:R-:W-:Y:S01]  /*2210*/  SHF.R.S32.HI R37, RZ, 0x1f, R36.reuse ;  /* 0x0000001fff257819 */ /* 0x100fe20000011424 */
[----:B------:R-:W-:Y:S01]  /*2220*/  @UP1 UMOV UR18, URZ ;  /* 0x000000ff00121c82 */ /* 0x000fe20008000000 */
[----:B------:R-:W-:Y:S01]  /*2230*/  @P0 R2UR.BROADCAST UR13, R31 ;  /* 0x000000001f0d02ca */ /* 0x000fe200008e0000 */
[----:B------:R-:W-:Y:S01]  /*2240*/  BSSY.RECONVERGENT B6, `(.L_x_43) ;  /* 0x000002c000067945 */ /* 0x000fe20003800200 */
[----:B------:R-:W-:Y:S02]  /*2250*/  @P0 R2UR.BROADCAST UR8, R0 ;  /* 0x00000000000802ca */ /* 0x000fe400008e0000 */
[----:B------:R-:W-:Y:S01]  /*2260*/  @P0 R2UR.BROADCAST UR12, R35 ;  /* 0x00000000230c02ca */ /* 0x000fe200008e0000 */
[----:B--2---:R-:W-:Y:S01]  /*2270*/  @UP1 UIADD3 UR10, UP0, UPT, UR14, 0x80, URZ ;  /* 0x000000800e0a1890 */ /* 0x004fe2000ff1e0ff */
[----:B-1----:R-:W-:Y:S02]  /*2280*/  IMAD R3, R32, UR6, RZ ;  /* 0x0000000620037c24 */ /* 0x002fe4000f8e02ff */
[C---:B------:R-:W-:Y:S01]  /*2290*/  IMAD.WIDE.U32 R36, R31.reuse, UR6, R36 ;  /* 0x000000061f247c25 */ /* 0x040fe2000f8e0024 */
[----:B------:R-:W-:Y:S01]  /*22a0*/  @UP1 UIADD3.X UR11, UPT, UPT, URZ, UR15, URZ, UP0, !UPT ;  /* 0x0000000fff0b1290 */ /* 0x000fe200087fe4ff */
[----:B------:R-:W-:Y:S02]  /*22b0*/  UMOV UR6, 0x0 ;  /* 0x0000000000067882 */ /* 0x000fe40000000000 */
[----:B------:R-:W-:Y:S01]  /*22c0*/  VOTEU.ANY UP0, P0 ;  /* 0x0000000000ff7886 */ /* 0x000fe20000000100 */
[----:B------:R-:W-:Y:S01]  /*22d0*/  IMAD R3, R31, UR7, R3 ;  /* 0x000000071f037c24 */ /* 0x000fe2000f8e0203 */
[----:B------:R-:W-:Y:S03]  /*22e0*/  UMOV UR7, 0x10000000 ;  /* 0x1000000000077882 */ /* 0x000fe60000000000 */
[----:B------:R-:W-:Y:S01]  /*22f0*/  IMAD.IADD R37, R37, 0x1, R3 ;  /* 0x0000000125257824 */ /* 0x000fe200078e0203 */
[----:B------:R1:W-:Y:S01]  /*2300*/  @UP0 UTMALDG.3D [UR24], [UR10], desc[UR22] ;  /* 0x000016180a0005b4 */ /* 0x0003e20008011000 */
[----:B------:R-:W-:Y:S04]  /*2310*/  IMAD.SHL.U32 R3, R35, 0x2, RZ ;  /* 0x0000000223037824 */ /* 0x000fe800078e00ff */
[C---:B------:R-:W-:Y:S04]  /*2320*/  IMAD.WIDE.U32 R36, R3.reuse, UR4, R36 ;  /* 0x0000000403247c25 */ /* 0x040fe8000f8e0024 */
[----:B------:R-:W-:Y:S01]  /*2330*/  IMAD R28, R3, UR5, R37 ;  /* 0x00000005031c7c24 */ /* 0x000fe2000f8e0225 */
[----:B-1----:R-:W-:Y:S01]  /*2340*/  @UP1 UIADD3 UR22, UP0, UPT, UR14, 0x380, URZ ;  /* 0x000003800e161890 */ /* 0x002fe2000ff1e0ff */
[----:B------:R-:W-:Y:S01]  /*2350*/  @P0 R2UR.BROADCAST UR11, R24 ;  /* 0x00000000180b02ca */ /* 0x000fe200008e0000 */
[----:B------:R-:W-:Y:S02]  /*2360*/  @UP1 UIADD3 UR14, UP2, UPT, UR14, 0x480, URZ ;  /* 0x000004800e0e1890 */ /* 0x000fe4000ff5e0ff */
[----:B------:R-:W-:Y:S02]  /*2370*/  @UP1 UIADD3.X UR23, UPT, UPT, URZ, UR15, URZ, UP0, !UPT ;  /* 0x0000000fff171290 */ /* 0x000fe400087fe4ff */
[----:B------:R-:W-:Y:S01]  /*2380*/  @UP1 UIADD3.X UR15, UPT, UPT, URZ, UR15, URZ, UP2, !UPT ;  /* 0x0000000fff0f1290 */ /* 0x000fe200097fe4ff */
[----:B------:R-:W-:Y:S01]  /*2390*/  VOTEU.ANY UP0, P0 ;  /* 0x0000000000ff7886 */ /* 0x000fe20000000100 */
[----:B------:R-:W-:Y:S05]  /*23a0*/  UMOV UR10, UR18 ;  /* 0x00000012000a7c82 */ /* 0x000fea0008000000 */
[----:B------:R1:W-:Y:S01]  /*23b0*/  @UP0 UTMALDG.4D [UR16], [UR22], desc[UR30] ;  /* 0x00001e10160005b4 */ /* 0x0003e20008019000 */
[----:B------:R-:W-:Y:S01]  /*23c0*/  VOTEU.ANY UP0, P0 ;  /* 0x0000000000ff7886 */ /* 0x000fe20000000100 */
[----:B------:R-:W-:Y:S04]  /*23d0*/  LOP3.LUT P0, RZ, R36, 0x7, RZ, 0xc0, !PT ;  /* 0x0000000724ff7812 */ /* 0x000fe8000780c0ff */
[----:B------:R1:W-:Y:S09]  /*23e0*/  @UP0 UTMALDG.4D [UR8], [UR14], desc[UR6] ;  /* 0x000006080e0005b4 */ /* 0x0003f20008019000 */
[----:B-1----:R-:W-:Y:S05]  /*23f0*/  @!P0 BRA `(.L_x_44) ;  /* 0x0000000000408947 */ /* 0x002fea0003800000 */
[----:B------:R-:W1:Y:S01]  /*2400*/  LDCU.64 UR8, c[0x4][0xb8] ;  /* 0x01001700ff0877ac */ /* 0x000e620008000a00 */
[----:B------:R-:W-:Y:S01]  /*2410*/  MOV R3, 0x8 ;  /* 0x0000000800037802 */ /* 0x000fe20000000f00 */
[----:B------:R-:W-:Y:S02]  /*2420*/  HFMA2 R12, -RZ, RZ, 0, 5.9604644775390625e-08 ;  /* 0x00000001ff0c7431 */ /* 0x000fe400000001ff */
[----:B------:R-:W-:Y:S02]  /*2430*/  IMAD.MOV.U32 R8, RZ, RZ, 0x76 ;  /* 0x00000076ff087424 */ /* 0x000fe400078e00ff */
[----:B------:R-:W-:Y:S01]  /*2440*/  IMAD.MOV.U32 R13, RZ, RZ, RZ ;  /* 0x000000ffff0d7224 */ /* 0x000fe200078e00ff */
[----:B------:R-:W2:Y:S01]  /*2450*/  LDCU.64 UR6, c[0x4][0xc0] ;  /* 0x01001800ff0677ac */ /* 0x000ea20008000a00 */
[----:B------:R-:W3:Y:S01]  /*2460*/  LDC.64 R2, c[0x4][R3] ;  /* 0x0100000003027b82 */ /* 0x000ee20000000a00 */
[----:B------:R-:W4:Y:S01]  /*2470*/  LDCU.64 UR4, c[0x4][0x20] ;  /* 0x01000400ff0477ac */ /* 0x000f220008000a00 */
[----:B-1----:R-:W-:Y:S01]  /*2480*/  MOV R5, UR9 ;  /* 0x0000000900057c02 */ /* 0x002fe20008000f00 */
[----:B------:R-:W-:Y:S01]  /*2490*/  IMAD.U32 R4, RZ, RZ, UR8 ;  /* 0x00000008ff047e24 */ /* 0x000fe2000f8e00ff */
[----:B--2---:R-:W-:Y:S01]  /*24a0*/  MOV R7, UR7 ;  /* 0x0000000700077c02 */ /* 0x004fe20008000f00 */
[----:B------:R-:W-:Y:S01]  /*24b0*/  IMAD.U32 R6, RZ, RZ, UR6 ;  /* 0x00000006ff067e24 */ /* 0x000fe2000f8e00ff */
[----:B----4-:R-:W-:Y:S01]  /*24c0*/  MOV R11, UR5 ;  /* 0x00000005000b7c02 */ /* 0x010fe20008000f00 */
[----:B------:R-:W-:Y:S02]  /*24d0*/  IMAD.U32 R10, RZ, RZ, UR4 ;  /* 0x00000004ff0a7e24 */ /* 0x000fe4000f8e00ff */
[----:B------:R-:W-:Y:S07]  /*24e0*/  LEPC R20, `(.L_x_44) ;  /* 0x000000001014794e */ /* 0x000fee0000000000 */
[----:B---3--:R-:W-:Y:S05]  /*24f0*/  CALL.ABS.NOINC R2 ;  /* 0x0000000002007343 */ /* 0x008fea0003c00000 */
.L_x_44:
[----:B------:R-:W-:Y:S05]  /*2500*/  BSYNC.RECONVERGENT B6 ;  /* 0x0000000000067941 */ /* 0x000fea0003800200 */
.L_x_43:
[----:B------:R-:W1:Y:S01]  /*2510*/  LDC.64 R2, c[0x0][0x930] ;  /* 0x00024c00ff027b82 */ /* 0x000e620000000a00 */
[----:B------:R-:W2:Y:S01]  /*2520*/  LDCU.64 UR4, c[0x0][0x968] ;  /* 0x00012d00ff0477ac */ /* 0x000ea20008000a00 */
[--C-:B------:R-:W-:Y:S01]  /*2530*/  SHF.R.S32.HI R5, RZ, 0x1f, R28.reuse ;  /* 0x0000001fff057819 */ /* 0x100fe2000001141c */
[----:B------:R-:W-:Y:S02]  /*2540*/  VIADD R35, R35, 0x1 ;  /* 0x0000000123237836 */ /* 0x000fe40000000000 */
[----:B------:R-:W-:Y:S01]  /*2550*/  VIADD R33, R33, 0x1 ;  /* 0x0000000121217836 */ /* 0x000fe20000000000 */
[----:B------:R-:W-:Y:S04]  /*2560*/  LEA.HI R5, P0, R5, R36, RZ, 0x3 ;  /* 0x0000002405057211 */ /* 0x000fe800078118ff */
[C---:B------:R-:W-:Y:S01]  /*2570*/  ISETP.NE.AND P1, PT, R33.reuse, 0x2, PT ;  /* 0x000000022100780c */ /* 0x040fe20003f25270 */
[----:B------:R-:W-:Y:S03]  /*2580*/  IMAD.X R28, RZ, RZ, R28, P0 ;  /* 0x000000ffff1c7224 */ /* 0x000fe600000e061c */
[----:B------:R-:W-:Y:S02]  /*2590*/  SEL R33, R33, RZ, P1 ;  /* 0x000000ff21217207 */ /* 0x000fe40000800000 */
[----:B------:R-:W-:Y:S02]  /*25a0*/  SHF.R.S64 R5, R5, 0x3, R28 ;  /* 0x0000000305057819 */ /* 0x000fe4000000101c */
[--C-:B-1----:R-:W-:Y:S04]  /*25b0*/  SHF.R.S32.HI R7, RZ, 0x1f, R3.reuse ;  /* 0x0000001fff077819 */ /* 0x102fe80000011403 */
[----:B------:R-:W-:Y:S05]  /*25c0*/  LEA.HI R2, P0, R7, R2, RZ, 0x9 ;  /* 0x0000000207027211 */ /* 0x000fea00078148ff */
[----:B------:R-:W-:Y:S01]  /*25d0*/  IMAD.X R3, RZ, RZ, R3, P0 ;  /* 0x000000ffff037224 */ /* 0x000fe200000e0603 */
[----:B--2---:R-:W-:Y:S04]  /*25e0*/  IADD3 R6, P0, PT, R5, UR4, RZ ;  /* 0x0000000405067c10 */ /* 0x004fe8000ff1e0ff */
[----:B------:R-:W-:Y:S02]  /*25f0*/  LEA.HI.X.SX32 R7, R28, UR5, 0x1d, P0 ;  /* 0x000000051c077c11 */ /* 0x000fe400080feeff */
[--C-:B------:R-:W-:Y:S02]  /*2600*/  SHF.R.S64 R2, R2, 0x9, R3.reuse ;  /* 0x0000000902027819 */ /* 0x100fe40000001003 */
[----:B------:R-:W-:Y:S01]  /*2610*/  SHF.R.S32.HI R3, RZ, 0x9, R3 ;  /* 0x00000009ff037819 */ /* 0x000fe20000011403 */
[----:B------:R1:W-:Y:S04]  /*2620*/  CCTL.E.PF2 [R6] ;  /* 0x000000000600798f */ /* 0x0003e80000800100 */
[----:B------:R1:W-:Y:S04]  /*2630*/  CCTL.E.PF2 [R6+0x40] ;  /* 0x000000400600798f */ /* 0x0003e80000800100 */
        /* <DEDUP_REMOVED lines=29> */
[----:B------:R1:W-:Y:S01]  /*2810*/  CCTL.E.PF2 [R6+0x7c0] ;  /* 0x000007c00600798f */ /* 0x0003e20000800100 */
[C---:B------:R-:W-:Y:S04]  /*2820*/  LEA R4, P0, R2.reuse, R6, 0x6 ;  /* 0x0000000602047211 */ /* 0x040fe800078030ff */
[----:B------:R-:W-:Y:S02]  /*2830*/  LEA.HI.X R5, R2, R7, R3, 0x6, P0 ;  /* 0x0000000702057211 */ /* 0x000fe400000f3403 */
[----:B------:R-:W-:Y:S02]  /*2840*/  ISETP.NE.AND P0, PT, R35, UR36, PT ;  /* 0x0000002423007c0c */ /* 0x000fe4000bf05270 */
[----:B------:R-:W-:Y:S01]  /*2850*/  SEL R3, RZ, 0x1, P1 ;  /* 0x00000001ff037807 */ /* 0x000fe20000800000 */
        /* <DEDUP_REMOVED lines=32> */
[----:B------:R-:W-:Y:S01]  /*2a60*/  LOP3.LUT R34, R34, R3, RZ, 0x3c, !PT ;  /* 0x0000000322227212 */ /* 0x000fe200078e3cff */
[----:B------:R-:W-:Y:S06]  /*2a70*/  @P0 BRA `(.L_x_45) ;  /* 0xfffffff000fc0947 */ /* 0x000fec000383ffff */
[----:B------:R-:W-:Y:S05]  /*2a80*/  BSYNC B7 ;  /* 0x0000000000077941 */ /* 0x000fea0003800000 */
.L_x_36:
[----:B------:R-:W2:Y:S01]  /*2a90*/  S2R R28, SR_CgaCtaId ;  /* 0x00000000001c7919 */ /* 0x000ea20000008800 */
[----:B------:R-:W-:Y:S01]  /*2aa0*/  LOP3.LUT P1, RZ, R17, 0x1, RZ, 0xc0, !PT ;  /* 0x0000000111ff7812 */ /* 0x000fe2000782c0ff */
[----:B------:R-:W-:Y:S01]  /*2ab0*/  ULOP3.LUT UP0, URZ, UR42, 0xfffffffd, URZ, 0xc0, !UPT ;  /* 0xfffffffd2aff7892 */ /* 0x000fe2000f80c0ff */
[----:B------:R-:W-:Y:S01]  /*2ac0*/  MOV R3, 0x400 ;  /* 0x0000040000037802 */ /* 0x000fe20000000f00 */
[----:B------:R-:W-:Y:S04]  /*2ad0*/  BSSY B0, `(.L_x_46) ;  /* 0x000000f000007945 */ /* 0x000fe80003800000 */
[----:B------:R-:W-:Y:S01]  /*2ae0*/  PLOP3.LUT P0, PT, PT, PT, UP0, 0x80, 0x8 ;  /* 0x000000000008781c */ /* 0x000fe20003f0f008 */
[----:B------:R-:W-:-:S05]  /*2af0*/  UISETP.GT.U32.AND UP0, UPT, UR37, 0x1, UPT ;  /* 0x000000012500788c */ /* 0x000fca000bf04070 */
[----:B-1----:R-:W-:Y:S02]  /*2b00*/  @!P1 SEL R5, RZ, 0x8, !P0 ;  /* 0x00000008ff059807 */ /* 0x002fe40004000000 */
[----:B------:R-:W-:Y:S02]  /*2b10*/  PLOP3.LUT P2, PT, PT, PT, UP0, 0x80, 0x8 ;  /* 0x000000000008781c */ /* 0x000fe40003f4f008 */
[----:B------:R-:W-:Y:S02]  /*2b20*/  @!P1 LOP3.LUT R5, R5, 0x8, RZ, 0x3c, !PT ;  /* 0x0000000805059812 */ /* 0x000fe400078e3cff */
[CC--:B--2---:R-:W-:Y:S02]  /*2b30*/  @!P1 LEA R4, R28.reuse, R3.reuse, 0x18 ;  /* 0x000000031c049211 */ /* 0x0c4fe400078ec0ff */
[----:B------:R-:W-:Y:S02]  /*2b40*/  LEA R0, R28, R3, 0x18 ;  /* 0x000000031c007211 */ /* 0x000fe400078ec0ff */
[----:B------:R-:W-:Y:S01]  /*2b50*/  SHF.L.U32 R3, R26, 0x1f, RZ ;  /* 0x0000001f1a037819 */ /* 0x000fe200000006ff */
[----:B------:R-:W-:-:S02]  /*2b60*/  @!P1 IMAD.IADD R4, R4, 0x1, R5 ;  /* 0x0000000104049824 */ /* 0x000fc400078e0205 */
[C-C-:B------:R-:W-:Y:S02]  /*2b70*/  IMAD R2, R27.reuse, 0x8, R0.reuse ;  /* 0x000000081b027824 */ /* 0x140fe400078e0200 */
[----:B------:R1:W-:Y:S02]  /*2b80*/  @!P1 SYNCS.ARRIVE.TRANS64.A1T0 RZ, [R4+URZ+0x80], RZ ;  /* 0x000080ff04ff99a7 */ /* 0x0003e400081000ff */
[----:B------:R-:W2:Y:S01]  /*2b90*/  SYNCS.PHASECHK.TRANS64.TRYWAIT P0, [R2+URZ+0x90], R3 ;  /* 0x00009003020075a7 */ /* 0x000ea200080011ff */
[----:B-1----:R-:W-:Y:S01]  /*2ba0*/  IMAD R4, R27, 0x10, R0 ;  /* 0x000000101b047824 */ /* 0x002fe200078e0200 */
[----:B--2---:R-:W-:Y:S06]  /*2bb0*/  @!P0 BRA `(.L_x_47) ;  /* 0x000000fc00408947 */ /* 0x004fec0003800000 */
.L_x_454:
[----:B------:R-:W-:Y:S05]  /*2bc0*/  BSYNC B0 ;  /* 0x0000000000007941 */ /* 0x000fea0003800000 */
.L_x_46:
[----:B------:R-:W2:Y:S01]  /*2bd0*/  LDS.128 R4, [R4+0xd0] ;  /* 0x0000d00004047984 */ /* 0x000ea20000000c00 */
[----:B-1----:R-:W-:Y:S01]  /*2be0*/  VIADD R2, R2, 0xa0 ;  /* 0x000000a002027836 */ /* 0x002fe20000000000 */
[----:B------:R-:W-:Y:S01]  /*2bf0*/  UISETP.GE.AND UP0, UPT, UR38, 0x1, UPT ;  /* 0x000000012600788c */ /* 0x000fe2000bf06270 */
[----:B------:R-:W-:Y:S01]  /*2c00*/  VIADD R30, R30, UR37 ;  /* 0x000000251e1e7c36 */ /* 0x000fe20008000000 */
[----:B------:R-:W-:Y:S01]  /*2c10*/  @!PT LDS RZ, [RZ] ;  /* 0x00000000fffff984 */ /* 0x000fe20000000800 */
[----:B------:R-:W-:Y:S01]  /*2c20*/  @!PT LDS RZ, [RZ] ;  /* 0x00000000fffff984 */ /* 0x000fe20000000800 */
[----:B------:R-:W-:Y:S01]  /*2c30*/  @!PT LDS RZ, [RZ] ;  /* 0x00000000fffff984 */ /* 0x000fe20000000800 */
[----:B------:R-:W-:Y:S01]  /*2c40*/  @!PT LDS RZ, [RZ] ;  /* 0x00000000fffff984 */ /* 0x000fe20000000800 */
[----:B------:R1:W-:Y:S06]  /*2c50*/  MEMBAR.ALL.CTA ;  /* 0x0000000000007992 */ /* 0x0003ec0000008000 */
[----:B-1----:R-:W1:Y:S01]  /*2c60*/  FENCE.VIEW.ASYNC.S ;  /* 0x00000000000073c6 */ /* 0x002e620000000000 */
[----:B------:R-:W-:-:S04]  /*2c70*/  PRMT R2, RZ, 0x654, R2 ;  /* 0x00000654ff027816 */ /* 0x000fc80000000002 */
[----:B-1----:R1:W-:Y:S01]  /*2c80*/  SYNCS.ARRIVE.TRANS64.RED.A1T0 RZ, [R2+URZ], RZ ;  /* 0x000000ff02ff79a7 */ /* 0x0023e200081004ff */
[----:B--2---:R-:W-:-:S13]  /*2c90*/  LOP3.LUT P3, RZ, R6, 0x1, RZ, 0xc0, !PT ;  /* 0x0000000106ff7812 */ /* 0x004fda000786c0ff */
[----:B------:R-:W-:Y:S02]  /*2ca0*/  @P3 MOV R25, R4 ;  /* 0x0000000400193202 */ /* 0x000fe40000000f00 */
[----:B------:R-:W-:Y:S01]  /*2cb0*/  @P3 LOP3.LUT R24, R5, 0xffff, RZ, 0xc0, !PT ;  /* 0x0000ffff05183812 */ /* 0x000fe200078ec0ff */
[----:B-1----:R-:W-:Y:S06]  /*2cc0*/  BRA.U !UP0, `(.L_x_48) ;  /* 0x0000000108c07547 */ /* 0x002fec000b800000 */
[----:B------:R-:W1:Y:S01]  /*2cd0*/  LDCU.128 UR4, c[0x0][0xcb0] ;  /* 0x00019600ff0477ac */ /* 0x000e620008000c00 */
[----:B------:R-:W2:Y:S01]  /*2ce0*/  LDCU UR13, c[0x0][0x370] ;  /* 0x00006e00ff0d77ac */ /* 0x000ea20008000800 */
[----:B------:R-:W3:Y:S01]  /*2cf0*/  LDCU.64 UR8, c[0x0][0xcc0] ;  /* 0x00019800ff0877ac */ /* 0x000ee20008000a00 */
[----:B------:R-:W4:Y:S01]  /*2d00*/  LDCU UR12, c[0x0][0x374] ;  /* 0x00006e80ff0c77ac */ /* 0x000f220008000800 */
[----:B------:R-:W5:Y:S01]  /*2d10*/  LDCU UR11, c[0x0][0xccc] ;  /* 0x00019980ff0b77ac */ /* 0x000f620008000800 */
[----:B-1----:R-:W-:Y:S01]  /*2d20*/  IMAD.HI.U32 R10, R25, UR5, RZ ;  /* 0x00000005190a7c27 */ /* 0x002fe2000f8e00ff */
[----:B------:R-:W-:Y:S01]  /*2d30*/  UISETP.NE.AND UP0, UPT, UR7, 0x1, UPT ;  /* 0x000000010700788c */ /* 0x000fe2000bf05270 */
[----:B------:R-:W1:Y:S03]  /*2d40*/  LDCU UR10, c[0x0][0xcd0] ;  /* 0x00019a00ff0a77ac */ /* 0x000e660008000800 */
[----:B------:R-:W-:Y:S01]  /*2d50*/  SHF.R.U32.HI R10, RZ, UR6, R10 ;  /* 0x00000006ff0a7c19 */ /* 0x000fe2000801160a */
[----:B------:R-:W-:Y:S01]  /*2d60*/  UISETP.NE.AND UP1, UPT, UR4, 0x1, UPT ;  /* 0x000000010400788c */ /* 0x000fe2000bf25270 */
[----:B---3--:R-:W-:Y:S01]  /*2d70*/  IMAD.HI.U32 R9, R24, UR8, RZ ;  /* 0x0000000818097c27 */ /* 0x008fe2000f8e00ff */
[----:B------:R-:W-:Y:S01]  /*2d80*/  UISETP.NE.AND UP2, UPT, UR38, 0x1, UPT ;  /* 0x000000012600788c */ /* 0x000fe2000bf45270 */
[----:B------:R-:W-:Y:S01]  /*2d90*/  PLOP3.LUT P0, PT, PT, PT, UP0, 0x80, 0x8 ;  /* 0x000000000008781c */ /* 0x000fe20003f0f008 */
[----:B----4-:R-:W-:-:S02]  /*2da0*/  UIMAD.WIDE.U32 UR14, UR12, UR8, URZ ;  /* 0x000000080c0e72a5 */ /* 0x010fc4000f8e00ff */
[----:B--2---:R-:W-:Y:S01]  /*2db0*/  UIMAD.WIDE.U32 UR16, UR13, UR5, URZ ;  /* 0x000000050d1072a5 */ /* 0x004fe2000f8e00ff */
[----:B------:R-:W-:Y:S01]  /*2dc0*/  SHF.R.U32.HI R9, RZ, UR9, R9 ;  /* 0x00000009ff097c19 */ /* 0x000fe20008011609 */
[----:B------:R-:W-:Y:S01]  /*2dd0*/  @UP0 USHF.R.U32.HI UR12, URZ, UR9, UR15 ;  /* 0x00000009ff0c0299 */ /* 0x000fe2000801160f */
[----:B------:R-:W-:Y:S02]  /*2de0*/  PLOP3.LUT P1, PT, PT, PT, UP1, 0x80, 0x8 ;  /* 0x000000000008781c */ /* 0x000fe40003f2f018 */
[----:B------:R-:W-:Y:S01]  /*2df0*/  @UP1 USHF.R.U32.HI UR13, URZ, UR6, UR17 ;  /* 0x00000006ff0d1299 */ /* 0x000fe20008011611 */
[----:B------:R-:W-:Y:S01]  /*2e00*/  SEL R9, R24, R9, !P0 ;  /* 0x0000000918097207 */ /* 0x000fe20004000000 */
[----:B-----5:R-:W-:Y:S01]  /*2e10*/  UIMAD.WIDE.U32 UR14, UR12, UR11, URZ ;  /* 0x0000000b0c0e72a5 */ /* 0x020fe2000f8e00ff */
[----:B------:R-:W-:Y:S01]  /*2e20*/  SEL R10, R25, R10, !P1 ;  /* 0x0000000a190a7207 */ /* 0x000fe20004800000 */
[----:B------:R-:W-:Y:S01]  /*2e30*/  UIMAD.WIDE.U32 UR16, UR13, UR11, URZ ;  /* 0x0000000b0d1072a5 */ /* 0x000fe2000f8e00ff */
[----:B------:R-:W-:Y:S01]  /*2e40*/  PLOP3.LUT P0, PT, PT, PT, UP2, 0x80, 0x8 ;  /* 0x000000000008781c */ /* 0x000fe20003f0f028 */
[----:B-1----:R-:W-:Y:S01]  /*2e50*/  @UP2 USHF.R.U32.HI UR12, URZ, UR10, UR15 ;  /* 0x0000000aff0c2299 */ /* 0x002fe2000801160f */
[----:B------:R-:W-:Y:S01]  /*2e60*/  IMAD.HI.U32 R2, R9, UR11, RZ ;  /* 0x0000000b09027c27 */ /* 0x000fe2000f8e00ff */
[----:B------:R-:W-:-:S02]  /*2e70*/  @UP2 USHF.R.U32.HI UR13, URZ, UR10, UR17 ;  /* 0x0000000aff0d2299 */ /* 0x000fc40008011611 */
[----:B------:R-:W-:Y:S02]  /*2e80*/  UIMAD UR12, UR38, UR12, URZ ;  /* 0x0000000c260c72a4 */ /* 0x000fe4000f8e02ff */
[----:B------:R-:W-:Y:S01]  /*2e90*/  UIMAD UR5, UR38, UR13, URZ ;  /* 0x0000000d260572a4 */ /* 0x000fe2000f8e02ff */
[----:B------:R-:W-:-:S03]  /*2ea0*/  SHF.R.U32.HI R2, RZ, UR10, R2 ;  /* 0x0000000aff027c19 */ /* 0x000fc60008011602 */
[C---:B------:R-:W-:Y:S02]  /*2eb0*/  ISETP.GE.AND P1, PT, R9.reuse, UR12, PT ;  /* 0x0000000c09007c0c */ /* 0x040fe4000bf26270 */
[----:B------:R-:W-:Y:S02]  /*2ec0*/  SEL R3, R9, R2, !P0 ;  /* 0x0000000209037207 */ /* 0x000fe40004000000 */
[----:B------:R-:W-:-:S03]  /*2ed0*/  ISETP.GE.OR P1, PT, R10, UR5, P1 ;  /* 0x000000050a007c0c */ /* 0x000fc60008f26670 */
[----:B------:R-:W-:-:S04]  /*2ee0*/  IMAD.MOV R2, RZ, RZ, -R3 ;  /* 0x000000ffff027224 */ /* 0x000fc800078e0a03 */
[----:B------:R-:W-:-:S06]  /*2ef0*/  IMAD R2, R2, UR38, R9 ;  /* 0x0000002602027c24 */ /* 0x000fcc000f8e0209 */
[----:B------:R-:W-:-:S05]  /*2f00*/  @!P1 IMAD.HI.U32 R11, R10, UR11, RZ ;  /* 0x0000000b0a0b9c27 */ /* 0x000fca000f8e00ff */
[----:B------:R-:W-:-:S04]  /*2f10*/  @!P1 SHF.R.U32.HI R11, RZ, UR10, R11 ;  /* 0x0000000aff0b9c19 */ /* 0x000fc8000801160b */
[----:B------:R-:W-:-:S04]  /*2f20*/  @!P1 SEL R8, R10, R11, !P0 ;  /* 0x0000000b0a089207 */ /* 0x000fc80004000000 */
[----:B------:R-:W-:Y:S01]  /*2f30*/  @!P1 IADD3 R11, PT, PT, R3, -R8, RZ ;  /* 0x80000008030b9210 */ /* 0x000fe20007ffe0ff */
[----:B------:R-:W-:Y:S01]  /*2f40*/  @!P1 IMAD R2, R2, UR13, R8 ;  /* 0x0000000d02029c24 */ /* 0x000fe2000f8e0208 */
[----:B------:R-:W-:Y:S01]  /*2f50*/  IADD3 R8, PT, PT, -R10, RZ, RZ ;  /* 0x000000ff0a087210 */ /* 0x000fe20007ffe1ff */
[----:B------:R-:W-:Y:S02]  /*2f60*/  IMAD.MOV R3, RZ, RZ, -R9 ;  /* 0x000000ffff037224 */ /* 0x000fe400078e0a09 */
[----:B------:R-:W-:Y:S02]  /*2f70*/  @!P1 IMAD R9, R11, UR38, R10 ;  /* 0x000000260b099c24 */ /* 0x000fe4000f8e020a */
[----:B------:R-:W-:Y:S02]  /*2f80*/  IMAD R24, R3, UR7, R24 ;  /* 0x0000000703187c24 */ /* 0x000fe4000f8e0218 */
[----:B------:R-:W-:Y:S02]  /*2f90*/  @!P1 IMAD.MOV.U32 R10, RZ, RZ, R2 ;  /* 0x000000ffff0a9224 */ /* 0x000fe400078e0002 */
[----:B------:R-:W-:-:S02]  /*2fa0*/  IMAD R25, R8, UR4, R25 ;  /* 0x0000000408197c24 */ /* 0x000fc4000f8e0219 */
[----:B------:R-:W-:Y:S02]  /*2fb0*/  IMAD R24, R9, UR7, R24 ;  /* 0x0000000709187c24 */ /* 0x000fe4000f8e0218 */
[----:B------:R-:W-:-:S07]  /*2fc0*/  IMAD R25, R10, UR4, R25 ;  /* 0x000000040a197c24 */ /* 0x000fce000f8e0219 */
.L_x_48:
[----:B------:R-:W1:Y:S01]  /*2fd0*/  LDCU UR4, c[0x0][0xcd4] ;  /* 0x00019a80ff0477ac */ /* 0x000e620008000800 */
[----:B------:R-:W-:Y:S01]  /*2fe0*/  LOP3.LUT P1, RZ, R17, 0x1, RZ, 0xc0, !PT ;  /* 0x0000000111ff7812 */ /* 0x000fe2000782c0ff */
[----:B------:R-:W-:Y:S01]  /*2ff0*/  IMAD.U32 R2, RZ, RZ, UR37 ;  /* 0x00000025ff027e24 */ /* 0x000fe2000f8e00ff */
[----:B------:R-:W-:Y:S02]  /*3000*/  SHF.R.U32.HI R3, RZ, 0x1, R30 ;  /* 0x00000001ff037819 */ /* 0x000fe4000001161e */
[----:B------:R-:W-:Y:S02]  /*3010*/  ISETP.GT.U32.AND P0, PT, R30, 0x1, PT ;  /* 0x000000011e00780c */ /* 0x000fe40003f04070 */
[----:B------:R-:W-:Y:S02]  /*3020*/  LOP3.LUT R3, R3, 0x1, RZ, 0xc0, !PT ;  /* 0x0000000103037812 */ /* 0x000fe400078ec0ff */
[----:B------:R-:W-:Y:S02]  /*3030*/  ISETP.LT.U32.AND P0, PT, R2, 0x2, P0 ;  /* 0x000000020200780c */ /* 0x000fe40000701070 */
[----:B------:R-:W-:-:S02]  /*3040*/  SEL R2, R3, RZ, P2 ;  /* 0x000000ff03027207 */ /* 0x000fc40001000000 */
[----:B------:R-:W-:Y:S02]  /*3050*/  SEL R3, RZ, 0x1, !P0 ;  /* 0x00000001ff037807 */ /* 0x000fe40004000000 */
[----:B------:R-:W-:Y:S02]  /*3060*/  @P3 SHF.R.U32.HI R31, RZ, 0x10, R5 ;  /* 0x00000010ff1f3819 */ /* 0x000fe40000011605 */
[----:B------:R-:W-:Y:S01]  /*3070*/  LOP3.LUT R23, R23, R2, R3, 0x96, !PT ;  /* 0x0000000217177212 */ /* 0x000fe200078e9603 */
[----:B-1----:R-:W-:Y:S01]  /*3080*/  UISETP.NE.AND UP0, UPT, UR4, 0x1, UPT ;  /* 0x000000010400788c */ /* 0x002fe2000bf05270 */
[----:B------:R-:W-:Y:S02]  /*3090*/  @!P1 LOP3.LUT R19, R19, 0x1, RZ, 0x3c, !PT ;  /* 0x0000000113139812 */ /* 0x000fe400078e3cff */
[----:B------:R-:W-:-:S06]  /*30a0*/  LOP3.LUT R30, R30, 0x1, RZ, 0xc0, !PT ;  /* 0x000000011e1e7812 */ /* 0x000fcc00078ec0ff */
[----:B------:R-:W-:Y:S05]  /*30b0*/  BRA.U UP0, `(.L_x_49) ;  /* 0x00000001003c7547 */ /* 0x000fea000b800000 */
[----:B------:R-:W1:Y:S01]  /*30c0*/  LDC.64 R4, c[0x0][0xcb0] ;  /* 0x00032c00ff047b82 */ /* 0x000e620000000a00 */
[----:B------:R-:W2:Y:S07]  /*30d0*/  LDCU.64 UR4, c[0x0][0xcc0] ;  /* 0x00019800ff0477ac */ /* 0x000eae0008000a00 */
[----:B------:R-:W3:Y:S01]  /*30e0*/  LDC.64 R2, c[0x0][0xcb8] ;  /* 0x00032e00ff027b82 */ /* 0x000ee20000000a00 */
[----:B-1----:R-:W-:Y:S01]  /*30f0*/  IMAD.HI.U32 R7, R25, R5, RZ ;  /* 0x0000000519077227 */ /* 0x002fe200078e00ff */
[----:B------:R-:W-:-:S03]  /*3100*/  ISETP.NE.AND P1, PT, R4, 0x1, PT ;  /* 0x000000010400780c */ /* 0x000fc60003f25270 */
[----:B--2---:R-:W-:Y:S01]  /*3110*/  IMAD.HI.U32 R5, R24, UR4, RZ ;  /* 0x0000000418057c27 */ /* 0x004fe2000f8e00ff */
[----:B---3--:R-:W-:-:S04]  /*3120*/  SHF.R.U32.HI R2, RZ, R2, R7 ;  /* 0x00000002ff027219 */ /* 0x008fc80000011607 */
[----:B------:R-:W-:Y:S02]  /*3130*/  SHF.R.U32.HI R5, RZ, UR5, R5 ;  /* 0x00000005ff057c19 */ /* 0x000fe40008011605 */
[----:B------:R-:W-:Y:S02]  /*3140*/  ISETP.NE.AND P0, PT, R3, 0x1, PT ;  /* 0x000000010300780c */ /* 0x000fe40003f05270 */
[----:B------:R-:W-:Y:S02]  /*3150*/  SEL R6, R25, R2, !P1 ;  /* 0x0000000219067207 */ /* 0x000fe40004800000 */
[----:B------:R-:W-:-:S05]  /*3160*/  SEL R5, R24, R5, !P0 ;  /* 0x0000000518057207 */ /* 0x000fca0004000000 */
[----:B------:R-:W-:Y:S02]  /*3170*/  IMAD.IADD R2, R5, 0x1, -R6 ;  /* 0x0000000105027824 */ /* 0x000fe400078e0a06 */
[----:B------:R-:W-:Y:S02]  /*3180*/  IMAD.IADD R5, R6, 0x1, -R5 ;  /* 0x0000000106057824 */ /* 0x000fe400078e0a05 */
[----:B------:R-:W-:Y:S02]  /*3190*/  IMAD R25, R2, R4, R25 ;  /* 0x0000000402197224 */ /* 0x000fe400078e0219 */
[----:B------:R-:W-:-:S07]  /*31a0*/  IMAD R24, R5, R3, R24 ;  /* 0x0000000305187224 */ /* 0x000fce00078e0218 */
.L_x_49:
[----:B------:R-:W-:Y:S01]  /*31b0*/  VIADD R27, R27, 0x1 ;  /* 0x000000011b1b7836 */ /* 0x000fe20000000000 */
[----:B------:R-:W-:Y:S02]  /*31c0*/  PLOP3.LUT P1, PT, PT, PT, PT, 0x80, 0x8 ;  /* 0x000000000008781c */ /* 0x000fe40003f2f070 */
[----:B------:R-:W-:Y:S02]  /*31d0*/  LOP3.LUT R17, R17, 0xfffffffe, RZ, 0xc0, !PT ;  /* 0xfffffffe11117812 */ /* 0x000fe400078ec0ff */
[----:B------:R-:W-:-:S04]  /*31e0*/  ISETP.NE.AND P0, PT, R27, 0x2, PT ;  /* 0x000000021b00780c */ /* 0x000fc80003f05270 */
[----:B------:R-:W-:Y:S02]  /*31f0*/  SEL R3, RZ, 0x1, P0 ;  /* 0x00000001ff037807 */ /* 0x000fe40000000000 */
[----:B------:R-:W-:Y:S02]  /*3200*/  SEL R27, R27, RZ, P0 ;  /* 0x000000ff1b1b7207 */ /* 0x000fe40000000000 */
[----:B------:R-:W-:Y:S02]  /*3210*/  LOP3.LUT R26, R26, R3, RZ, 0x3c, !PT ;  /* 0x000000031a1a7212 */ /* 0x000fe400078e3cff */
[----:B------:R-:W-:Y:S01]  /*3220*/  @P1 LOP3.LUT R17, R17, 0x1, RZ, 0xfc, !PT ;  /* 0x0000000111111812 */ /* 0x000fe200078efcff */
[----:B------:R-:W-:Y:S05]  /*3230*/  @P3 BRA `(.L_x_50) ;  /* 0xffffffe800943947 */ /* 0x000fea000383ffff */
[----:B------:R-:W-:Y:S05]  /*3240*/  BSYNC B8 ;  /* 0x0000000000087941 */ /* 0x000fea0003800000 */
.L_x_31:
[----:B------:R-:W-:-:S03]  /*3250*/  UMOV UR4, 0xffffffff ;  /* 0xffffffff00047882 */ /* 0x000fc60000000000 */
[----:B------:R-:W-:Y:S05]  /*3260*/  BRA.DIV UR4, `(.L_x_51) ;  /* 0x000000f604a87947 */ /* 0x000fea000b800000 */
[----:B------:R-:W-:-:S13]  /*3270*/  ELECT P6, URZ, PT ;  /* 0x0000000000ff782f */ /* 0x000fda00038c0000 */
.L_x_457:
[----:B------:R-:W-:Y:S04]  /*3280*/  BSSY B0, `(.L_x_27) ;  /* 0x0000014000007945 */ /* 0x000fe80003800000 */
[----:B------:R-:W-:Y:S05]  /*3290*/  @!P6 BRA `(.L_x_52) ;  /* 0x000000000048e947 */ /* 0x000fea0003800000 */
[----:B------:R-:W-:-:S04]  /*32a0*/  ULOP3.LUT UR4, UR41, 0x1, URZ, 0xc0, !UPT ;  /* 0x0000000129047892 */ /* 0x000fc8000f8ec0ff */
[----:B------:R-:W-:-:S09]  /*32b0*/  UISETP.NE.U32.AND UP0, UPT, UR4, 0x1, UPT ;  /* 0x000000010400788c */ /* 0x000fd2000bf05070 */
[----:B------:R-:W-:Y:S05]  /*32c0*/  BRA.U !UP0, `(.L_x_53) ;  /* 0x0000000108047547 */ /* 0x000fea000b800000 */
[----:B------:R-:W-:Y:S05]  /*32d0*/  BPT.TRAP 0x1 ;  /* 0x000000040000795c */ /* 0x000fea0000300000 */
.L_x_53:
[----:B------:R-:W-:Y:S01]  /*32e0*/  VIADD R5, R0, 0x10 ;  /* 0x0000001000057836 */ /* 0x000fe20000000000 */
[----:B------:R-:W-:Y:S01]  /*32f0*/  SHF.L.U32 R3, R23, 0x1f, RZ ;  /* 0x0000001f17037819 */ /* 0x000fe200000006ff */
[C---:B------:R-:W-:Y:S02]  /*3300*/  VIADD R4, R30.reuse, 0x1 ;  /* 0x000000011e047836 */ /* 0x040fe40000000000 */
[----:B------:R-:W-:-:S03]  /*3310*/  IMAD R0, R30, 0x8, R5 ;  /* 0x000000081e007824 */ /* 0x000fc600078e0205 */
[C---:B------:R-:W-:Y:S01]  /*3320*/  ISETP.NE.AND P0, PT, R4.reuse, 0x2, PT ;  /* 0x000000020400780c */ /* 0x040fe20003f05270 */
[----:B------:R-:W1:Y:S03]  /*3330*/  SYNCS.PHASECHK.TRANS64.TRYWAIT P1, [R0+URZ], R3 ;  /* 0x00000003000075a7 */ /* 0x000e6600080211ff */
[----:B------:R-:W-:Y:S02]  /*3340*/  SEL R2, RZ, 0x1, P0 ;  /* 0x00000001ff027807 */ /* 0x000fe40000000000 */
[----:B------:R-:W-:Y:S02]  /*3350*/  SEL R4, R4, RZ, P0 ;  /* 0x000000ff04047207 */ /* 0x000fe40000000000 */
[----:B------:R-:W-:-:S03]  /*3360*/  LOP3.LUT R2, R23, R2, RZ, 0x3c, !PT ;  /* 0x0000000217027212 */ /* 0x000fc600078e3cff */
[----:B------:R-:W-:Y:S01]  /*3370*/  IMAD R4, R4, 0x8, R5 ;  /* 0x0000000804047824 */ /* 0x000fe200078e0205 */
[----:B------:R-:W-:Y:S01]  /*3380*/  SHF.L.U32 R5, R2, 0x1f, RZ ;  /* 0x0000001f02057819 */ /* 0x000fe200000006ff */
[----:B-1----:R-:W-:Y:S06]  /*3390*/  @!P1 BRA `(.L_x_54) ;  /* 0x000000f4007c9947 */ /* 0x002fec0003800000 */
.L_x_458:
[----:B------:R-:W2:Y:S02]  /*33a0*/  SYNCS.PHASECHK.TRANS64.TRYWAIT P0, [R4+URZ], R5 ;  /* 0x00000005040075a7 */ /* 0x000ea400080011ff */
[----:B--2---:R-:W-:Y:S05]  /*33b0*/  @!P0 BRA `(.L_x_55) ;  /* 0x000000f400888947 */ /* 0x004fea0003800000 */
.L_x_52:
[----:B------:R-:W-:Y:S05]  /*33c0*/  BSYNC B0 ;  /* 0x0000000000007941 */ /* 0x000fea0003800000 */
.L_x_27:
[----:B------:R-:W-:-:S09]  /*33d0*/  UISETP.NE.AND UP0, UPT, UR42, 0x3, UPT ;  /* 0x000000032a00788c */ /* 0x000fd2000bf05270 */
[----:B------:R-:W-:Y:S05]  /*33e0*/  BRA.U !UP0, `(.L_x_56) ;  /* 0x0000000108307547 */ /* 0x000fea000b800000 */
[----:B-12---:R-:W-:-:S04]  /*33f0*/  MOV R0, UR42 ;  /* 0x0000002a00007c02 */ /* 0x006fc80008000f00 */
[----:B------:R-:W-:-:S13]  /*3400*/  ISETP.NE.AND P0, PT, R0, 0x2, PT ;  /* 0x000000020000780c */ /* 0x000fda0003f05270 */
[----:B------:R-:W-:Y:S05]  /*3410*/  @P0 EXIT ;  /* 0x000000000000094d */ /* 0x000fea0003800000 */
[----:B------:R-:W-:Y:S05]  /*3420*/  BRA `(.L_x_57) ;  /* 0x0000002400ac7947 */ /* 0x000fea0003800000 */
.L_x_15:
[----:B------:R-:W-:Y:S01]  /*3430*/  UISETP.NE.AND UP0, UPT, UR42, 0x2, UPT ;  /* 0x000000022a00788c */ /* 0x000fe2000bf05270 */
[----:B------:R-:W-:-:S08]  /*3440*/  CS2R R26, SRZ ;  /* 0x00000000001a7805 */ /* 0x000fd0000001ff00 */
[----:B------:R-:W-:Y:S05]  /*3450*/  BRA.U !UP0, `(.L_x_57) ;  /* 0x0000002508a07547 */ /* 0x000fea000b800000 */
[----:B------:R-:W-:Y:S01]  /*3460*/  CS2R R26, SRZ ;  /* 0x00000000001a7805 */ /* 0x000fe2000001ff00 */
[----:B------:R-:W-:-:S11]  /*3470*/  UISETP.NE.AND UP0, UPT, UR42, 0x3, UPT ;  /* 0x000000032a00788c */ /* 0x000fd6000bf05270 */
[----:B------:R-:W-:-:S06]  /*3480*/  UISETP.NE.AND UP0, UPT, UR42, 0x3, UPT ;  /* 0x000000032a00788c */ /* 0x000fcc000bf05270 */
[----:B------:R-:W-:-:S13]  /*3490*/  PLOP3.LUT P0, PT, PT, PT, UP0, 0x40, 0x4 ;  /* 0x000000000004781c */ /* 0x000fda0003f0e808 */
[----:B------:R-:W-:Y:S05]  /*34a0*/  @!P0 EXIT ;  /* 0x000000000000894d */ /* 0x000fea0003800000 */
.L_x_56:
[----:B------:R-:W-:Y:S02]  /*34b0*/  UISETP.NE.AND UP0, UPT, UR43, URZ, UPT ;  /* 0x000000ff2b00728c */ /* 0x000fe4000bf05270 */
[----:B------:R-:W-:-:S06]  /*34c0*/  UISETP.NE.AND UP0, UPT, UR43, URZ, UPT ;  /* 0x000000ff2b00728c */ /* 0x000fcc000bf05270 */
[----:B------:R-:W-:-:S13]  /*34d0*/  PLOP3.LUT P0, PT, PT, PT, UP0, 0x80, 0x8 ;  /* 0x000000000008781c */ /* 0x000fda0003f0f008 */
[----:B------:R-:W-:Y:S05]  /*34e0*/  @!P0 EXIT ;  /* 0x000000000000894d */ /* 0x000fea0003800000 */
[----:B------:R-:W3:Y:S08]  /*34f0*/  LDC R11, c[0x0][0xcc8] ;  /* 0x00033200ff0b7b82 */ /* 0x000ef00000000800 */
[----:B------:R-:W4:Y:S08]  /*3500*/  S2UR UR6, SR_CTAID.X ;  /* 0x00000000000679c3 */ /* 0x000f300000002500 */
[----:B------:R-:W5:Y:S01]  /*3510*/  S2UR UR5, SR_CTAID.Y ;  /* 0x00000000000579c3 */ /* 0x000f620000002600 */
[----:B---3--:R-:W-:Y:S01]  /*3520*/  ISETP.GE.AND P0, PT, R11, 0x1, PT ;  /* 0x000000010b00780c */ /* 0x008fe20003f06270 */
[----:B----4-:R-:W-:Y:S01]  /*3530*/  IMAD.U32 R7, RZ, RZ, UR6 ;  /* 0x00000006ff077e24 */ /* 0x010fe2000f8e00ff */
[----:B-----5:R-:W-:-:S11]  /*3540*/  MOV R6, UR5 ;  /* 0x0000000500067c02 */ /* 0x020fd60008000f00 */
[----:B------:R-:W-:Y:S05]  /*3550*/  @!P0 BRA `(.L_x_58) ;  /* 0x0000000000b88947 */ /* 0x000fea0003800000 */
[----:B--2---:R-:W2:Y:S01]  /*3560*/  LDC.64 R4, c[0x0][0xcb8] ;  /* 0x00032e00ff047b82 */ /* 0x004ea20000000a00 */
[----:B------:R-:W-:-:S07]  /*3570*/  ISETP.NE.AND P0, PT, R11, 0x1, PT ;  /* 0x000000010b00780c */ /* 0x000fce0003f05270 */
[----:B------:R-:W3:Y:S08]  /*3580*/  LDC.64 R8, c[0x0][0xcb0] ;  /* 0x00032c00ff087b82 */ /* 0x000ef00000000a00 */
[----:B------:R-:W4:Y:S08]  /*3590*/  LDC R12, c[0x0][0x370] ;  /* 0x0000dc00ff0c7b82 */ /* 0x000f300000000800 */
[----:B-1----:R-:W1:Y:S01]  /*35a0*/  LDC.64 R2, c[0x0][0xcc0] ;  /* 0x00033000ff027b82 */ /* 0x002e620000000a00 */
[----:B--2---:R-:W-:-:S07]  /*35b0*/  ISETP.NE.AND P1, PT, R5, 0x1, PT ;  /* 0x000000010500780c */ /* 0x004fce0003f25270 */
[----:B------:R-:W1:Y:S01]  /*35c0*/  LDC R13, c[0x0][0x374] ;  /* 0x0000dd00ff0d7b82 */ /* 0x000e620000000800 */
[----:B---3--:R-:W-:Y:S01]  /*35d0*/  ISETP.NE.AND P2, PT, R8, 0x1, PT ;  /* 0x000000010800780c */ /* 0x008fe20003f45270 */
[----:B------:R-:W-:-:S06]  /*35e0*/  IMAD.HI.U32 R17, R7, R9, RZ ;  /* 0x0000000907117227 */ /* 0x000fcc00078e00ff */
[----:B------:R-:W2:Y:S01]  /*35f0*/  LDC R10, c[0x0][0xccc] ;  /* 0x00033300ff0a7b82 */ /* 0x000ea20000000800 */
[----:B----4-:R-:W-:-:S05]  /*3600*/  IMAD.HI.U32 R15, R12, R9, RZ ;  /* 0x000000090c0f7227 */ /* 0x010fca00078e00ff */
[-C--:B------:R-:W-:Y:S02]  /*3610*/  @P2 SHF.R.U32.HI R12, RZ, R4.reuse, R15 ;  /* 0x00000004ff0c2219 */ /* 0x080fe4000001160f */
[----:B------:R-:W3:Y:S01]  /*3620*/  LDC R0, c[0x0][0xcd0] ;  /* 0x00033400ff007b82 */ /* 0x000ee20000000800 */
[----:B------:R-:W-:Y:S01]  /*3630*/  SHF.R.U32.HI R4, RZ, R4, R17 ;  /* 0x00000004ff047219 */ /* 0x000fe20000011611 */
[----:B-1----:R-:W-:-:S04]  /*3640*/  IMAD.HI.U32 R14, R13, R2, RZ ;  /* 0x000000020d0e7227 */ /* 0x002fc800078e00ff */
[----:B------:R-:W-:Y:S01]  /*3650*/  IMAD.HI.U32 R2, R6, R2, RZ ;  /* 0x0000000206027227 */ /* 0x000fe200078e00ff */
[----:B------:R-:W-:-:S03]  /*3660*/  @P1 SHF.R.U32.HI R13, RZ, R3, R14 ;  /* 0x00000003ff0d1219 */ /* 0x000fc6000001160e */
[----:B--2---:R-:W-:Y:S01]  /*3670*/  IMAD.HI.U32 R9, R12, R10, RZ ;  /* 0x0000000a0c097227 */ /* 0x004fe200078e00ff */
[----:B------:R-:W-:-:S03]  /*3680*/  SHF.R.U32.HI R3, RZ, R3, R2 ;  /* 0x00000003ff037219 */ /* 0x000fc60000011602 */
[----:B------:R-:W-:Y:S01]  /*3690*/  IMAD.HI.U32 R15, R13, R10, RZ ;  /* 0x0000000a0d0f7227 */ /* 0x000fe200078e00ff */
[----:B------:R-:W-:Y:S02]  /*36a0*/  SEL R2, R6, R3, !P1 ;  /* 0x0000000306027207 */ /* 0x000fe40004800000 */
[----:B------:R-:W-:Y:S02]  /*36b0*/  SEL R3, R7, R4, !P2 ;  /* 0x0000000407037207 */ /* 0x000fe40005000000 */
[-C--:B---3--:R-:W-:Y:S02]  /*36c0*/  @P0 SHF.R.U32.HI R13, RZ, R0.reuse, R15 ;  /* 0x00000000ff0d0219 */ /* 0x088fe4000001160f */
[----:B------:R-:W-:Y:S01]  /*36d0*/  @P0 SHF.R.U32.HI R12, RZ, R0, R9 ;  /* 0x00000000ff0c0219 */ /* 0x000fe20000011609 */
[----:B------:R-:W-:-:S04]  /*36e0*/  IMAD.HI.U32 R9, R2, R10, RZ ;  /* 0x0000000a02097227 */ /* 0x000fc800078e00ff */
[-C--:B------:R-:W-:Y:S01]  /*36f0*/  IMAD R13, R13, R11.reuse, RZ ;  /* 0x0000000b0d0d7224 */ /* 0x080fe200078e02ff */
[----:B------:R-:W-:Y:S01]  /*3700*/  SHF.R.U32.HI R9, RZ, R0, R9 ;  /* 0x00000000ff097219 */ /* 0x000fe20000011609 */
[----:B------:R-:W-:-:S03]  /*3710*/  IMAD R4, R12, R11, RZ ;  /* 0x0000000b0c047224 */ /* 0x000fc600078e02ff */
[----:B------:R-:W-:-:S04]  /*3720*/  ISETP.GE.AND P1, PT, R2, R13, PT ;  /* 0x0000000d0200720c */ /* 0x000fc80003f26270 */
[----:B------:R-:W-:Y:S02]  /*3730*/  ISETP.GE.OR P1, PT, R3, R4, P1 ;  /* 0x000000040300720c */ /* 0x000fe40000f26670 */
[----:B------:R-:W-:-:S04]  /*3740*/  SEL R4, R2, R9, !P0 ;  /* 0x0000000902047207 */ /* 0x000fc80004000000 */
[----:B------:R-:W-:-:S05]  /*3750*/  IADD3 R9, PT, PT, -R4, RZ, RZ ;  /* 0x000000ff04097210 */ /* 0x000fca0007ffe1ff */
[----:B------:R-:W-:Y:S02]  /*3760*/  IMAD R9, R11, R9, R2 ;  /* 0x000000090b097224 */ /* 0x000fe400078e0202 */
[----:B------:R-:W-:-:S05]  /*3770*/  @!P1 IMAD.HI.U32 R13, R3, R10, RZ ;  /* 0x0000000a030d9227 */ /* 0x000fca00078e00ff */
[----:B------:R-:W-:-:S04]  /*3780*/  @!P1 SHF.R.U32.HI R0, RZ, R0, R13 ;  /* 0x00000000ff009219 */ /* 0x000fc8000001160d */
[----:B------:R-:W-:Y:S02]  /*3790*/  @!P1 SEL R13, R3, R0, !P0 ;  /* 0x00000000030d9207 */ /* 0x000fe40004000000 */
[----:B------:R-:W-:-:S03]  /*37a0*/  IADD3 R0, PT, PT, -R2, RZ, RZ ;  /* 0x000000ff02007210 */ /* 0x000fc60007ffe1ff */
[--C-:B------:R-:W-:Y:S01]  /*37b0*/  @!P1 IMAD R12, R9, R12, R13.reuse ;  /* 0x0000000c090c9224 */ /* 0x100fe200078e020d */
[----:B------:R-:W-:Y:S01]  /*37c0*/  IADD3 R9, PT, PT, -R3, RZ, RZ ;  /* 0x000000ff03097210 */ /* 0x000fe20007ffe1ff */
[----:B------:R-:W-:Y:S02]  /*37d0*/  @!P1 IMAD.IADD R4, R4, 0x1, -R13 ;  /* 0x0000000104049824 */ /* 0x000fe400078e0a0d */
[----:B------:R-:W-:Y:S02]  /*37e0*/  IMAD R0, R5, R0, R6 ;  /* 0x0000000005007224 */ /* 0x000fe400078e0206 */
[----:B------:R-:W-:Y:S02]  /*37f0*/  @!P1 IMAD R2, R4, R11, R3 ;  /* 0x0000000b04029224 */ /* 0x000fe400078e0203 */
[----:B------:R-:W-:Y:S02]  /*3800*/  @!P1 IMAD.MOV.U32 R3, RZ, RZ, R12 ;  /* 0x000000ffff039224 */ /* 0x000fe400078e000c */
[----:B------:R-:W-:-:S02]  /*3810*/  IMAD R7, R8, R9, R7 ;  /* 0x0000000908077224 */ /* 0x000fc400078e0207 */
[----:B------:R-:W-:Y:S02]  /*3820*/  IMAD R6, R2, R5, R0 ;  /* 0x0000000502067224 */ /* 0x000fe400078e0200 */
[----:B------:R-:W-:Y:S02]  /*3830*/  IMAD R7, R3, R8, R7 ;  /* 0x0000000803077224 */ /* 0x000fe400078e0207 */
.L_x_58:
[----:B------:R-:W3:Y:S02]  /*3840*/  LDCU UR5, c[0x0][0xcd4] ;  /* 0x00019a80ff0577ac */ /* 0x000ee40008000800 */
[----:B---3--:R-:W-:-:S09]  /*3850*/  UISETP.NE.AND UP0, UPT, UR5, 0x1, UPT ;  /* 0x000000010500788c */ /* 0x008fd2000bf05270 */
[----:B------:R-:W-:Y:S05]  /*3860*/  BRA.U UP0, `(.L_x_59) ;  /* 0x00000001003c7547 */ /* 0x000fea000b800000 */
[----:B--2---:R-:W2:Y:S01]  /*3870*/  LDC.64 R4, c[0x0][0xcb0] ;  /* 0x00032c00ff047b82 */ /* 0x004ea20000000a00 */
[----:B------:R-:W3:Y:S07]  /*3880*/  LDCU.64 UR6, c[0x0][0xcc0] ;  /* 0x00019800ff0677ac */ /* 0x000eee0008000a00 */
[----:B-1----:R-:W1:Y:S01]  /*3890*/  LDC.64 R2, c[0x0][0xcb8] ;  /* 0x00032e00ff027b82 */ /* 0x002e620000000a00 */
[----:B---3--:R-:W-:-:S04]  /*38a0*/  IMAD.HI.U32 R0, R6, UR6, RZ ;  /* 0x0000000606007c27 */ /* 0x008fc8000f8e00ff */
[----:B--2---:R-:W-:Y:S01]  /*38b0*/  IMAD.HI.U32 R5, R7, R5, RZ ;  /* 0x0000000507057227 */ /* 0x004fe200078e00ff */
[----:B------:R-:W-:-:S04]  /*38c0*/  ISETP.NE.AND P1, PT, R4, 0x1, PT ;  /* 0x000000010400780c */ /* 0x000fc80003f25270 */
[----:B-1----:R-:W-:Y:S02]  /*38d0*/  SHF.R.U32.HI R2, RZ, R2, R5 ;  /* 0x00000002ff027219 */ /* 0x002fe40000011605 */
        /* <DEDUP_REMOVED lines=8> */
.L_x_59:
[----:B------:R-:W-:Y:S01]  /*3960*/  ULOP3.LUT UP0, URZ, UR42, 0xfffffffd, URZ, 0xc0, !UPT ;  /* 0xfffffffd2aff7892 */ /* 0x000fe2000f80c0ff */
[----:B-12---:R-:W-:Y:S01]  /*3970*/  MOV R3, 0x400 ;  /* 0x0000040000037802 */ /* 0x006fe20000000f00 */
[----:B------:R-:W1:Y:S01]  /*3980*/  LDCU.64 UR6, c[0x0][0x990] ;  /* 0x00013200ff0677ac */ /* 0x000e620008000a00 */
[----:B------:R-:W-:Y:S01]  /*3990*/  SHF.L.U32 R19, R19, 0x1f, RZ ;  /* 0x0000001f13137819 */ /* 0x000fe200000006ff */
[----:B------:R-:W2:Y:S01]  /*39a0*/  LDC R2, c[0x0][0xcc8] ;  /* 0x00033200ff027b82 */ /* 0x000ea20000000800 */
[----:B------:R-:W-:Y:S01]  /*39b0*/  LEA R30, R28, R3, 0x18 ;  /* 0x000000031c1e7211 */ /* 0x000fe200078ec0ff */
[----:B------:R-:W-:Y:S01]  /*39c0*/  BSSY B0, `(.L_x_60) ;  /* 0x0000009000007945 */ /* 0x000fe20003800000 */
[----:B------:R-:W-:-:S03]  /*39d0*/  PLOP3.LUT P0, PT, PT, PT, UP0, 0x80, 0x8 ;  /* 0x000000000008781c */ /* 0x000fc60003f0f008 */
[----:B------:R-:W-:-:S10]  /*39e0*/  VIADD R0, R30, 0x8 ;  /* 0x000000081e007836 */ /* 0x000fd40000000000 */
[----:B------:R-:W-:Y:S01]  /*39f0*/  @!P0 IMAD.MOV R0, RZ, RZ, R30 ;  /* 0x000000ffff008224 */ /* 0x000fe200078e021e */
[----:B-1----:R-:W-:-:S03]  /*3a00*/  ISETP.NE.U32.AND P0, PT, RZ, UR6, PT ;  /* 0x00000006ff007c0c */ /* 0x002fc6000bf05070 */
[----:B------:R-:W1:Y:S01]  /*3a10*/  SYNCS.PHASECHK.TRANS64.TRYWAIT P1, [R0+URZ+0x80], R19 ;  /* 0x00008013000075a7 */ /* 0x000e6200080211ff */
[----:B------:R-:W-:Y:S01]  /*3a20*/  ISETP.NE.AND.EX P0, PT, RZ, UR7, PT, P0 ;  /* 0x00000007ff007c0c */ /* 0x000fe2000bf05300 */
[----:B------:R-:W-:Y:S01]  /*3a30*/  VIADD R4, R0, 0x80 ;  /* 0x0000008000047836 */ /* 0x000fe20000000000 */
[----:B-12---:R-:W-:Y:S11]  /*3a40*/  @!P1 BRA `(.L_x_61) ;  /* 0x000000ec00f89947 */ /* 0x006ff60003800000 */
.L_x_459:
[----:B------:R-:W-:Y:S05]  /*3a50*/  BSYNC B0 ;  /* 0x0000000000007941 */ /* 0x000fea0003800000 */
.L_x_60:
[----:B------:R-:W-:Y:S01]  /*3a60*/  PRMT R35, RZ, 0x7610, R35 ;  /* 0x00007610ff237816 */ /* 0x000fe20000000023 */
[----:B------:R-:W-:Y:S05]  /*3a70*/  @P0 BRA `(.L_x_62) ;  /* 0x00000000002c0947 */ /* 0x000fea0003800000 */
[----:B------:R-:W2:Y:S02]  /*3a80*/  LDCU.64 UR6, c[0x0][0x988] ;  /* 0x00013100ff0677ac */ /* 0x000ea40008000a00 */
[----:B--2---:R-:W-:-:S04]  /*3a90*/  UISETP.NE.U32.AND UP0, UPT, UR6, URZ, UPT ;  /* 0x000000ff0600728c */ /* 0x004fc8000bf05070 */
[----:B------:R-:W-:-:S09]  /*3aa0*/  UISETP.NE.AND.EX UP0, UPT, UR7, URZ, UPT, UP0 ;  /* 0x000000ff0700728c */ /* 0x000fd2000bf05300 */
[----:B------:R-:W-:Y:S05]  /*3ab0*/  BRA.U !UP0, `(.L_x_63) ;  /* 0x0000000108107547 */ /* 0x000fea000b800000 */
[----:B-1----:R-:W1:Y:S02]  /*3ac0*/  LDC.64 R4, c[0x0][0x988] ;  /* 0x00026200ff047b82 */ /* 0x002e640000000a00 */
[----:B-1----:R2:W5:Y:S01]  /*3ad0*/  LDG.E R34, desc[UR46][R4.64] ;  /* 0x0000002e04227981 */ /* 0x002562000c1e1900 */
[----:B------:R-:W-:Y:S01]  /*3ae0*/  HFMA2 R35, -RZ, RZ, 0, 5.9604644775390625e-08 ;  /* 0x00000001ff237431 */ /* 0x000fe200000001ff */
[----:B------:R-:W-:Y:S05]  /*3af0*/  BRA `(.L_x_62) ;  /* 0x00000000000c7947 */ /* 0x000fea0003800000 */
.L_x_63:
[----:B------:R-:W2:Y:S01]  /*3b00*/  LDCU UR5, c[0x0][0x980] ;  /* 0x00013000ff0577ac */ /* 0x000ea20008000800 */
[----:B------:R-:W-:Y:S01]  /*3b10*/  HFMA2 R35, -RZ, RZ, 0, 5.9604644775390625e-08 ;  /* 0x00000001ff237431 */ /* 0x000fe200000001ff */
[----:B--2---:R-:W-:-:S07]  /*3b20*/  MOV R34, UR5 ;  /* 0x0000000500227c02 */ /* 0x004fce0008000f00 */
.L_x_62:
[----:B------:R-:W3:Y:S01]  /*3b30*/  S2UR UR5, SR_CTAID.Z ;  /* 0x00000000000579c3 */ /* 0x000ee20000002700 */
[----:B------:R-:W4:Y:S01]  /*3b40*/  LDCU.64 UR6, c[0x0][0x988] ;  /* 0x00013100ff0677ac */ /* 0x000f220008000a00 */
[----:B------:R-:W-:Y:S01]  /*3b50*/  IMAD.U32 R32, RZ, RZ, UR39 ;  /* 0x00000027ff207e24 */ /* 0x000fe2000f8e00ff */
[----:B------:R-:W-:Y:S01]  /*3b60*/  BSSY B1, `(.L_x_64) ;  /* 0x00001d4000017945 */ /* 0x000fe20003800000 */
[----:B------:R-:W-:Y:S01]  /*3b70*/  IMAD.MOV.U32 R33, RZ, RZ, RZ ;  /* 0x000000ffff217224 */ /* 0x000fe200078e00ff */
[----:B------:R-:W-:Y:S02]  /*3b80*/  MOV R31, 0x1 ;  /* 0x00000001001f7802 */ /* 0x000fe40000000f00 */
[----:B------:R-:W-:Y:S01]  /*3b90*/  LOP3.LUT R32, R32, 0x1, RZ, 0xc0, !PT ;  /* 0x0000000120207812 */ /* 0x000fe200078ec0ff */
[----:B----4-:R-:W-:Y:S01]  /*3ba0*/  IMAD.U32 R12, RZ, RZ, UR6 ;  /* 0x00000006ff0c7e24 */ /* 0x010fe2000f8e00ff */
[----:B------:R-:W-:Y:S02]  /*3bb0*/  MOV R13, UR7 ;  /* 0x00000007000d7c02 */ /* 0x000fe40008000f00 */
[----:B---3--:R-:W-:-:S07]  /*3bc0*/  MOV R29, UR5 ;  /* 0x00000005001d7c02 */ /* 0x008fce0008000f00 */
.L_x_127:
[----:B------:R-:W-:Y:S01]  /*3bd0*/  ISETP.NE.AND P0, PT, R32, RZ, PT ;  /* 0x000000ff2000720c */ /* 0x000fe20003f05270 */
[----:B-12---:R-:W1:Y:S01]  /*3be0*/  LDC.64 R4, c[0x0][0x990] ;  /* 0x00026400ff047b82 */ /* 0x006e620000000a00 */
[----:B------:R-:W-:Y:S05]  /*3bf0*/  YIELD ;  /* 0x0000000000007946 */ /* 0x000fea0003800000 */
[C---:B-1----:R-:W-:Y:S02]  /*3c00*/  ISETP.NE.U32.AND P1, PT, R4.reuse, RZ, PT ;  /* 0x000000ff0400720c */ /* 0x042fe40003f25070 */
[----:B------:R-:W-:Y:S02]  /*3c10*/  ISETP.NE.U32.AND P2, PT, R4, RZ, PT ;  /* 0x000000ff0400720c */ /* 0x000fe40003f45070 */
[C---:B------:R-:W-:Y:S02]  /*3c20*/  ISETP.NE.AND.EX P1, PT, R5.reuse, RZ, PT, P1 ;  /* 0x000000ff0500720c */ /* 0x040fe40003f25310 */
[----:B------:R-:W-:Y:S11]  /*3c30*/  ISETP.NE.AND.EX P2, PT, R5, RZ, PT, P2 ;  /* 0x000000ff0500720c */ /* 0x000ff60003f45320 */
[----:B------:R-:W-:Y:S05]  /*3c40*/  @!P1 BRA `(.L_x_65) ;  /* 0x0000000000289947 */ /* 0x000fea0003800000 */
[----:B------:R-:W-:Y:S01]  /*3c50*/  ISETP.NE.U32.AND P1, PT, R12, RZ, PT ;  /* 0x000000ff0c00720c */ /* 0x000fe20003f25070 */
[----:B------:R-:W-:Y:S02]  /*3c60*/  HFMA2 R0, -RZ, RZ, 0, 5.9604644775390625e-08 ;  /* 0x00000001ff007431 */ /* 0x000fe400000001ff */
[----:B------:R-:W-:Y:S01]  /*3c70*/  IMAD.MOV.U32 R35, RZ, RZ, 0x1 ;  /* 0x00000001ff237424 */ /* 0x000fe200078e00ff */
[----:B------:R-:W-:Y:S11]  /*3c80*/  ISETP.NE.AND.EX P1, PT, R13, RZ, PT, P1 ;  /* 0x000000ff0d00720c */ /* 0x000ff60003f25310 */
[----:B------:R-:W-:Y:S02]  /*3c90*/  @!UPT UIADD3 URZ, UPT, UPT, URZ, URZ, URZ ;  /* 0x000000fffffff290 */ /* 0x000fe4000fffe0ff */
[----:B------:R-:W-:Y:S01]  /*3ca0*/  @P1 IMAD R3, R29, R4, RZ ;  /* 0x000000041d031224 */ /* 0x000fe200078e02ff */
[----:B------:R-:W-:Y:S03]  /*3cb0*/  @!P1 PRMT R35, R0, 0x7610, R35 ;  /* 0x0000761000239816 */ /* 0x000fe60000000023 */
[----:B------:R-:W-:Y:S05]  /*3cc0*/  @P1 IMAD.WIDE R4, R3, 0x4, R12 ;  /* 0x0000000403041825 */ /* 0x000fea00078e020c */
[----:B-----5:R1:W5:Y:S02]  /*3cd0*/  @P1 LDG.E R34, desc[UR46][R4.64] ;  /* 0x0000002e04221981 */ /* 0x020364000c1e1900 */
[----:B-1----:R-:W2:Y:S02]  /*3ce0*/  @!P1 LDC R34, c[0x0][0x980] ;  /* 0x00026000ff229b82 */ /* 0x002ea40000000800 */
.L_x_65:
[----:B------:R-:W-:Y:S01]  /*3cf0*/  @!P2 MOV R36, R13 ;  /* 0x0000000d0024a202 */ /* 0x000fe20000000f00 */
[----:B------:R-:W-:Y:S01]  /*3d00*/  @!P2 IMAD.MOV.U32 R37, RZ, RZ, R12 ;  /* 0x000000ffff25a224 */ /* 0x000fe200078e000c */
[----:B--2--5:R-:W-:Y:S01]  /*3d10*/  @!P2 FSETP.EQ.AND P1, PT, R34, RZ, PT ;  /* 0x000000ff2200a20b */ /* 0x024fe20003f22000 */
[----:B------:R-:W-:Y:S01]  /*3d20*/  @!UPT UIADD3 URZ, UPT, UPT, URZ, URZ, URZ ;  /* 0x000000fffffff290 */ /* 0x000fe2000fffe0ff */
[----:B------:R-:W-:Y:S11]  /*3d30*/  @!P2 BRA `(.L_x_66) ;  /* 0x000000000034a947 */ /* 0x000ff60003800000 */
[----:B------:R-:W1:Y:S01]  /*3d40*/  LDCU.64 UR8, c[0x0][0x988] ;  /* 0x00013100ff0877ac */ /* 0x000e620008000a00 */
[----:B------:R-:W-:Y:S01]  /*3d50*/  LOP3.LUT P2, RZ, R35, 0xff, RZ, 0xc0, !PT ;  /* 0x000000ff23ff7812 */ /* 0x000fe2000784c0ff */
[----:B------:R-:W2:Y:S02]  /*3d60*/  LDCU.64 UR6, c[0x0][0x988] ;  /* 0x00013100ff0677ac */ /* 0x000ea40008000a00 */
[----:B--2---:R-:W-:Y:S01]  /*3d70*/  IMAD.U32 R37, RZ, RZ, UR6 ;  /* 0x00000006ff257e24 */ /* 0x004fe2000f8e00ff */
[----:B-1----:R-:W-:Y:S01]  /*3d80*/  UISETP.NE.U32.AND UP0, UPT, UR8, URZ, UPT ;  /* 0x000000ff0800728c */ /* 0x002fe2000bf05070 */
[----:B------:R-:W-:Y:S08]  /*3d90*/  IMAD.U32 R36, RZ, RZ, UR7 ;  /* 0x00000007ff247e24 */ /* 0x000ff0000f8e00ff */
[----:B------:R-:W-:Y:S01]  /*3da0*/  @P2 IMAD.MOV.U32 R37, RZ, RZ, R12 ;  /* 0x000000ffff252224 */ /* 0x000fe200078e000c */
[----:B------:R-:W-:Y:S01]  /*3db0*/  UISETP.NE.AND.EX UP0, UPT, UR9, URZ, UPT, UP0 ;  /* 0x000000ff0900728c */ /* 0x000fe2000bf05300 */
[----:B------:R-:W-:Y:S05]  /*3dc0*/  @P2 IMAD.MOV.U32 R36, RZ, RZ, R13 ;  /* 0x000000ffff242224 */ /* 0x000fea00078e000d */
[----:B------:R-:W-:Y:S04]  /*3dd0*/  PLOP3.LUT P1, PT, PT, PT, UP0, 0x80, 0x8 ;  /* 0x000000000008781c */ /* 0x000fe80003f2f008 */
[----:B------:R-:W-:Y:S02]  /*3de0*/  PLOP3.LUT P1, PT, P1, PT, PT, 0x8, 0x80 ;  /* 0x000000000080781c */ /* 0x000fe40000f2e170 */
[----:B------:R-:W-:Y:S11]  /*3df0*/  @P2 FSETP.EQ.AND P1, PT, R34, RZ, PT ;  /* 0x000000ff2200220b */ /* 0x000ff60003f22000 */
[----:B------:R-:W-:Y:S02]  /*3e00*/  @!UPT UIADD3 URZ, UPT, UPT, URZ, URZ, URZ ;  /* 0x000000fffffff290 */ /* 0x000fe4000fffe0ff */
.L_x_66:
[----:B------:R-:W-:Y:S01]  /*3e10*/  SHF.L.U32 R3, R7, 0x7, RZ ;  /* 0x0000000707037819 */ /* 0x000fe200000006ff */
[----:B------:R-:W-:Y:S01]  /*3e20*/  UMOV UR5, 0xffffffff ;  /* 0xffffffff00057882 */ /* 0x000fe20000000000 */
[----:B------:R-:W-:Y:S02]  /*3e30*/  SHF.L.U32 R0, R6, 0x7, RZ ;  /* 0x0000000706007819 */ /* 0x000fe400000006ff */
[----:B------:R-:W-:Y:S05]  /*3e40*/  BRA.DIV UR5, `(.L_x_67) ;  /* 0x000000ee050c7947 */ /* 0x000fea000b800000 */
[----:B------:R-:W-:Y:S11]  /*3e50*/  ELECT P6, URZ, PT ;  /* 0x0000000000ff782f */ /* 0x000ff600038c0000 */
[----:B------:R-:W-:Y:S02]  /*3e60*/  @!UPT UIADD3 URZ, UPT, UPT, URZ, URZ, URZ ;  /* 0x000000fffffff290 */ /* 0x000fe4000fffe0ff */
.L_x_462:
[----:B------:R-:W-:Y:S01]  /*3e70*/  PLOP3.LUT P1, PT, P1, P6, PT, 0xf2, 0x2f ;  /* 0x00000000002f781c */ /* 0x000fe20000f2de72 */
[----:B------:R-:W-:Y:S08]  /*3e80*/  @P0 BRA `(.L_x_68) ;  /* 0x0000000000040947 */ /* 0x000ff00003800000 */
[----:B------:R-:W-:Y:S05]  /*3e90*/  BPT.TRAP 0x1 ;  /* 0x000000040000795c */ /* 0x000fea0000300000 */
.L_x_68:
[----:B------:R-:W-:Y:S01]  /*3ea0*/  LEA R5, R33, R30, 0x3 ;  /* 0x0000001e21057211 */ /* 0x000fe200078e18ff */
[----:B------:R-:W-:Y:S01]  /*3eb0*/  BSSY B0, `(.L_x_69) ;  /* 0x0000004000007945 */ /* 0x000fe20003800000 */
[----:B------:R-:W-:Y:S04]  /*3ec0*/  SHF.L.U32 R4, R31, 0x1f, RZ ;  /* 0x0000001f1f047819 */ /* 0x000fe800000006ff */
[----:B------:R-:W1:Y:S02]  /*3ed0*/  SYNCS.PHASECHK.TRANS64.TRYWAIT P2, [R5+URZ+0x68], R4 ;  /* 0x00006804050075a7 */ /* 0x000e6400080411ff */
[----:B-1----:R-:W-:Y:S05]  /*3ee0*/  @!P2 BRA `(.L_x_70) ;  /* 0x000000ec0004a947 */ /* 0x002fea0003800000 */
.L_x_463:
[----:B------:R-:W-:Y:S05]  /*3ef0*/  BSYNC B0 ;  /* 0x0000000000007941 */ /* 0x000fea0003800000 */
.L_x_69:
[----:B------:R-:W-:Y:S04]  /*3f00*/  BSSY.RECONVERGENT B0, `(.L_x_71) ;  /* 0x0000014000007945 */ /* 0x000fe80003800200 */
[----:B------:R-:W-:Y:S05]  /*3f10*/  @P1 BRA `(.L_x_72) ;  /* 0x0000000000481947 */ /* 0x000fea0003800000 */
[----:B------:R-:W2:Y:S01]  /*3f20*/  LDCU.64 UR6, c[0x0][0x348] ;  /* 0x00006900ff0677ac */ /* 0x000ea20008000a00 */
[----:B-1----:R-:W-:Y:S01]  /*3f30*/  IMAD R4, R33, 0x1000, R30 ;  /* 0x0000100021047824 */ /* 0x002fe200078e021e */
[----:B------:R-:W-:Y:S02]  /*3f40*/  R2UR UR13, R5 ;  /* 0x00000000050d72ca */ /* 0x000fe400000e0000 */
[----:B------:R-:W-:Y:S01]  /*3f50*/  R2UR UR10, R0 ;  /* 0x00000000000a72ca */ /* 0x000fe200000e0000 */
[----:B------:R-:W-:Y:S01]  /*3f60*/  UMOV UR14, 0x0 ;  /* 0x00000000000e7882 */ /* 0x000fe20000000000 */
[----:B------:R-:W-:Y:S01]  /*3f70*/  R2UR UR5, R4 ;  /* 0x00000000040572ca */ /* 0x000fe200000e0000 */
[----:B------:R-:W-:Y:S01]  /*3f80*/  UMOV UR15, 0x10000000 ;  /* 0x10000000000f7882 */ /* 0x000fe20000000000 */
[----:B------:R-:W-:Y:S02]  /*3f90*/  R2UR UR11, R3 ;  /* 0x00000000030b72ca */ /* 0x000fe400000e0000 */
[----:B------:R-:W-:Y:S05]  /*3fa0*/  R2UR UR12, R29 ;  /* 0x000000001d0c72ca */ /* 0x000fea00000e0000 */
[----:B------:R-:W-:Y:S02]  /*3fb0*/  UIADD3 UR9, UPT, UPT, UR13, 0x50, URZ ;  /* 0x000000500d097890 */ /* 0x000fe4000fffe0ff */
[----:B--2---:R-:W-:Y:S02]  /*3fc0*/  UIADD3 UR6, UP0, UPT, UR6, 0x680, URZ ;  /* 0x0000068006067890 */ /* 0x004fe4000ff1e0ff */
[----:B------:R-:W-:Y:S02]  /*3fd0*/  UIADD3 UR8, UPT, UPT, UR5, 0x400, URZ ;  /* 0x0000040005087890 */ /* 0x000fe4000fffe0ff */
[----:B------:R-:W-:Y:S09]  /*3fe0*/  UIADD3.X UR7, UPT, UPT, URZ, UR7, URZ, UP0, !UPT ;  /* 0x00000007ff077290 */ /* 0x000ff200087fe4ff */
[----:B------:R1:W-:Y:S02]  /*3ff0*/  UTMALDG.3D [UR8], [UR6], desc[UR14] ;  /* 0x00000e08060075b4 */ /* 0x0003e40008011000 */
[----:B-1----:R-:W-:Y:S05]  /*4000*/  @P0 BRA `(.L_x_73) ;  /* 0x0000000000040947 */ /* 0x002fea0003800000 */
[----:B------:R-:W-:Y:S05]  /*4010*/  BPT.TRAP 0x1 ;  /* 0x000000040000795c */ /* 0x000fea0000300000 */
.L_x_73:
[----:B------:R-:W1:Y:S02]  /*4020*/  LDC R4, c[0x0][0xc00] ;  /* 0x00030000ff047b82 */ /* 0x000e640000000800 */
[----:B-1----:R2:W-:Y:S02]  /*4030*/  SYNCS.ARRIVE.TRANS64.RED.A0TR RZ, [R5+URZ+0x50], R4 ;  /* 0x0000500405ff79a7 */ /* 0x0025e400083004ff */
.L_x_72:
[----:B------:R-:W-:Y:S05]  /*4040*/  BSYNC.RECONVERGENT B0 ;  /* 0x0000000000007941 */ /* 0x000fea0003800200 */
.L_x_71:
[----:B------:R-:W-:Y:S11]  /*4050*/  ISETP.NE.AND P3, PT, R32, RZ, PT ;  /* 0x000000ff2000720c */ /* 0x000ff60003f65270 */
[----:B------:R-:W-:Y:S02]  /*4060*/  @!UPT UIADD3 URZ, UPT, UPT, URZ, URZ, URZ ;  /* 0x000000fffffff290 */ /* 0x000fe4000fffe0ff */
[----:B------:R-:W-:Y:S05]  /*4070*/  @P3 BRA `(.L_x_74) ;  /* 0x0000000000043947 */ /* 0x000fea0003800000 */
[----:B------:R-:W-:Y:S05]  /*4080*/  BPT.TRAP 0x1 ;  /* 0x000000040000795c */ /* 0x000fea0000300000 */
.L_x_74:
[----:B-12---:R-:W-:Y:S05]  /*4090*/  VIADD R5, R5, 0x50 ;  /* 0x0000005005057836 */ /* 0x006fea0000000000 */
[----:B------:R-:W-:Y:S04]  /*40a0*/  PRMT R5, R28, 0x654, R5 ;  /* 0x000006541c057816 */ /* 0x000fe80000000005 */
[----:B------:R1:W-:Y:S02]  /*40b0*/  SYNCS.ARRIVE.TRANS64.RED.A1T0 RZ, [R5+URZ], RZ ;  /* 0x000000ff05ff79a7 */ /* 0x0003e400081004ff */
[----:B-1----:R-:W-:Y:S05]  /*40c0*/  VIADD R5, R33, 0x1 ;  /* 0x0000000121057836 */ /* 0x002fea0000000000 */
[C---:B------:R-:W-:Y:S04]  /*40d0*/  ISETP.NE.AND P0, PT, R5.reuse, 0x3, PT ;  /* 0x000000030500780c */ /* 0x040fe80003f05270 */
[----:B------:R-:W-:Y:S02]  /*40e0*/  SEL R4, RZ, 0x1, P0 ;  /* 0x00000001ff047807 */ /* 0x000fe40000000000 */
[----:B------:R-:W-:Y:S02]  /*40f0*/  SEL R5, R5, RZ, P0 ;  /* 0x000000ff05057207 */ /* 0x000fe40000000000 */
[----:B------:R-:W-:Y:S01]  /*4100*/  LOP3.LUT R9, R31, R4, RZ, 0x3c, !PT ;  /* 0x000000041f097212 */ /* 0x000fe200078e3cff */
[----:B------:R-:W-:Y:S06]  /*4110*/  @P3 BRA `(.L_x_75) ;  /* 0x0000000000043947 */ /* 0x000fec0003800000 */
[----:B------:R-:W-:Y:S05]  /*4120*/  BPT.TRAP 0x1 ;  /* 0x000000040000795c */ /* 0x000fea0000300000 */
.L_x_75:
[----:B------:R-:W-:Y:S01]  /*4130*/  LEA R8, R5, R30, 0x3 ;  /* 0x0000001e05087211 */ /* 0x000fe200078e18ff */
[----:B------:R-:W-:Y:S01]  /*4140*/  BSSY B0, `(.L_x_76) ;  /* 0x0000004000007945 */ /* 0x000fe20003800000 */
[----:B------:R-:W-:Y:S04]  /*4150*/  SHF.L.U32 R11, R9, 0x1f, RZ ;  /* 0x0000001f090b7819 */ /* 0x000fe800000006ff */
[----:B------:R-:W1:Y:S02]  /*4160*/  SYNCS.PHASECHK.TRANS64.TRYWAIT P0, [R8+URZ+0x68], R11 ;  /* 0x0000680b080075a7 */ /* 0x000e6400080011ff */
[----:B-1----:R-:W-:Y:S05]  /*4170*/  @!P0 BRA `(.L_x_77) ;  /* 0x000000e800748947 */ /* 0x002fea0003800000 */
.L_x_464:
[----:B------:R-:W-:Y:S05]  /*4180*/  BSYNC B0 ;  /* 0x0000000000007941 */ /* 0x000fea0003800000 */
.L_x_76:
[----:B------:R-:W-:Y:S04]  /*4190*/  BSSY.RECONVERGENT B0, `(.L_x_78) ;  /* 0x0000015000007945 */ /* 0x000fe80003800200 */
[----:B------:R-:W-:Y:S05]  /*41a0*/  @P1 BRA `(.L_x_79) ;  /* 0x00000000004c1947 */ /* 0x000fea0003800000 */
[----:B------:R-:W2:Y:S01]  /*41b0*/  LDCU.64 UR6, c[0x0][0x348] ;  /* 0x00006900ff0677ac */ /* 0x000ea20008000a00 */
[----:B------:R-:W-:Y:S01]  /*41c0*/  IMAD R4, R5, 0x1000, R30 ;  /* 0x0000100005047824 */ /* 0x000fe200078e021e */
        /* <DEDUP_REMOVED lines=8> */
[----:B------:R-:W-:Y:S02]  /*4250*/  UIADD3 UR9, UPT, UPT, UR13, 0x50, URZ ;  /* 0x000000500d097890 */ /* 0x000fe4000fffe0ff */
[----:B--2---:R-:W-:Y:S02]  /*4260*/  UIADD3 UR6, UP0, UPT, UR6, 0x680, URZ ;  /* 0x0000068006067890 */ /* 0x004fe4000ff1e0ff */
[----:B------:R-:W-:Y:S02]  /*4270*/  UIADD3 UR8, UPT, UPT, UR5, 0x400, URZ ;  /* 0x0000040005087890 */ /* 0x000fe4000fffe0ff */
[----:B------:R-:W-:Y:S09]  /*4280*/  UIADD3.X UR7, UPT, UPT, URZ, UR7, URZ, UP0, !UPT ;  /* 0x00000007ff077290 */ /* 0x000ff200087fe4ff */
[----:B------:R2:W-:Y:S02]  /*4290*/  UTMALDG.3D [UR8], [UR6], desc[UR14] ;  /* 0x00000e08060075b4 */ /* 0x0005e40008011000 */
[----:B--2---:R-:W-:Y:S05]  /*42a0*/  @P3 BRA `(.L_x_80) ;  /* 0x0000000000043947 */ /* 0x004fea0003800000 */
[----:B------:R-:W-:Y:S05]  /*42b0*/  BPT.TRAP 0x1 ;  /* 0x000000040000795c */ /* 0x000fea0000300000 */
.L_x_80:
[----:B-1----:R-:W1:Y:S02]  /*42c0*/  LDC R11, c[0x0][0xc00] ;  /* 0x00030000ff0b7b82 */ /* 0x002e640000000800 */
[----:B-1----:R2:W-:Y:S02]  /*42d0*/  SYNCS.ARRIVE.TRANS64.RED.A0TR RZ, [R8+URZ+0x50], R11 ;  /* 0x0000500b08ff79a7 */ /* 0x0025e400083004ff */
.L_x_79:
[----:B------:R-:W-:Y:S05]  /*42e0*/  BSYNC.RECONVERGENT B0 ;  /* 0x0000000000007941 */ /* 0x000fea0003800200 */
.L_x_78:
[----:B------:R-:W-:Y:S05]  /*42f0*/  @P3 BRA `(.L_x_81) ;  /* 0x0000000000043947 */ /* 0x000fea0003800000 */
[----:B------:R-:W-:Y:S05]  /*4300*/  BPT.TRAP 0x1 ;  /* 0x000000040000795c */ /* 0x000fea0000300000 */
.L_x_81:
[----:B-12---:R-:W-:Y:S02]  /*4310*/  VIADD R11, R8, 0x50 ;  /* 0x00000050080b7836 */ /* 0x006fe40000000000 */
[----:B------:R-:W-:Y:S02]  /*4320*/  VIADD R5, R5, 0x1 ;  /* 0x0000000105057836 */ /* 0x000fe40000000000 */
[----:B------:R-:W-:Y:S01]  /*4330*/  VIADD R8, R0, 0x20 ;  /* 0x0000002000087836 */ /* 0x000fe20000000000 */
[----:B------:R-:W-:Y:S02]  /*4340*/  PRMT R11, R28, 0x654, R11 ;  /* 0x000006541c0b7816 */ /* 0x000fe4000000000b */
[----:B------:R-:W-:Y:S02]  /*4350*/  ISETP.NE.AND P0, PT, R5, 0x3, PT ;  /* 0x000000030500780c */ /* 0x000fe40003f05270 */
[----:B------:R1:W-:Y:S02]  /*4360*/  SYNCS.ARRIVE.TRANS64.RED.A1T0 RZ, [R11+URZ], RZ ;  /* 0x000000ff0bff79a7 */ /* 0x0003e400081004ff */
[----:B------:R-:W-:Y:S04]  /*4370*/  SEL R4, RZ, 0x1, P0 ;  /* 0x00000001ff047807 */ /* 0x000fe80000000000 */
[----:B------:R-:W-:Y:S02]  /*4380*/  LOP3.LUT R9, R9, R4, RZ, 0x3c, !PT ;  /* 0x0000000409097212 */ /* 0x000fe400078e3cff */
[----:B-1----:R-:W-:Y:S01]  /*4390*/  SEL R11, R5, RZ, P0 ;  /* 0x000000ff050b7207 */ /* 0x002fe20000000000 */
[----:B------:R-:W-:Y:S06]  /*43a0*/  @P3 BRA `(.L_x_82) ;  /* 0x0000000000043947 */ /* 0x000fec0003800000 */
[----:B------:R-:W-:Y:S05]  /*43b0*/  BPT.TRAP 0x1 ;  /* 0x000000040000795c */ /* 0x000fea0000300000 */
.L_x_82:
[----:B------:R-:W-:Y:S01]  /*43c0*/  LEA R5, R11, R30, 0x3 ;  /* 0x0000001e0b057211 */ /* 0x000fe200078e18ff */
[----:B------:R-:W-:Y:S01]  /*43d0*/  BSSY B0, `(.L_x_83) ;  /* 0x0000004000007945 */ /* 0x000fe20003800000 */
[----:B------:R-:W-:Y:S04]  /*43e0*/  SHF.L.U32 R4, R9, 0x1f, RZ ;  /* 0x0000001f09047819 */ /* 0x000fe800000006ff */
[----:B------:R-:W1:Y:S02]  /*43f0*/  SYNCS.PHASECHK.TRANS64.TRYWAIT P0, [R5+URZ+0x68], R4 ;  /* 0x00006804050075a7 */ /* 0x000e6400080011ff */
[----:B-1----:R-:W-:Y:S05]  /*4400*/  @!P0 BRA `(.L_x_84) ;  /* 0x000000e400e48947 */ /* 0x002fea0003800000 */
.L_x_465:
[----:B------:R-:W-:Y:S05]  /*4410*/  BSYNC B0 ;  /* 0x0000000000007941 */ /* 0x000fea0003800000 */
.L_x_83:
        /* <DEDUP_REMOVED lines=18> */
.L_x_87:
[----:B------:R-:W1:Y:S02]  /*4540*/  LDC R4, c[0x0][0xc00] ;  /* 0x00030000ff047b82 */ /* 0x000e640000000800 */
[----:B-1----:R2:W-:Y:S02]  /*4550*/  SYNCS.ARRIVE.TRANS64.RED.A0TR RZ, [R5+URZ+0x50], R4 ;  /* 0x0000500405ff79a7 */ /* 0x0025e400083004ff */
.L_x_86:
[----:B------:R-:W-:Y:S05]  /*4560*/  BSYNC.RECONVERGENT B0 ;  /* 0x0000000000007941 */ /* 0x000fea0003800200 */
.L_x_85:
[----:B------:R-:W-:Y:S05]  /*4570*/  @P3 BRA `(.L_x_88) ;  /* 0x0000000000043947 */ /* 0x000fea0003800000 */
[----:B------:R-:W-:Y:S05]  /*4580*/  BPT.TRAP 0x1 ;  /* 0x000000040000795c */ /* 0x000fea0000300000 */
.L_x_88:
        /* <DEDUP_REMOVED lines=10> */
.L_x_89:
[----:B------:R-:W-:Y:S01]  /*4630*/  LEA R10, R5, R30, 0x3 ;  /* 0x0000001e050a7211 */ /* 0x000fe200078e18ff */
[----:B------:R-:W-:Y:S01]  /*4640*/  BSSY B0, `(.L_x_90) ;  /* 0x0000004000007945 */ /* 0x000fe20003800000 */
[----:B------:R-:W-:Y:S04]  /*4650*/  SHF.L.U32 R11, R9, 0x1f, RZ ;  /* 0x0000001f090b7819 */ /* 0x000fe800000006ff */
[----:B------:R-:W1:Y:S02]  /*4660*/  SYNCS.PHASECHK.TRANS64.TRYWAIT P0, [R10+URZ+0x68], R11 ;  /* 0x0000680b0a0075a7 */ /* 0x000e6400080011ff */
[----:B-1----:R-:W-:Y:S05]  /*4670*/  @!P0 BRA `(.L_x_91) ;  /* 0x000000e4005c8947 */ /* 0x002fea0003800000 */
.L_x_466:
[----:B------:R-:W-:Y:S05]  /*4680*/  BSYNC B0 ;  /* 0x0000000000007941 */ /* 0x000fea0003800000 */
.L_x_90:
        /* <DEDUP_REMOVED lines=19> */
.L_x_94:
[----:B-1----:R-:W1:Y:S02]  /*47c0*/  LDC R11, c[0x0][0xc00] ;  /* 0x00030000ff0b7b82 */ /* 0x002e640000000800 */
[----:B-1----:R2:W-:Y:S02]  /*47d0*/  SYNCS.ARRIVE.TRANS64.RED.A0TR RZ, [R10+URZ+0x50], R11 ;  /* 0x0000500b0aff79a7 */ /* 0x0025e400083004ff */
.L_x_93:
[----:B------:R-:W-:Y:S05]  /*47e0*/  BSYNC.RECONVERGENT B0 ;  /* 0x0000000000007941 */ /* 0x000fea0003800200 */
.L_x_92:
[----:B------:R-:W-:Y:S05]  /*47f0*/  @P3 BRA `(.L_x_95) ;  /* 0x0000000000043947 */ /* 0x000fea0003800000 */
[----:B------:R-:W-:Y:S05]  /*4800*/  BPT.TRAP 0x1 ;  /* 0x000000040000795c */ /* 0x000fea0000300000 */
.L_x_95:
        /* <DEDUP_REMOVED lines=11> */
.L_x_96:
[----:B------:R-:W-:Y:S01]  /*48c0*/  LEA R5, R11, R30, 0x3 ;  /* 0x0000001e0b057211 */ /* 0x000fe200078e18ff */
[----:B------:R-:W-:Y:S01]  /*48d0*/  BSSY B0, `(.L_x_97) ;  /* 0x0000004000007945 */ /* 0x000fe20003800000 */
[----:B------:R-:W-:Y:S04]  /*48e0*/  SHF.L.U32 R4, R9, 0x1f, RZ ;  /* 0x0000001f09047819 */ /* 0x000fe800000006ff */
[----:B------:R-:W1:Y:S02]  /*48f0*/  SYNCS.PHASECHK.TRANS64.TRYWAIT P0, [R5+URZ+0x68], R4 ;  /* 0x00006804050075a7 */ /* 0x000e6400080011ff */
[----:B-1----:R-:W-:Y:S05]  /*4900*/  @!P0 BRA `(.L_x_98) ;  /* 0x000000e000cc8947 */ /* 0x002fea0003800000 */
.L_x_467:
[----:B------:R-:W-:Y:S05]  /*4910*/  BSYNC B0 ;  /* 0x0000000000007941 */ /* 0x000fea0003800000 */
.L_x_97:
        /* <DEDUP_REMOVED lines=18> */
.L_x_101:
[----:B------:R-:W1:Y:S02]  /*4a40*/  LDC R4, c[0x0][0xc00] ;  /* 0x00030000ff047b82 */ /* 0x000e640000000800 */
[----:B-1----:R2:W-:Y:S02]  /*4a50*/  SYNCS.ARRIVE.TRANS64.RED.A0TR RZ, [R5+URZ+0x50], R4 ;  /* 0x0000500405ff79a7 */ /* 0x0025e400083004ff */
.L_x_100:
[----:B------:R-:W-:Y:S05]  /*4a60*/  BSYNC.RECONVERGENT B0 ;  /* 0x0000000000007941 */ /* 0x000fea0003800200 */
.L_x_99:
[----:B------:R-:W-:Y:S05]  /*4a70*/  @P3 BRA `(.L_x_102) ;  /* 0x0000000000043947 */ /* 0x000fea0003800000 */
[----:B------:R-:W-:Y:S05]  /*4a80*/  BPT.TRAP 0x1 ;  /* 0x000000040000795c */ /* 0x000fea0000300000 */
.L_x_102:
        /* <DEDUP_REMOVED lines=10> */
.L_x_103:
[----:B------:R-:W-:Y:S01]  /*4b30*/  LEA R9, R5, R30, 0x3 ;  /* 0x0000001e05097211 */ /* 0x000fe200078e18ff */
[----:B------:R-:W-:Y:S01]  /*4b40*/  BSSY B0, `(.L_x_104) ;  /* 0x0000004000007945 */ /* 0x000fe20003800000 */
[----:B------:R-:W-:Y:S04]  /*4b50*/  SHF.L.U32 R4, R10, 0x1f, RZ ;  /* 0x0000001f0a047819 */ /* 0x000fe800000006ff */
[----:B------:R-:W1:Y:S02]  /*4b60*/  SYNCS.PHASECHK.TRANS64.TRYWAIT P0, [R9+URZ+0x68], R4 ;  /* 0x00006804090075a7 */ /* 0x000e6400080011ff */
[----:B-1----:R-:W-:Y:S05]  /*4b70*/  @!P0 BRA `(.L_x_105) ;  /* 0x000000e000448947 */ /* 0x002fea0003800000 */
.L_x_468:
[----:B------:R-:W-:Y:S05]  /*4b80*/  BSYNC B0 ;  /* 0x0000000000007941 */ /* 0x000fea0003800000 */
.L_x_104:
        /* <DEDUP_REMOVED lines=17> */
[----:B-1----:R-:W-:Y:S05]  /*4ca0*/  @P3 BRA `(.L_x_108) ;  /* 0x0000000000043947 */ /* 0x002fea0003800000 */
[----:B------:R-:W-:Y:S05]  /*4cb0*/  BPT.TRAP 0x1 ;  /* 0x000000040000795c */ /* 0x000fea0000300000 */
.L_x_108:
[----:B------:R-:W1:Y:S02]  /*4cc0*/  LDC R4, c[0x0][0xc00] ;  /* 0x00030000ff047b82 */ /* 0x000e640000000800 */
[----:B-1----:R2:W-:Y:S02]  /*4cd0*/  SYNCS.ARRIVE.TRANS64.RED.A0TR RZ, [R9+URZ+0x50], R4 ;  /* 0x0000500409ff79a7 */ /* 0x0025e400083004ff */
.L_x_107:
[----:B------:R-:W-:Y:S05]  /*4ce0*/  BSYNC.RECONVERGENT B0 ;  /* 0x0000000000007941 */ /* 0x000fea0003800200 */
.L_x_106:
[----:B------:R-:W-:Y:S05]  /*4cf0*/  @P3 BRA `(.L_x_109) ;  /* 0x0000000000043947 */ /* 0x000fea0003800000 */
[----:B------:R-:W-:Y:S05]  /*4d00*/  BPT.TRAP 0x1 ;  /* 0x000000040000795c */ /* 0x000fea0000300000 */
.L_x_109:
[----:B-12---:R-:W-:Y:S02]  /*4d10*/  VIADD R9, R9, 0x50 ;  /* 0x0000005009097836 */ /* 0x006fe40000000000 */
[----:B------:R-:W-:Y:S02]  /*4d20*/  VIADD R5, R5, 0x1 ;  /* 0x0000000105057836 */ /* 0x000fe40000000000 */
[----:B------:R-:W-:Y:S01]  /*4d30*/  VIADD R0, R0, 0x60 ;  /* 0x0000006000007836 */ /* 0x000fe20000000000 */
[----:B------:R-:W-:Y:S02]  /*4d40*/  PRMT R9, R28, 0x654, R9 ;  /* 0x000006541c097816 */ /* 0x000fe40000000009 */
[C---:B------:R-:W-:Y:S02]  /*4d50*/  ISETP.NE.AND P0, PT, R5.reuse, 0x3, PT ;  /* 0x000000030500780c */ /* 0x040fe40003f05270 */
[----:B------:R1:W-:Y:S02]  /*4d60*/  SYNCS.ARRIVE.TRANS64.RED.A1T0 RZ, [R9+URZ], RZ ;  /* 0x000000ff09ff79a7 */ /* 0x0003e400081004ff */
[----:B-1----:R-:W-:Y:S04]  /*4d70*/  SEL R9, RZ, 0x1, P0 ;  /* 0x00000001ff097807 */ /* 0x002fe80000000000 */
[----:B------:R-:W-:Y:S02]  /*4d80*/  LOP3.LUT R10, R10, R9, RZ, 0x3c, !PT ;  /* 0x000000090a0a7212 */ /* 0x000fe400078e3cff */
[----:B------:R-:W-:Y:S01]  /*4d90*/  SEL R9, R5, RZ, P0 ;  /* 0x000000ff05097207 */ /* 0x000fe20000000000 */
[----:B------:R-:W-:Y:S06]  /*4da0*/  @P3 BRA `(.L_x_110) ;  /* 0x0000000000043947 */ /* 0x000fec0003800000 */
[----:B------:R-:W-:Y:S05]  /*4db0*/  BPT.TRAP 0x1 ;  /* 0x000000040000795c */ /* 0x000fea0000300000 */
.L_x_110:
[----:B------:R-:W-:Y:S01]  /*4dc0*/  LEA R5, R9, R30, 0x3 ;  /* 0x0000001e09057211 */ /* 0x000fe200078e18ff */
[----:B------:R-:W-:Y:S01]  /*4dd0*/  BSSY B0, `(.L_x_111) ;  /* 0x0000004000007945 */ /* 0x000fe20003800000 */
[----:B------:R-:W-:Y:S04]  /*4de0*/  SHF.L.U32 R4, R10, 0x1f, RZ ;  /* 0x0000001f0a047819 */ /* 0x000fe800000006ff */
[----:B------:R-:W1:Y:S02]  /*4df0*/  SYNCS.PHASECHK.TRANS64.TRYWAIT P0, [R5+URZ+0x68], R4 ;  /* 0x00006804050075a7 */ /* 0x000e6400080011ff */
[----:B-1----:R-:W-:Y:S05]  /*4e00*/  @!P0 BRA `(.L_x_112) ;  /* 0x000000dc00b48947 */ /* 0x002fea0003800000 */
.L_x_469:
[----:B------:R-:W-:Y:S05]  /*4e10*/  BSYNC B0 ;  /* 0x0000000000007941 */ /* 0x000fea0003800000 */
.L_x_111:
        /* <DEDUP_REMOVED lines=18> */
.L_x_115:
[----:B------:R-:W1:Y:S02]  /*4f40*/  LDC R4, c[0x0][0xc00] ;  /* 0x00030000ff047b82 */ /* 0x000e640000000800 */
[----:B-1----:R2:W-:Y:S02]  /*4f50*/  SYNCS.ARRIVE.TRANS64.RED.A0TR RZ, [R5+URZ+0x50], R4 ;  /* 0x0000500405ff79a7 */ /* 0x0025e400083004ff */
.L_x_114:
[----:B------:R-:W-:Y:S05]  /*4f60*/  BSYNC.RECONVERGENT B0 ;  /* 0x0000000000007941 */ /* 0x000fea0003800200 */
.L_x_113:
[----:B------:R-:W-:Y:S05]  /*4f70*/  @P3 BRA `(.L_x_116) ;  /* 0x0000000000043947 */ /* 0x000fea0003800000 */
[----:B------:R-:W-:Y:S05]  /*4f80*/  BPT.TRAP 0x1 ;  /* 0x000000040000795c */ /* 0x000fea0000300000 */
.L_x_116:
        /* <DEDUP_REMOVED lines=10> */
.L_x_117:
[----:B------:R-:W-:Y:S01]  /*5030*/  LEA R8, R5, R30, 0x3 ;  /* 0x0000001e05087211 */ /* 0x000fe200078e18ff */
[----:B------:R-:W-:Y:S01]  /*5040*/  BSSY B0, `(.L_x_118) ;  /* 0x0000004000007945 */ /* 0x000fe20003800000 */
[----:B------:R-:W-:Y:S04]  /*5050*/  SHF.L.U32 R9, R31, 0x1f, RZ ;  /* 0x0000001f1f097819 */ /* 0x000fe800000006ff */
[----:B------:R-:W1:Y:S02]  /*5060*/  SYNCS.PHASECHK.TRANS64.TRYWAIT P0, [R8+URZ+0x68], R9 ;  /* 0x00006809080075a7 */ /* 0x000e6400080011ff */
[----:B-1----:R-:W-:Y:S05]  /*5070*/  @!P0 BRA `(.L_x_119) ;  /* 0x000000dc002c8947 */ /* 0x002fea0003800000 */
.L_x_470:
[----:B------:R-:W-:Y:S05]  /*5080*/  BSYNC B0 ;  /* 0x0000000000007941 */ /* 0x000fea0003800000 */
.L_x_118:
        /* <DEDUP_REMOVED lines=19> */
.L_x_122:
[----:B------:R-:W2:Y:S02]  /*51c0*/  LDC R3, c[0x0][0xc00] ;  /* 0x00030000ff037b82 */ /* 0x000ea40000000800 */
[----:B--2---:R2:W-:Y:S02]  /*51d0*/  SYNCS.ARRIVE.TRANS64.RED.A0TR RZ, [R8+URZ+0x50], R3 ;  /* 0x0000500308ff79a7 */ /* 0x0045e400083004ff */
.L_x_121:
[----:B------:R-:W-:Y:S05]  /*51e0*/  BSYNC.RECONVERGENT B0 ;  /* 0x0000000000007941 */ /* 0x000fea0003800200 */
.L_x_120:
[----:B------:R-:W-:Y:S05]  /*51f0*/  @P3 BRA `(.L_x_123) ;  /* 0x0000000000043947 */ /* 0x000fea0003800000 */
[----:B------:R-:W-:Y:S05]  /*5200*/  BPT.TRAP 0x1 ;  /* 0x000000040000795c */ /* 0x000fea0000300000 */
.L_x_123:
[----:B-1----:R-:W-:Y:S01]  /*5210*/  VIADD R9, R8, 0x50 ;  /* 0x0000005008097836 */ /* 0x002fe20000000000 */
[C---:B------:R-:W-:Y:S01]  /*5220*/  LEA R0, R27.reuse, R30, 0x3 ;  /* 0x0000001e1b007211 */ /* 0x040fe200078e18ff */
[----:B------:R-:W-:Y:S01]  /*5230*/  BSSY B0, `(.L_x_124) ;  /* 0x0000007000007945 */ /* 0x000fe20003800000 */
[----:B--2---:R-:W-:Y:S01]  /*5240*/  SHF.L.U32 R3, R26, 0x1f, RZ ;  /* 0x0000001f1a037819 */ /* 0x004fe200000006ff */
[----:B------:R-:W-:Y:S01]  /*5250*/  IMAD R20, R27, 0x10, R30 ;  /* 0x000000101b147824 */ /* 0x000fe200078e021e */
[----:B------:R-:W-:Y:S04]  /*5260*/  PRMT R4, R28, 0x654, R9 ;  /* 0x000006541c047816 */ /* 0x000fe80000000009 */
[----:B------:R1:W-:Y:S01]  /*5270*/  SYNCS.ARRIVE.TRANS64.RED.A1T0 RZ, [R4+URZ], RZ ;  /* 0x000000ff04ff79a7 */ /* 0x0003e200081004ff */
[----:B------:R-:W2:Y:S02]  /*5280*/  SYNCS.PHASECHK.TRANS64.TRYWAIT P0, [R0+URZ+0x90], R3 ;  /* 0x00009003000075a7 */ /* 0x000ea400080011ff */
[----:B-12---:R-:W-:Y:S05]  /*5290*/  @!P0 BRA `(.L_x_125) ;  /* 0x000000d800b88947 */ /* 0x006fea0003800000 */
.L_x_471:
[----:B------:R-:W-:Y:S05]  /*52a0*/  BSYNC B0 ;  /* 0x0000000000007941 */ /* 0x000fea0003800000 */
.L_x_124:
[----:B------:R-:W-:Y:S01]  /*52b0*/  ISETP.GE.AND P0, PT, R2, 0x1, PT ;  /* 0x000000010200780c */ /* 0x000fe20003f06270 */
[----:B------:R-:W2:Y:S01]  /*52c0*/  LDS.128 R20, [R20+0xd0] ;  /* 0x0000d00014147984 */ /* 0x000ea20000000c00 */
[----:B-1----:R-:W-:Y:S02]  /*52d0*/  VIADD R0, R0, 0xa0 ;  /* 0x000000a000007836 */ /* 0x002fe40000000000 */
[----:B------:R-:W-:Y:S03]  /*52e0*/  VIADD R5, R5, 0x1 ;  /* 0x0000000105057836 */ /* 0x000fe60000000000 */
[----:B------:R-:W-:Y:S02]  /*52f0*/  PRMT R0, RZ, 0x654, R0 ;  /* 0x00000654ff007816 */ /* 0x000fe40000000000 */
[C---:B------:R-:W-:Y:S01]  /*5300*/  ISETP.NE.AND P2, PT, R5.reuse, 0x3, PT ;  /* 0x000000030500780c */ /* 0x040fe20003f45270 */
[----:B------:R-:W-:Y:S01]  /*5310*/  @!PT LDS RZ, [RZ] ;  /* 0x00000000fffff984 */ /* 0x000fe20000000800 */
[----:B------:R-:W-:Y:S01]  /*5320*/  @!PT LDS RZ, [RZ] ;  /* 0x00000000fffff984 */ /* 0x000fe20000000800 */
[----:B------:R-:W-:Y:S01]  /*5330*/  @!PT LDS RZ, [RZ] ;  /* 0x00000000fffff984 */ /* 0x000fe20000000800 */
[----:B------:R-:W-:Y:S01]  /*5340*/  @!PT LDS RZ, [RZ] ;  /* 0x00000000fffff984 */ /* 0x000fe20000000800 */
[----:B------:R1:W-:Y:S06]  /*5350*/  MEMBAR.ALL.CTA ;  /* 0x0000000000007992 */ /* 0x0003ec0000008000 */
[----:B-1----:R-:W1:Y:S01]  /*5360*/  FENCE.VIEW.ASYNC.S ;  /* 0x00000000000073c6 */ /* 0x002e620000000000 */
[----:B------:R-:W-:Y:S01]  /*5370*/  SEL R33, R5, RZ, P2 ;  /* 0x000000ff05217207 */ /* 0x000fe20001000000 */
[----:B-1----:R1:W-:Y:S01]  /*5380*/  SYNCS.ARRIVE.TRANS64.RED.A1T0 RZ, [R0+URZ], RZ ;  /* 0x000000ff00ff79a7 */ /* 0x0023e200081004ff */
[----:B--2---:R-:W-:Y:S11]  /*5390*/  LOP3.LUT P1, RZ, R22, 0x1, RZ, 0xc0, !PT ;  /* 0x0000000116ff7812 */ /* 0x004ff6000782c0ff */
[----:B------:R-:W-:Y:S02]  /*53a0*/  @!UPT UIADD3 URZ, UPT, UPT, URZ, URZ, URZ ;  /* 0x000000fffffff290 */ /* 0x000fe4000fffe0ff */
[----:B------:R-:W-:Y:S02]  /*53b0*/  @P1 MOV R7, R20 ;  /* 0x0000001400071202 */ /* 0x000fe40000000f00 */
[----:B------:R-:W-:Y:S02]  /*53c0*/  @P1 LOP3.LUT R6, R21, 0xffff, RZ, 0xc0, !PT ;  /* 0x0000ffff15061812 */ /* 0x000fe400078ec0ff */
[----:B-1----:R-:W-:Y:S02]  /*53d0*/  SEL R0, RZ, 0x1, P2 ;  /* 0x00000001ff007807 */ /* 0x002fe40001000000 */
[----:B------:R-:W-:Y:S02]  /*53e0*/  @P1 SHF.R.U32.HI R29, RZ, 0x10, R21 ;  /* 0x00000010ff1d1819 */ /* 0x000fe40000011615 */
[----:B------:R-:W-:Y:S01]  /*53f0*/  LOP3.LUT R31, R31, R0, RZ, 0x3c, !PT ;  /* 0x000000001f1f7212 */ /* 0x000fe200078e3cff */
[----:B------:R-:W-:Y:S06]  /*5400*/  @!P0 BRA `(.L_x_126) ;  /* 0x0000000000b88947 */ /* 0x000fec0003800000 */
[----:B------:R-:W1:Y:S01]  /*5410*/  LDC.64 R18, c[0x0][0xcb8] ;  /* 0x00032e00ff127b82 */ /* 0x000e620000000a00 */
[----:B------:R-:W-:Y:S07]  /*5420*/  ISETP.NE.AND P1, PT, R2, 0x1, PT ;  /* 0x000000010200780c */ /* 0x000fee0003f25270 */
[----:B------:R-:W2:Y:S08]  /*5430*/  LDC R9, c[0x0][0x370] ;  /* 0x0000dc00ff097b82 */ /* 0x000eb00000000800 */
[----:B------:R-:W2:Y:S08]  /*5440*/  LDC.64 R4, c[0x0][0xcb0] ;  /* 0x00032c00ff047b82 */ /* 0x000eb00000000a00 */
[----:B------:R-:W3:Y:S08]  /*5450*/  LDC.64 R24, c[0x0][0xcc0] ;  /* 0x00033000ff187b82 */ /* 0x000ef00000000a00 */
[----:B------:R-:W3:Y:S08]  /*5460*/  LDC R3, c[0x0][0x374] ;  /* 0x0000dd00ff037b82 */ /* 0x000ef00000000800 */
[----:B------:R-:W4:Y:S01]  /*5470*/  LDC R10, c[0x0][0xccc] ;  /* 0x00033300ff0a7b82 */ /* 0x000f220000000800 */
[-C--:B--2---:R-:W-:Y:S07]  /*5480*/  IMAD.HI.U32 R13, R9, R5.reuse, RZ ;  /* 0x00000005090d7227 */ /* 0x084fee00078e00ff */
[----:B------:R-:W2:Y:S01]  /*5490*/  LDC R8, c[0x0][0xcd0] ;  /* 0x00033400ff087b82 */ /* 0x000ea20000000800 */
[----:B-1----:R-:W-:Y:S01]  /*54a0*/  ISETP.NE.AND P0, PT, R19, 0x1, PT ;  /* 0x000000011300780c */ /* 0x002fe20003f05270 */
[----:B------:R-:W-:Y:S01]  /*54b0*/  IMAD.HI.U32 R5, R7, R5, RZ ;  /* 0x0000000507057227 */ /* 0x000fe200078e00ff */
[----:B------:R-:W-:Y:S03]  /*54c0*/  ISETP.NE.AND P2, PT, R4, 0x1, PT ;  /* 0x000000010400780c */ /* 0x000fe60003f45270 */
[-C--:B---3--:R-:W-:Y:S04]  /*54d0*/  IMAD.HI.U32 R12, R3, R24.reuse, RZ ;  /* 0x00000018030c7227 */ /* 0x088fe800078e00ff */
[C---:B------:R-:W-:Y:S04]  /*54e0*/  IMAD.HI.U32 R24, R6.reuse, R24, RZ ;  /* 0x0000001806187227 */ /* 0x040fe800078e00ff */
[-C--:B------:R-:W-:Y:S02]  /*54f0*/  @P0 SHF.R.U32.HI R3, RZ, R25.reuse, R12 ;  /* 0x00000019ff030219 */ /* 0x080fe4000001160c */
[----:B------:R-:W-:Y:S02]  /*5500*/  @P2 SHF.R.U32.HI R9, RZ, R18, R13 ;  /* 0x00000012ff092219 */ /* 0x000fe4000001160d */
[----:B------:R-:W-:Y:S01]  /*5510*/  SHF.R.U32.HI R25, RZ, R25, R24 ;  /* 0x00000019ff197219 */ /* 0x000fe20000011618 */
[----:B----4-:R-:W-:Y:S01]  /*5520*/  IMAD.HI.U32 R13, R3, R10, RZ ;  /* 0x0000000a030d7227 */ /* 0x010fe200078e00ff */
[----:B------:R-:W-:Y:S02]  /*5530*/  SHF.R.U32.HI R24, RZ, R18, R5 ;  /* 0x00000012ff187219 */ /* 0x000fe40000011605 */
[----:B------:R-:W-:Y:S01]  /*5540*/  SEL R11, R6, R25, !P0 ;  /* 0x00000019060b7207 */ /* 0x000fe20004000000 */
[----:B------:R-:W-:Y:S01]  /*5550*/  IMAD.HI.U32 R12, R9, R10, RZ ;  /* 0x0000000a090c7227 */ /* 0x000fe200078e00ff */
[----:B--2---:R-:W-:Y:S03]  /*5560*/  @P1 SHF.R.U32.HI R3, RZ, R8, R13 ;  /* 0x00000008ff031219 */ /* 0x004fe6000001160d */
[----:B------:R-:W-:Y:S01]  /*5570*/  IMAD.HI.U32 R15, R11, R10, RZ ;  /* 0x0000000a0b0f7227 */ /* 0x000fe200078e00ff */
[----:B------:R-:W-:Y:S03]  /*5580*/  @P1 SHF.R.U32.HI R9, RZ, R8, R12 ;  /* 0x00000008ff091219 */ /* 0x000fe6000001160c */
[C---:B------:R-:W-:Y:S01]  /*5590*/  IMAD R12, R2.reuse, R3, RZ ;  /* 0x00000003020c7224 */ /* 0x040fe200078e02ff */
[----:B------:R-:W-:Y:S01]  /*55a0*/  SEL R3, R7, R24, !P2 ;  /* 0x0000001807037207 */ /* 0x000fe20005000000 */
[C---:B------:R-:W-:Y:S01]  /*55b0*/  IMAD R14, R2.reuse, R9, RZ ;  /* 0x00000009020e7224 */ /* 0x040fe200078e02ff */
[----:B------:R-:W-:Y:S02]  /*55c0*/  SHF.R.U32.HI R16, RZ, R8, R15 ;  /* 0x00000008ff107219 */ /* 0x000fe4000001160f */
[C---:B------:R-:W-:Y:S02]  /*55d0*/  ISETP.GE.AND P0, PT, R11.reuse, R12, PT ;  /* 0x0000000c0b00720c */ /* 0x040fe40003f06270 */
[----:B------:R-:W-:Y:S02]  /*55e0*/  SEL R17, R11, R16, !P1 ;  /* 0x000000100b117207 */ /* 0x000fe40004800000 */
[----:B------:R-:W-:Y:S02]  /*55f0*/  ISETP.GE.OR P0, PT, R3, R14, P0 ;  /* 0x0000000e0300720c */ /* 0x000fe40000706670 */
[----:B------:R-:W-:Y:S05]  /*5600*/  IADD3 R15, PT, PT, -R17, RZ, RZ ;  /* 0x000000ff110f7210 */ /* 0x000fea0007ffe1ff */
[----:B------:R-:W-:Y:S06]  /*5610*/  IMAD R15, R2, R15, R11 ;  /* 0x0000000f020f7224 */ /* 0x000fec00078e020b */
[C---:B------:R-:W-:Y:S05]  /*5620*/  @!P0 IMAD.HI.U32 R13, R3.reuse, R10, RZ ;  /* 0x0000000a030d8227 */ /* 0x040fea00078e00ff */
[----:B------:R-:W-:Y:S04]  /*5630*/  @!P0 SHF.R.U32.HI R8, RZ, R8, R13 ;  /* 0x00000008ff088219 */ /* 0x000fe8000001160d */
[----:B------:R-:W-:Y:S02]  /*5640*/  @!P0 SEL R0, R3, R8, !P1 ;  /* 0x0000000803008207 */ /* 0x000fe40004800000 */
[----:B------:R-:W-:Y:S02]  /*5650*/  IADD3 R8, PT, PT, -R11, RZ, RZ ;  /* 0x000000ff0b087210 */ /* 0x000fe40007ffe1ff */
[----:B------:R-:W-:Y:S01]  /*5660*/  @!P0 IADD3 R16, PT, PT, R17, -R0, RZ ;  /* 0x8000000011108210 */ /* 0x000fe20007ffe0ff */
[----:B------:R-:W-:Y:S02]  /*5670*/  @!P0 IMAD R0, R9, R15, R0 ;  /* 0x0000000f09008224 */ /* 0x000fe400078e0200 */
[--C-:B------:R-:W-:Y:S02]  /*5680*/  IMAD.MOV R9, RZ, RZ, -R3.reuse ;  /* 0x000000ffff097224 */ /* 0x100fe400078e0a03 */
[----:B------:R-:W-:Y:S02]  /*5690*/  @!P0 IMAD R11, R16, R2, R3 ;  /* 0x00000002100b8224 */ /* 0x000fe400078e0203 */
[----:B------:R-:W-:Y:S02]  /*56a0*/  @!P0 IMAD.MOV.U32 R3, RZ, RZ, R0 ;  /* 0x000000ffff038224 */ /* 0x000fe400078e0000 */
[----:B------:R-:W-:Y:S02]  /*56b0*/  IMAD R7, R4, R9, R7 ;  /* 0x0000000904077224 */ /* 0x000fe400078e0207 */
[----:B------:R-:W-:Y:S02]  /*56c0*/  IMAD R6, R19, R8, R6 ;  /* 0x0000000813067224 */ /* 0x000fe400078e0206 */
[----:B------:R-:W-:Y:S02]  /*56d0*/  IMAD R7, R3, R4, R7 ;  /* 0x0000000403077224 */ /* 0x000fe400078e0207 */
[----:B------:R-:W-:Y:S07]  /*56e0*/  IMAD R6, R11, R19, R6 ;  /* 0x000000130b067224 */ /* 0x000fee00078e0206 */
.L_x_126:
[----:B------:R-:W1:Y:S01]  /*56f0*/  LDC R0, c[0x0][0xcd4] ;  /* 0x00033500ff007b82 */ /* 0x000e620000000800 */
[----:B------:R-:W-:Y:S02]  /*5700*/  VIADD R27, R27, 0x1 ;  /* 0x000000011b1b7836 */ /* 0x000fe40000000000 */
[----:B------:R-:W-:Y:S05]  /*5710*/  IMAD.MOV.U32 R12, RZ, RZ, R37 ;  /* 0x000000ffff0c7224 */ /* 0x000fea00078e0025 */
[----:B------:R-:W2:Y:S01]  /*5720*/  LDC.64 R4, c[0x0][0xcb0] ;  /* 0x00032c00ff047b82 */ /* 0x000ea20000000a00 */
[C---:B------:R-:W-:Y:S04]  /*5730*/  ISETP.NE.AND P4, PT, R27.reuse, 0x2, PT ;  /* 0x000000021b00780c */ /* 0x040fe80003f85270 */
[----:B------:R-:W-:Y:S03]  /*5740*/  SEL R13, RZ, 0x1, P4 ;  /* 0x00000001ff0d7807 */ /* 0x000fe60002000000 */
[----:B------:R-:W3:Y:S01]  /*5750*/  LDC.64 R8, c[0x0][0xcb8] ;  /* 0x00032e00ff087b82 */ /* 0x000ee20000000a00 */
[----:B------:R-:W-:Y:S02]  /*5760*/  SEL R27, R27, RZ, P4 ;  /* 0x000000ff1b1b7207 */ /* 0x000fe40002000000 */
[----:B------:R-:W-:Y:S01]  /*5770*/  LOP3.LUT R26, R26, R13, RZ, 0x3c, !PT ;  /* 0x0000000d1a1a7212 */ /* 0x000fe200078e3cff */
[----:B------:R-:W-:Y:S01]  /*5780*/  IMAD.MOV.U32 R13, RZ, RZ, R36 ;  /* 0x000000ffff0d7224 */ /* 0x000fe200078e0024 */
[----:B-1----:R-:W-:Y:S11]  /*5790*/  ISETP.NE.AND P0, PT, R0, 0x1, PT ;  /* 0x000000010000780c */ /* 0x002ff60003f05270 */
[----:B------:R-:W-:Y:S02]  /*57a0*/  @!UPT UIADD3 URZ, UPT, UPT, URZ, URZ, URZ ;  /* 0x000000fffffff290 */ /* 0x000fe4000fffe0ff */
[----:B--2---:R-:W-:Y:S01]  /*57b0*/  @!P0 IMAD.HI.U32 R3, R7, R5, RZ ;  /* 0x0000000507038227 */ /* 0x004fe200078e00ff */
[----:B---3--:R-:W-:Y:S01]  /*57c0*/  @!P0 ISETP.NE.AND P1, PT, R9, 0x1, PT ;  /* 0x000000010900880c */ /* 0x008fe20003f25270 */
[----:B------:R-:W1:Y:S01]  /*57d0*/  @!P0 LDC.64 R10, c[0x0][0xcc0] ;  /* 0x00033000ff0a8b82 */ /* 0x000e620000000a00 */
[----:B------:R-:W-:Y:S02]  /*57e0*/  @!P0 ISETP.NE.AND P2, PT, R4, 0x1, PT ;  /* 0x000000010400880c */ /* 0x000fe40003f45270 */
[----:B------:R-:W-:Y:S04]  /*57f0*/  @!P0 SHF.R.U32.HI R8, RZ, R8, R3 ;  /* 0x00000008ff088219 */ /* 0x000fe80000011603 */
[----:B------:R-:W-:Y:S01]  /*5800*/  @!P0 SEL R8, R7, R8, !P2 ;  /* 0x0000000807088207 */ /* 0x000fe20005000000 */
[C---:B-1----:R-:W-:Y:S05]  /*5810*/  @!P0 IMAD.HI.U32 R10, R6.reuse, R10, RZ ;  /* 0x0000000a060a8227 */ /* 0x042fea00078e00ff */
[----:B------:R-:W-:Y:S04]  /*5820*/  @!P0 SHF.R.U32.HI R3, RZ, R11, R10 ;  /* 0x0000000bff038219 */ /* 0x000fe8000001160a */
[----:B------:R-:W-:Y:S02]  /*5830*/  @!P0 SEL R5, R6, R3, !P1 ;  /* 0x0000000306058207 */ /* 0x000fe40004800000 */
[----:B------:R-:W-:Y:S03]  /*5840*/  LOP3.LUT P1, RZ, R22, 0x1, RZ, 0xc0, !PT ;  /* 0x0000000116ff7812 */ /* 0x000fe6000782c0ff */
[----:B------:R-:W-:Y:S02]  /*5850*/  @!P0 IMAD.IADD R3, R5, 0x1, -R8 ;  /* 0x0000000105038824 */ /* 0x000fe400078e0a08 */
[----:B------:R-:W-:Y:S02]  /*5860*/  @!P0 IMAD.IADD R5, R8, 0x1, -R5 ;  /* 0x0000000108058824 */ /* 0x000fe400078e0a05 */
[----:B------:R-:W-:Y:S02]  /*5870*/  @!P0 IMAD R7, R3, R4, R7 ;  /* 0x0000000403078224 */ /* 0x000fe400078e0207 */
[----:B------:R-:W-:Y:S04]  /*5880*/  @!P0 IMAD R6, R5, R9, R6 ;  /* 0x0000000905068224 */ /* 0x000fe800078e0206 */
[----:B------:R-:W-:Y:S05]  /*5890*/  @P1 BRA `(.L_x_127) ;  /* 0xffffffe000cc1947 */ /* 0x000fea000383ffff */
[----:B------:R-:W-:Y:S05]  /*58a0*/  BSYNC B1 ;  /* 0x0000000000017941 */ /* 0x000fea0003800000 */
.L_x_64:
[----:B------:R-:W-:-:S03]  /*58b0*/  UMOV UR5, 0xffffffff ;  /* 0xffffffff00057882 */ /* 0x000fc60000000000 */
[----:B------:R-:W-:Y:S05]  /*58c0*/  BRA.DIV UR5, `(.L_x_128) ;  /* 0x000000d605407947 */ /* 0x000fea000b800000 */
[----:B------:R-:W-:-:S13]  /*58d0*/  ELECT P6, URZ, PT ;  /* 0x0000000000ff782f */ /* 0x000fda00038c0000 */
.L_x_474:
[----:B------:R-:W-:Y:S05]  /*58e0*/  @!P6 EXIT ;  /* 0x000000000000e94d */ /* 0x000fea0003800000 */
[----:B------:R-:W-:Y:S05]  /*58f0*/  @P3 BRA `(.L_x_129) ;  /* 0x0000000000043947 */ /* 0x000fea0003800000 */
[----:B------:R-:W-:Y:S05]  /*5900*/  BPT.TRAP 0x1 ;  /* 0x000000040000795c */ /* 0x000fea0000300000 */
.L_x_129:
[----:B------:R-:W-:Y:S02]  /*5910*/  LEA R0, R33, R30, 0x3 ;  /* 0x0000001e21007211 */ /* 0x000fe400078e18ff */
[----:B------:R-:W-:-:S04]  /*5920*/  SHF.L.U32 R3, R31, 0x1f, RZ ;  /* 0x0000001f1f037819 */ /* 0x000fc800000006ff */
[----:B------:R-:W1:Y:S02]  /*5930*/  SYNCS.PHASECHK.TRANS64.TRYWAIT P0, [R0+URZ+0x68], R3 ;  /* 0x00006803000075a7 */ /* 0x000e6400080011ff */
[----:B-1----:R-:W-:Y:S05]  /*5940*/  @!P0 BRA `(.L_x_130) ;  /* 0x000000d400408947 */ /* 0x002fea0003800000 */
.L_x_475:
[----:B-1----:R-:W-:Y:S01]  /*5950*/  IADD3 R3, PT, PT, R33, 0x1, RZ ;  /* 0x0000000121037810 */ /* 0x002fe20007ffe0ff */
[----:B------:R-:W-:Y:S06]  /*5960*/  @P3 BRA `(.L_x_131) ;  /* 0x0000000000043947 */ /* 0x000fec0003800000 */
[----:B------:R-:W-:Y:S05]  /*5970*/  BPT.TRAP 0x1 ;  /* 0x000000040000795c */ /* 0x000fea0000300000 */
.L_x_131:
[----:B------:R-:W-:-:S04]  /*5980*/  ISETP.NE.AND P0, PT, R3, 0x3, PT ;  /* 0x000000030300780c */ /* 0x000fc80003f05270 */
[----:B------:R-:W-:Y:S02]  /*5990*/  SEL R0, RZ, 0x1, P0 ;  /* 0x00000001ff007807 */ /* 0x000fe40000000000 */
[----:B------:R-:W-:Y:S02]  /*59a0*/  SEL R3, R3, RZ, P0 ;  /* 0x000000ff03037207 */ /* 0x000fe40000000000 */
[----:B------:R-:W-:-:S03]  /*59b0*/  LOP3.LUT R31, R31, R0, RZ, 0x3c, !PT ;  /* 0x000000001f1f7212 */ /* 0x000fc600078e3cff */
[----:B------:R-:W-:Y:S01]  /*59c0*/  IMAD R0, R3, 0x8, R30 ;  /* 0x0000000803007824 */ /* 0x000fe200078e021e */
[----:B------:R-:W-:-:S04]  /*59d0*/  SHF.L.U32 R5, R31, 0x1f, RZ ;  /* 0x0000001f1f057819 */ /* 0x000fc800000006ff */
[----:B------:R-:W1:Y:S02]  /*59e0*/  SYNCS.PHASECHK.TRANS64.TRYWAIT P0, [R0+URZ+0x68], R5 ;  /* 0x00006805000075a7 */ /* 0x000e6400080011ff */
[----:B-1----:R-:W-:Y:S05]  /*59f0*/  @!P0 BRA `(.L_x_132) ;  /* 0x000000d400288947 */ /* 0x002fea0003800000 */
.L_x_476:
[----:B------:R-:W-:Y:S01]  /*5a00*/  IADD3 R3, PT, PT, R3, 0x1, RZ ;  /* 0x0000000103037810 */ /* 0x000fe20007ffe0ff */
[----:B------:R-:W-:Y:S06]  /*5a10*/  @P3 BRA `(.L_x_133) ;  /* 0x0000000000043947 */ /* 0x000fec0003800000 */
[----:B------:R-:W-:Y:S05]  /*5a20*/  BPT.TRAP 0x1 ;  /* 0x000000040000795c */ /* 0x000fea0000300000 */
.L_x_133:
[----:B------:R-:W-:-:S04]  /*5a30*/  ISETP.NE.AND P0, PT, R3, 0x3, PT ;  /* 0x000000030300780c */ /* 0x000fc80003f05270 */
[----:B------:R-:W-:Y:S02]  /*5a40*/  SEL R3, R3, RZ, P0 ;  /* 0x000000ff03037207 */ /* 0x000fe40000000000 */
[----:B-1----:R-:W-:-:S03]  /*5a50*/  SEL R0, RZ, 0x1, P0 ;  /* 0x00000001ff007807 */ /* 0x002fc60000000000 */
[----:B------:R-:W-:Y:S01]  /*5a60*/  IMAD R3, R3, 0x8, R30 ;  /* 0x0000000803037824 */ /* 0x000fe200078e021e */
[----:B------:R-:W-:-:S07]  /*5a70*/  LOP3.LUT R0, R31, R0, RZ, 0x3c, !PT ;  /* 0x000000001f007212 */ /* 0x000fce00078e3cff */
.L_x_134:
[----:B-1----:R-:W-:-:S04]  /*5a80*/  SHF.L.U32 R2, R0, 0x1f, RZ ;  /* 0x0000001f00027819 */ /* 0x002fc800000006ff */
[----:B------:R1:W2:Y:S03]  /*5a90*/  SYNCS.PHASECHK.TRANS64.TRYWAIT P0, [R3+URZ+0x68], R2 ;  /* 0x00006802030075a7 */ /* 0x0002a600080011ff */
[----:B--2---:R-:W-:Y:S05]  /*5aa0*/  @!P0 NANOSLEEP.SYNCS 0x989680 ;  /* 0x009896800000895d */ /* 0x004fea0003900000 */
[----:B------:R-:W2:Y:S02]  /*5ab0*/  @!P0 SYNCS.PHASECHK.TRANS64 P0, [R3+URZ+0x68], R2 ;  /* 0x00006802030085a7 */ /* 0x000ea400080010ff */
[----:B--2---:R-:W-:Y:S05]  /*5ac0*/  @P0 EXIT ;  /* 0x000000000000094d */ /* 0x004fea0003800000 */
[----:B------:R-:W-:Y:S05]  /*5ad0*/  BRA `(.L_x_134) ;  /* 0xfffffffc00e87947 */ /* 0x000fea000383ffff */
.L_x_57:
[----:B------:R-:W1:Y:S01]  /*5ae0*/  LDC R12, c[0x0][0xcc8] ;  /* 0x00033200ff0c7b82 */ /* 0x000e620000000800 */
[----:B------:R-:W2:Y:S01]  /*5af0*/  LDCU UR6, c[0x0][0xcd4] ;  /* 0x00019a80ff0677ac */ /* 0x000ea20008000800 */
[----:B------:R-:W-:Y:S01]  /*5b00*/  MOV R3, 0x400 ;  /* 0x0000040000037802 */ /* 0x000fe20000000f00 */
[----:B------:R-:W-:-:S03]  /*5b10*/  ULOP3.LUT UP0, URZ, UR42, 0xfffffffd, URZ, 0xc0, !UPT ;  /* 0xfffffffd2aff7892 */ /* 0x000fc6000f80c0ff */
[----:B------:R-:W-:Y:S02]  /*5b20*/  LEA R28, R28, R3, 0x18 ;  /* 0x000000031c1c7211 */ /* 0x000fe400078ec0ff */
[----:B------:R-:W3:Y:S01]  /*5b30*/  LDC R5, c[0x0][0x38c] ;  /* 0x0000e300ff057b82 */ /* 0x000ee20000000800 */
[----:B------:R-:W-:-:S07]  /*5b40*/  USEL UR8, URZ, 0x8, !UP0 ;  /* 0x00000008ff087887 */ /* 0x000fce000c000000 */
[----:B------:R-:W4:Y:S01]  /*5b50*/  S2UR UR9, SR_CTAID.X ;  /* 0x00000000000979c3 */ /* 0x000f220000002500 */
[----:B--2---:R-:W-:-:S07]  /*5b60*/  UISETP.NE.AND UP0, UPT, UR6, 0x1, UPT ;  /* 0x000000010600788c */ /* 0x004fce000bf05270 */
[----:B------:R-:W2:Y:S01]  /*5b70*/  S2UR UR7, SR_CTAID.Y ;  /* 0x00000000000779c3 */ /* 0x000ea20000002600 */
[----:B-1----:R-:W-:-:S07]  /*5b80*/  ISETP.GE.AND P0, PT, R12, 0x1, PT ;  /* 0x000000010c00780c */ /* 0x002fce0003f06270 */
[----:B------:R-:W1:Y:S01]  /*5b90*/  LDC R0, c[0x0][0xcc8] ;  /* 0x00033200ff007b82 */ /* 0x000e620000000800 */
[----:B---3--:R-:W-:-:S05]  /*5ba0*/  VIADD R5, R5, 0xff ;  /* 0x000000ff05057836 */ /* 0x008fca0000000000 */
[----:B------:R-:W-:Y:S02]  /*5bb0*/  SHF.R.S32.HI R24, RZ, 0x1f, R5 ;  /* 0x0000001fff187819 */ /* 0x000fe40000011405 */
[----:B------:R-:W3:Y:S01]  /*5bc0*/  LDC.64 R10, c[0x0][0x348] ;  /* 0x0000d200ff0a7b82 */ /* 0x000ee20000000a00 */
[----:B----4-:R-:W-:Y:S01]  /*5bd0*/  IMAD.U32 R9, RZ, RZ, UR9 ;  /* 0x00000009ff097e24 */ /* 0x010fe2000f8e00ff */
[----:B------:R-:W-:-:S04]  /*5be0*/  LEA.HI R24, R24, R5, RZ, 0x8 ;  /* 0x0000000518187211 */ /* 0x000fc800078f40ff */
[----:B------:R-:W-:Y:S02]  /*5bf0*/  SHF.R.S32.HI R24, RZ, 0x8, R24 ;  /* 0x00000008ff187819 */ /* 0x000fe40000011418 */
[----:B------:R-:W4:Y:S01]  /*5c00*/  S2UR UR5, SR_CTAID.Z ;  /* 0x00000000000579c3 */ /* 0x000f220000002700 */
[----:B--2---:R-:W-:Y:S01]  /*5c10*/  IMAD.U32 R8, RZ, RZ, UR7 ;  /* 0x00000007ff087e24 */ /* 0x004fe2000f8e00ff */
[----:B------:R-:W-:Y:S06]  /*5c20*/  @!P0 BRA `(.L_x_135) ;  /* 0x0000000000b88947 */ /* 0x000fec0003800000 */
[----:B------:R-:W2:Y:S01]  /*5c30*/  LDC.64 R4, c[0x0][0xcb8] ;  /* 0x00032e00ff047b82 */ /* 0x000ea20000000a00 */
[----:B------:R-:W-:-:S07]  /*5c40*/  ISETP.NE.AND P0, PT, R12, 0x1, PT ;  /* 0x000000010c00780c */ /* 0x000fce0003f05270 */
[----:B------:R-:W5:Y:S08]  /*5c50*/  LDC.64 R6, c[0x0][0xcb0] ;  /* 0x00032c00ff067b82 */ /* 0x000f700000000a00 */
[----:B------:R-:W4:Y:S08]  /*5c60*/  LDC R19, c[0x0][0x370] ;  /* 0x0000dc00ff137b82 */ /* 0x000f300000000800 */
[----:B------:R-:W1:Y:S01]  /*5c70*/  LDC R15, c[0x0][0x374] ;  /* 0x0000dd00ff0f7b82 */ /* 0x000e620000000800 */
[----:B--2---:R-:W-:-:S07]  /*5c80*/  ISETP.NE.AND P1, PT, R5, 0x1, PT ;  /* 0x000000010500780c */ /* 0x004fce0003f25270 */
[----:B------:R-:W1:Y:S01]  /*5c90*/  LDC.64 R2, c[0x0][0xcc0] ;  /* 0x00033000ff027b82 */ /* 0x000e620000000a00 */
[----:B-----5:R-:W-:-:S07]  /*5ca0*/  ISETP.NE.AND P2, PT, R6, 0x1, PT ;  /* 0x000000010600780c */ /* 0x020fce0003f45270 */
[----:B------:R-:W2:Y:S01]  /*5cb0*/  LDC R14, c[0x0][0xccc] ;  /* 0x00033300ff0e7b82 */ /* 0x000ea20000000800 */
[----:B----4-:R-:W-:-:S04]  /*5cc0*/  IMAD.HI.U32 R21, R19, R7, RZ ;  /* 0x0000000713157227 */ /* 0x010fc800078e00ff */
[----:B------:R-:W-:Y:S01]  /*5cd0*/  IMAD.HI.U32 R7, R9, R7, RZ ;  /* 0x0000000709077227 */ /* 0x000fe200078e00ff */
[-C--:B------:R-:W-:Y:S02]  /*5ce0*/  @P2 SHF.R.U32.HI R19, RZ, R4.reuse, R21 ;  /* 0x00000004ff132219 */ /* 0x080fe40000011615 */
[----:B------:R-:W4:Y:S02]  /*5cf0*/  LDC R13, c[0x0][0xcd0] ;  /* 0x00033400ff0d7b82 */ /* 0x000f240000000800 */
[----:B------:R-:W-:-:S04]  /*5d00*/  SHF.R.U32.HI R4, RZ, R4, R7 ;  /* 0x00000004ff047219 */ /* 0x000fc80000011607 */
[----:B------:R-:W-:Y:S01]  /*5d10*/  SEL R7, R9, R4, !P2 ;  /* 0x0000000409077207 */ /* 0x000fe20005000000 */
[----:B-1----:R-:W-:-:S04]  /*5d20*/  IMAD.HI.U32 R20, R15, R2, RZ ;  /* 0x000000020f147227 */ /* 0x002fc800078e00ff */
[----:B------:R-:W-:Y:S01]  /*5d30*/  IMAD.HI.U32 R2, R8, R2, RZ ;  /* 0x0000000208027227 */ /* 0x000fe200078e00ff */
[----:B------:R-:W-:-:S04]  /*5d40*/  @P1 SHF.R.U32.HI R15, RZ, R3, R20 ;  /* 0x00000003ff0f1219 */ /* 0x000fc80000011614 */
[----:B------:R-:W-:Y:S01]  /*5d50*/  SHF.R.U32.HI R3, RZ, R3, R2 ;  /* 0x00000003ff037219 */ /* 0x000fe20000011602 */
[----:B--2---:R-:W-:-:S03]  /*5d60*/  IMAD.HI.U32 R2, R15, R14, RZ ;  /* 0x0000000e0f027227 */ /* 0x004fc600078e00ff */
[----:B------:R-:W-:Y:S02]  /*5d70*/  SEL R3, R8, R3, !P1 ;  /* 0x0000000308037207 */ /* 0x000fe40004800000 */
[----:B----4-:R-:W-:Y:S01]  /*5d80*/  @P0 SHF.R.U32.HI R15, RZ, R13, R2 ;  /* 0x0000000dff0f0219 */ /* 0x010fe20000011602 */
[----:B------:R-:W-:-:S04]  /*5d90*/  IMAD.HI.U32 R2, R19, R14, RZ ;  /* 0x0000000e13027227 */ /* 0x000fc800078e00ff */
        /* <DEDUP_REMOVED lines=8> */
[----:B------:R-:W-:Y:S01]  /*5e20*/  @!P1 IMAD.HI.U32 R14, R7, R14, RZ ;  /* 0x0000000e070e9227 */ /* 0x000fe200078e00ff */
[----:B------:R-:W-:-:S04]  /*5e30*/  IADD3 R4, PT, PT, -R2, RZ, RZ ;  /* 0x000000ff02047210 */ /* 0x000fc80007ffe1ff */
[----:B------:R-:W-:Y:S01]  /*5e40*/  @!P1 SHF.R.U32.HI R14, RZ, R13, R14 ;  /* 0x0000000dff0e9219 */ /* 0x000fe2000001160e */
[----:B------:R-:W-:-:S03]  /*5e50*/  IMAD R4, R12, R4, R3 ;  /* 0x000000040c047224 */ /* 0x000fc600078e0203 */
[----:B------:R-:W-:-:S04]  /*5e60*/  @!P1 SEL R14, R7, R14, !P0 ;  /* 0x0000000e070e9207 */ /* 0x000fc80004000000 */
[----:B------:R-:W-:Y:S01]  /*5e70*/  @!P1 IADD3 R2, PT, PT, R2, -R14, RZ ;  /* 0x8000000e02029210 */ /* 0x000fe20007ffe0ff */
[----:B------:R-:W-:Y:S02]  /*5e80*/  @!P1 IMAD R14, R4, R19, R14 ;  /* 0x00000013040e9224 */ /* 0x000fe400078e020e */
[----:B------:R-:W-:Y:S02]  /*5e90*/  IMAD.MOV R4, RZ, RZ, -R3 ;  /* 0x000000ffff047224 */ /* 0x000fe400078e0a03 */
[----:B------:R-:W-:Y:S01]  /*5ea0*/  @!P1 IMAD R3, R2, R12, R7 ;  /* 0x0000000c02039224 */ /* 0x000fe200078e0207 */
[----:B------:R-:W-:Y:S01]  /*5eb0*/  IADD3 R2, PT, PT, -R7, RZ, RZ ;  /* 0x000000ff07027210 */ /* 0x000fe20007ffe1ff */
[----:B------:R-:W-:Y:S02]  /*5ec0*/  IMAD R4, R5, R4, R8 ;  /* 0x0000000405047224 */ /* 0x000fe400078e0208 */
[----:B------:R-:W-:Y:S02]  /*5ed0*/  @!P1 IMAD.MOV.U32 R7, RZ, RZ, R14 ;  /* 0x000000ffff079224 */ /* 0x000fe400078e000e */
[----:B------:R-:W-:-:S02]  /*5ee0*/  IMAD R2, R6, R2, R9 ;  /* 0x0000000206027224 */ /* 0x000fc400078e0209 */
[----:B------:R-:W-:Y:S02]  /*5ef0*/  IMAD R8, R3, R5, R4 ;  /* 0x0000000503087224 */ /* 0x000fe400078e0204 */
[----:B------:R-:W-:Y:S02]  /*5f00*/  IMAD R9, R7, R6, R2 ;  /* 0x0000000607097224 */ /* 0x000fe400078e0202 */
.L_x_135:
[----:B------:R-:W-:Y:S05]  /*5f10*/  BRA.U UP0, `(.L_x_136) ;  /* 0x0000000100307547 */ /* 0x000fea000b800000 */
[----:B------:R-:W2:Y:S01]  /*5f20*/  LDC.64 R4, c[0x0][0xcb0] ;  /* 0x00032c00ff047b82 */ /* 0x000ea20000000a00 */
[----:B------:R-:W5:Y:S07]  /*5f30*/  LDCU.64 UR6, c[0x0][0xcc0] ;  /* 0x00019800ff0677ac */ /* 0x000f6e0008000a00 */
[----:B------:R-:W4:Y:S01]  /*5f40*/  LDC.64 R2, c[0x0][0xcb8] ;  /* 0x00032e00ff027b82 */ /* 0x000f220000000a00 */
[----:B--2---:R-:W-:Y:S01]  /*5f50*/  ISETP.NE.AND P1, PT, R4, 0x1, PT ;  /* 0x000000010400780c */ /* 0x004fe20003f25270 */
[----:B-----5:R-:W-:-:S04]  /*5f60*/  IMAD.HI.U32 R4, R8, UR6, RZ ;  /* 0x0000000608047c27 */ /* 0x020fc8000f8e00ff */
[----:B------:R-:W-:Y:S01]  /*5f70*/  IMAD.HI.U32 R5, R9, R5, RZ ;  /* 0x0000000509057227 */ /* 0x000fe200078e00ff */
[----:B------:R-:W-:Y:S02]  /*5f80*/  SHF.R.U32.HI R7, RZ, UR7, R4 ;  /* 0x00000007ff077c19 */ /* 0x000fe40008011604 */
[----:B----4-:R-:W-:-:S05]  /*5f90*/  ISETP.NE.AND P0, PT, R3, 0x1, PT ;  /* 0x000000010300780c */ /* 0x010fca0003f05270 */
[----:B------:R-:W-:Y:S02]  /*5fa0*/  @P1 SHF.R.U32.HI R9, RZ, R2, R5 ;  /* 0x00000002ff091219 */ /* 0x000fe40000011605 */
[----:B------:R-:W-:-:S05]  /*5fb0*/  SEL R2, R8, R7, !P0 ;  /* 0x0000000708027207 */ /* 0x000fca0004000000 */
[----:B------:R-:W-:-:S04]  /*5fc0*/  IMAD.IADD R2, R9, 0x1, -R2 ;  /* 0x0000000109027824 */ /* 0x000fc800078e0a02 */
[----:B------:R-:W-:-:S07]  /*5fd0*/  IMAD R8, R2, R3, R8 ;  /* 0x0000000302087224 */ /* 0x000fce00078e0208 */
.L_x_136:
[----:B------:R-:W-:Y:S02]  /*5fe0*/  IMAD.U32 R9, RZ, RZ, UR8 ;  /* 0x00000008ff097e24 */ /* 0x000fe4000f8e00ff */
[----:B------:R-:W-:Y:S02]  /*5ff0*/  HFMA2 R21, -RZ, RZ, 0, 0 ;  /* 0x00000000ff157431 */ /* 0x000fe400000001ff */
[----:B------:R-:W-:Y:S01]  /*6000*/  IMAD.SHL.U32 R24, R24, 0x2, RZ ;  /* 0x0000000218187824 */ /* 0x000fe200078e00ff */
[----:B------:R-:W-:Y:S01]  /*6010*/  BSSY B2, `(.L_x_137) ;  /* 0x00000c0000027945 */ /* 0x000fe20003800000 */
[----:B------:R-:W-:Y:S01]  /*6020*/  PLOP3.LUT P0, PT, PT, PT, PT, 0x8, 0x80 ;  /* 0x000000000080781c */ /* 0x000fe20003f0e170 */
[----:B------:R-:W-:Y:S01]  /*6030*/  IMAD.MOV.U32 R19, RZ, RZ, 0x1 ;  /* 0x00000001ff137424 */ /* 0x000fe200078e00ff */
[----:B------:R-:W-:Y:S02]  /*6040*/  LOP3.LUT R9, R9, 0x8, RZ, 0x3c, !PT ;  /* 0x0000000809097812 */ /* 0x000fe400078e3cff */
[----:B------:R-:W-:-:S02]  /*6050*/  VIMNMX R12, PT, PT, R24, 0x1, !PT ;  /* 0x00000001180c7848 */ /* 0x000fc40007fe0100 */
[----:B----4-:R-:W-:Y:S01]  /*6060*/  MOV R13, UR5 ;  /* 0x00000005000d7c02 */ /* 0x010fe20008000f00 */
[----:B------:R-:W-:Y:S01]  /*6070*/  IMAD.IADD R9, R28, 0x1, R9 ;  /* 0x000000011c097824 */ /* 0x000fe200078e0209 */
[----:B------:R-:W-:Y:S02]  /*6080*/  IADD3 R12, PT, PT, -R12, RZ, RZ ;  /* 0x000000ff0c0c7210 */ /* 0x000fe40007ffe1ff */
.L_x_154:
[----:B------:R-:W-:Y:S05]  /*6090*/  YIELD ;  /* 0x0000000000007946 */ /* 0x000fea0003800000 */
[----:B------:R-:W-:-:S09]  /*60a0*/  UISETP.NE.AND UP0, UPT, UR44, URZ, UPT ;  /* 0x000000ff2c00728c */ /* 0x000fd2000bf05270 */
[----:B------:R-:W-:Y:S05]  /*60b0*/  BRA.U !UP0, `(.L_x_138) ;  /* 0x0000000108047547 */ /* 0x000fea000b800000 */
[----:B------:R-:W-:Y:S05]  /*60c0*/  BPT.TRAP 0x1 ;  /* 0x000000040000795c */ /* 0x000fea0000300000 */
.L_x_138:
[----:B------:R-:W-:Y:S01]  /*60d0*/  LEA R2, R22, R28, 0x3 ;  /* 0x0000001c16027211 */ /* 0x000fe200078e18ff */
[----:B------:R-:W-:Y:S01]  /*60e0*/  BSSY B0, `(.L_x_139) ;  /* 0x0000004000007945 */ /* 0x000fe20003800000 */
[----:B------:R-:W-:-:S04]  /*60f0*/  SHF.L.U32 R3, R18, 0x1f, RZ ;  /* 0x0000001f12037819 */ /* 0x000fc800000006ff */
[----:B------:R-:W2:Y:S02]  /*6100*/  SYNCS.PHASECHK.TRANS64.TRYWAIT P1, [R2+URZ+0xc0], R3 ;  /* 0x0000c003020075a7 */ /* 0x000ea400080211ff */
[----:B--2---:R-:W-:Y:S05]  /*6110*/  @!P1 BRA `(.L_x_140) ;  /* 0x000000cc00749947 */ /* 0x004fea0003800000 */
.L_x_477:
[----:B------:R-:W-:Y:S05]  /*6120*/  BSYNC B0 ;  /* 0x0000000000007941 */ /* 0x000fea0003800000 */
.L_x_139:
[----:B------:R-:W-:-:S09]  /*6130*/  UISETP.NE.AND UP0, UPT, UR44, URZ, UPT ;  /* 0x000000ff2c00728c */ /* 0x000fd2000bf05270 */
[----:B------:R-:W-:Y:S05]  /*6140*/  BRA.U !UP0, `(.L_x_141) ;  /* 0x0000000108047547 */ /* 0x000fea000b800000 */
[----:B------:R-:W-:Y:S05]  /*6150*/  BPT.TRAP 0x1 ;  /* 0x000000040000795c */ /* 0x000fea0000300000 */
.L_x_141:
[----:B------:R-:W4:Y:S01]  /*6160*/  LDCU UR5, c[0x0][0x38c] ;  /* 0x00007180ff0577ac */ /* 0x000f220008000800 */
[----:B------:R1:W-:Y:S01]  /*6170*/  SYNCS.ARRIVE.TRANS64.A1T0 RZ, [R2+URZ+0xb0], RZ ;  /* 0x0000b0ff02ff79a7 */ /* 0x0003e200081000ff */
[----:B------:R-:W-:Y:S01]  /*6180*/  IADD3 R22, PT, PT, R22, 0x1, RZ ;  /* 0x0000000116167810 */ /* 0x000fe20007ffe0ff */
[----:B----4-:R-:W-:-:S09]  /*6190*/  UISETP.GE.AND UP0, UPT, UR5, 0x1, UPT ;  /* 0x000000010500788c */ /* 0x010fd2000bf06270 */
[----:B-1----:R-:W-:Y:S05]  /*61a0*/  BRA.U !UP0, `(.L_x_142) ;  /* 0x0000000108ec7547 */ /* 0x002fea000b800000 */
[----:B------:R-:W-:Y:S01]  /*61b0*/  BSSY B1, `(.L_x_142) ;  /* 0x000003a000017945 */ /* 0x000fe20003800000 */
[----:B--2---:R-:W-:Y:S01]  /*61c0*/  SHF.L.U32 R2, R8, 0x7, RZ ;  /* 0x0000000708027819 */ /* 0x004fe200000006ff */
[----:B------:R-:W-:Y:S01]  /*61d0*/  IMAD.MOV.U32 R6, RZ, RZ, R12 ;  /* 0x000000ffff067224 */ /* 0x000fe200078e000c */
[----:B------:R-:W-:Y:S01]  /*61e0*/  MOV R7, RZ ;  /* 0x000000ff00077202 */ /* 0x000fe20000000f00 */
[----:B------:R-:W-:Y:S01]  /*61f0*/  IMAD.MOV.U32 R5, RZ, RZ, R21 ;  /* 0x000000ffff057224 */ /* 0x000fe200078e0015 */
[----:B------:R-:W-:-:S07]  /*6200*/  MOV R4, R19 ;  /* 0x0000001300047202 */ /* 0x000fce0000000f00 */
.L_x_149:
[----:B------:R-:W-:Y:S01]  /*6210*/  LEA R3, R5, R28, 0x3 ;  /* 0x0000001c05037211 */ /* 0x000fe200078e18ff */
[----:B------:R-:W-:Y:S05]  /*6220*/  YIELD ;  /* 0x0000000000007946 */ /* 0x000fea0003800000 */
[----:B------:R-:W-:Y:S01]  /*6230*/  SHF.L.U32 R14, R4, 0x1f, RZ ;  /* 0x0000001f040e7819 */ /* 0x000fe200000006ff */
[----:B------:R-:W-:Y:S03]  /*6240*/  BSSY B0, `(.L_x_143) ;  /* 0x0000003000007945 */ /* 0x000fe60003800000 */
[----:B------:R-:W1:Y:S02]  /*6250*/  SYNCS.PHASECHK.TRANS64.TRYWAIT P1, [R3+URZ+0x38], R14 ;  /* 0x0000380e030075a7 */ /* 0x000e6400080211ff */
[----:B-1----:R-:W-:Y:S05]  /*6260*/  @!P1 BRA `(.L_x_144) ;  /* 0x000000cc00349947 */ /* 0x002fea0003800000 */
.L_x_478:
[----:B------:R-:W-:Y:S05]  /*6270*/  BSYNC B0 ;  /* 0x0000000000007941 */ /* 0x000fea0003800000 */
.L_x_143:
[----:B------:R-:W-:Y:S01]  /*6280*/  LOP3.LUT P2, RZ, R17, 0x2, RZ, 0xc0, !PT ;  /* 0x0000000211ff7812 */ /* 0x000fe2000784c0ff */
[----:B------:R-:W-:-:S04]  /*6290*/  ULOP3.LUT UR5, UR40, 0x2, URZ, 0xfc, !UPT ;  /* 0x0000000228057892 */ /* 0x000fc8000f8efcff */
[----:B------:R-:W-:-:S08]  /*62a0*/  UISETP.NE.AND UP0, UPT, UR5, 0x2, UPT ;  /* 0x000000020500788c */ /* 0x000fd0000bf05270 */
[----:B------:R2:W-:Y:S01]  /*62b0*/  @!P2 SYNCS.ARRIVE.TRANS64 RZ, [R3+URZ+0x20], R16 ;  /* 0x0000201003ffa9a7 */ /* 0x0005e200080000ff */
[----:B------:R-:W-:Y:S05]  /*62c0*/  BRA.U UP0, `(.L_x_145) ;  /* 0x0000000100047547 */ /* 0x000fea000b800000 */
[----:B------:R-:W-:Y:S05]  /*62d0*/  BPT.TRAP 0x1 ;  /* 0x000000040000795c */ /* 0x000fea0000300000 */
.L_x_145:
[----:B-1----:R-:W1:Y:S01]  /*62e0*/  S2R R14, SR_TID.X ;  /* 0x00000000000e7919 */ /* 0x002e620000002100 */
[----:B------:R-:W-:Y:S01]  /*62f0*/  BSSY.RECONVERGENT B0, `(.L_x_146) ;  /* 0x0000005000007945 */ /* 0x000fe20003800200 */
[----:B-1----:R-:W-:-:S04]  /*6300*/  LOP3.LUT P1, RZ, R14, 0x1f, RZ, 0xc0, !PT ;  /* 0x0000001f0eff7812 */ /* 0x002fc8000782c0ff */
[----:B------:R-:W-:-:S13]  /*6310*/  PLOP3.LUT P1, PT, P1, P2, PT, 0x8f, 0xf8 ;  /* 0x0000000000f8781c */ /* 0x000fda0000f25177 */
[----:B------:R-:W-:Y:S05]  /*6320*/  @P1 BRA `(.L_x_147) ;  /* 0x0000000000041947 */ /* 0x000fea0003800000 */
[----:B------:R-:W-:Y:S05]  /*6330*/  BPT.TRAP 0x1 ;  /* 0x000000040000795c */ /* 0x000fea0000300000 */
.L_x_147:
[----:B------:R-:W-:Y:S05]  /*6340*/  BSYNC.RECONVERGENT B0 ;  /* 0x0000000000007941 */ /* 0x000fea0003800200 */
.L_x_146:
[----:B------:R-:W-:-:S03]  /*6350*/  UMOV UR5, 0xffffffff ;  /* 0xffffffff00057882 */ /* 0x000fc60000000000 */
[----:B------:R-:W-:Y:S05]  /*6360*/  BRA.DIV UR5, `(.L_x_148) ;  /* 0x000000ce05087947 */ /* 0x000fea000b800000 */
[----:B------:R-:W-:-:S13]  /*6370*/  ELECT P6, URZ, PT ;  /* 0x0000000000ff782f */ /* 0x000fda00038c0000 */
.L_x_481:
[----:B---3--:R-:W-:Y:S01]  /*6380*/  @P6 IADD3 R14, P1, PT, R10, 0x180, RZ ;  /* 0x000001800a0e6810 */ /* 0x008fe20007f3e0ff */
[----:B--2---:R-:W-:Y:S01]  /*6390*/  @P6 VIADD R3, R3, 0x20 ;  /* 0x0000002003036836 */ /* 0x004fe20000000000 */
[----:B------:R-:W-:Y:S01]  /*63a0*/  @P6 R2UR.BROADCAST UR12, R13 ;  /* 0x000000000d0c62ca */ /* 0x000fe200008e0000 */
[----:B------:R-:W-:Y:S01]  /*63b0*/  VIADD R6, R6, 0x1 ;  /* 0x0000000106067836 */ /* 0x000fe20000000000 */
[----:B------:R-:W-:Y:S01]  /*63c0*/  @P6 R2UR UR6, R14 ;  /* 0x000000000e0662ca */ /* 0x000fe200000e0000 */
[----:B------:R-:W-:Y:S01]  /*63d0*/  @P6 IMAD.X R14, RZ, RZ, R11, P1 ;  /* 0x000000ffff0e6224 */ /* 0x000fe200008e060b */
[----:B------:R-:W-:Y:S01]  /*63e0*/  @P6 R2UR.BROADCAST UR9, R3 ;  /* 0x00000000030962ca */ /* 0x000fe200008e0000 */
[----:B------:R-:W-:Y:S01]  /*63f0*/  VOTEU.ANY UP0, P6 ;  /* 0x0000000000ff7886 */ /* 0x000fe20003000100 */
[----:B------:R-:W-:Y:S01]  /*6400*/  @P6 R2UR.BROADCAST UR11, R2 ;  /* 0x00000000020b62ca */ /* 0x000fe200008e0000 */
[----:B------:R-:W-:Y:S01]  /*6410*/  UMOV UR7, 0x10000000 ;  /* 0x1000000000077882 */ /* 0x000fe20000000000 */
[----:B------:R-:W-:-:S02]  /*6420*/  @P6 R2UR UR5, R14 ;  /* 0x000000000e0562ca */ /* 0x000fc400000e0000 */
[C---:B------:R-:W-:Y:S01]  /*6430*/  @P6 R2UR.BROADCAST UR10, R7.reuse ;  /* 0x00000000070a62ca */ /* 0x040fe200008e0000 */
[----:B------:R-:W-:Y:S01]  /*6440*/  VIADD R7, R7, 0x80 ;  /* 0x0000008007077836 */ /* 0x000fe20000000000 */
[----:B------:R-:W-:-:S03]  /*6450*/  ISETP.NE.AND P1, PT, R6, RZ, PT ;  /* 0x000000ff0600720c */ /* 0x000fc60003f25270 */
[----:B------:R-:W-:Y:S01]  /*6460*/  IMAD.U32 R14, RZ, RZ, UR6 ;  /* 0x00000006ff0e7e24 */ /* 0x000fe2000f8e00ff */
[----:B------:R-:W-:-:S04]  /*6470*/  UMOV UR6, 0x0 ;  /* 0x0000000000067882 */ /* 0x000fc80000000000 */
[----:B------:R-:W-:Y:S01]  /*6480*/  @P6 R2UR UR14, R14 ;  /* 0x000000000e0e62ca */ /* 0x000fe200000e0000 */
[C---:B------:R-:W-:Y:S02]  /*6490*/  @P6 IMAD R14, R5.reuse, 0x4000, R28 ;  /* 0x00004000050e6824 */ /* 0x040fe400078e021c */
[----:B------:R-:W-:Y:S02]  /*64a0*/  IMAD.U32 R15, RZ, RZ, UR5 ;  /* 0x00000005ff0f7e24 */ /* 0x000fe4000f8e00ff */
[----:B------:R-:W-:Y:S02]  /*64b0*/  @P6 VIADD R14, R14, 0xb800 ;  /* 0x0000b8000e0e6836 */ /* 0x000fe40000000000 */
[----:B------:R-:W-:Y:S01]  /*64c0*/  VIADD R5, R5, 0x1 ;  /* 0x0000000105057836 */ /* 0x000fe20000000000 */
[----:B------:R-:W-:Y:S02]  /*64d0*/  @P6 R2UR UR15, R15 ;  /* 0x000000000f0f62ca */ /* 0x000fe400000e0000 */
[----:B------:R-:W-:-:S02]  /*64e0*/  @P6 R2UR.BROADCAST UR8, R14 ;  /* 0x000000000e0862ca */ /* 0x000fc400008e0000 */
[----:B------:R-:W-:-:S04]  /*64f0*/  ISETP.NE.AND P2, PT, R5, 0x3, PT ;  /* 0x000000030500780c */ /* 0x000fc80003f45270 */
[----:B------:R-:W-:Y:S02]  /*6500*/  SEL R3, RZ, 0x1, P2 ;  /* 0x00000001ff037807 */ /* 0x000fe40001000000 */
[----:B------:R-:W-:Y:S02]  /*6510*/  SEL R5, R5, RZ, P2 ;  /* 0x000000ff05057207 */ /* 0x000fe40001000000 */
[----:B------:R-:W-:-:S03]  /*6520*/  LOP3.LUT R4, R4, R3, RZ, 0x3c, !PT ;  /* 0x0000000304047212 */ /* 0x000fc600078e3cff */
[----:B------:R1:W-:Y:S02]  /*6530*/  @UP0 UTMALDG.3D [UR8], [UR14], desc[UR6] ;  /* 0x000006080e0005b4 */ /* 0x0003e40008011000 */
[----:B-1----:R-:W-:Y:S05]  /*6540*/  @P1 BRA `(.L_x_149) ;  /* 0xfffffffc00301947 */ /* 0x002fea000383ffff */
[----:B------:R-:W-:Y:S05]  /*6550*/  BSYNC B1 ;  /* 0x0000000000017941 */ /* 0x000fea0003800000 */
.L_x_142:
[C---:B--2---:R-:W-:Y:S01]  /*6560*/  IMAD R2, R27.reuse, 0x8, R28 ;  /* 0x000000081b027824 */ /* 0x044fe200078e021c */
[----:B------:R-:W-:Y:S01]  /*6570*/  SHF.L.U32 R3, R26, 0x1f, RZ ;  /* 0x0000001f1a037819 */ /* 0x000fe200000006ff */
[----:B------:R1:W-:Y:S01]  /*6580*/  @!P0 SYNCS.ARRIVE.TRANS64.A1T0 RZ, [R9+URZ+0x80], RZ ;  /* 0x000080ff09ff89a7 */ /* 0x0003e200081000ff */
[----:B------:R-:W-:Y:S01]  /*6590*/  BSSY B0, `(.L_x_150) ;  /* 0x0000004000007945 */ /* 0x000fe20003800000 */
[----:B------:R-:W-:Y:S01]  /*65a0*/  LEA R4, R27, R28, 0x4 ;  /* 0x0000001c1b047211 */ /* 0x000fe200078e20ff */
[----:B------:R-:W2:Y:S02]  /*65b0*/  SYNCS.PHASECHK.TRANS64.TRYWAIT P0, [R2+URZ+0x90], R3 ;  /* 0x00009003020075a7 */ /* 0x000ea400080011ff */
[----:B-12---:R-:W-:Y:S05]  /*65c0*/  @!P0 BRA `(.L_x_151) ;  /* 0x000000c800908947 */ /* 0x006fea0003800000 */
.L_x_482:
[----:B------:R-:W-:Y:S05]  /*65d0*/  BSYNC B0 ;  /* 0x0000000000007941 */ /* 0x000fea0003800000 */
.L_x_150:
[----:B------:R-:W2:Y:S01]  /*65e0*/  LDS.128 R4, [R4+0xd0] ;  /* 0x0000d00004047984 */ /* 0x000ea20000000c00 */
[----:B------:R-:W-:Y:S01]  /*65f0*/  IMAD.IADD R21, R24, 0x1, R21 ;  /* 0x0000000118157824 */ /* 0x000fe200078e0215 */
[----:B------:R-:W-:Y:S01]  /*6600*/  ISETP.GE.AND P0, PT, R0, 0x1, PT ;  /* 0x000000010000780c */ /* 0x000fe20003f06270 */
[----:B-1----:R-:W-:Y:S01]  /*6610*/  VIADD R3, R2, 0xa0 ;  /* 0x000000a002037836 */ /* 0x002fe20000000000 */
[----:B------:R-:W-:Y:S01]  /*6620*/  @!PT LDS RZ, [RZ] ;  /* 0x00000000fffff984 */ /* 0x000fe20000000800 */
[----:B------:R-:W-:Y:S01]  /*6630*/  @!PT LDS RZ, [RZ] ;  /* 0x00000000fffff984 */ /* 0x000fe20000000800 */
[----:B------:R-:W-:Y:S01]  /*6640*/  @!PT LDS RZ, [RZ] ;  /* 0x00000000fffff984 */ /* 0x000fe20000000800 */
[----:B------:R-:W-:Y:S01]  /*6650*/  @!PT LDS RZ, [RZ] ;  /* 0x00000000fffff984 */ /* 0x000fe20000000800 */
[----:B------:R1:W-:Y:S06]  /*6660*/  MEMBAR.ALL.CTA ;  /* 0x0000000000007992 */ /* 0x0003ec0000008000 */
[----:B-1----:R-:W1:Y:S01]  /*6670*/  FENCE.VIEW.ASYNC.S ;  /* 0x00000000000073c6 */ /* 0x002e620000000000 */
[----:B------:R-:W-:-:S02]  /*6680*/  ISETP.GE.U32.AND P1, PT, R24, 0x3, PT ;  /* 0x000000031800780c */ /* 0x000fc40003f26070 */
[----:B------:R-:W-:Y:S02]  /*6690*/  ISETP.GT.U32.AND P2, PT, R21, 0x2, PT ;  /* 0x000000021500780c */ /* 0x000fe40003f44070 */
[----:B------:R-:W-:Y:S02]  /*66a0*/  PRMT R3, RZ, 0x654, R3 ;  /* 0x00000654ff037816 */ /* 0x000fe40000000003 */
[----:B------:R-:W-:Y:S02]  /*66b0*/  ISETP.LT.U32.AND P2, PT, R24, 0x3, P2 ;  /* 0x000000031800780c */ /* 0x000fe40001741070 */
[----:B-1----:R1:W-:Y:S01]  /*66c0*/  SYNCS.ARRIVE.TRANS64.RED.A1T0 RZ, [R3+URZ], RZ ;  /* 0x000000ff03ff79a7 */ /* 0x0023e200081004ff */
[----:B--2---:R-:W-:-:S13]  /*66d0*/  LOP3.LUT P3, RZ, R6, 0x1, RZ, 0xc0, !PT ;  /* 0x0000000106ff7812 */ /* 0x004fda000786c0ff */
[----:B------:R-:W-:Y:S02]  /*66e0*/  @P3 MOV R20, R4 ;  /* 0x0000000400143202 */ /* 0x000fe40000000f00 */
[----:B------:R-:W-:Y:S02]  /*66f0*/  @P3 LOP3.LUT R8, R5, 0xffff, RZ, 0xc0, !PT ;  /* 0x0000ffff05083812 */ /* 0x000fe400078ec0ff */
[----:B------:R-:W-:Y:S01]  /*6700*/  @P3 SHF.R.U32.HI R13, RZ, 0x10, R5 ;  /* 0x00000010ff0d3819 */ /* 0x000fe20000011605 */
[----:B------:R-:W-:Y:S01]  /*6710*/  IMAD.HI.U32 R5, R21, -0x55555555, RZ ;  /* 0xaaaaaaab15057827 */ /* 0x000fe200078e00ff */
[----:B------:R-:W-:-:S04]  /*6720*/  SEL R4, RZ, 0x1, !P2 ;  /* 0x00000001ff047807 */ /* 0x000fc80005000000 */
[----:B------:R-:W-:Y:S02]  /*6730*/  SHF.R.U32.HI R2, RZ, 0x1, R5 ;  /* 0x00000001ff027819 */ /* 0x000fe40000011605 */
[----:B------:R-:W-:-:S03]  /*6740*/  LOP3.LUT R19, R19, R4, RZ, 0x3c, !PT ;  /* 0x0000000413137212 */ /* 0x000fc600078e3cff */
[----:B------:R-:W-:Y:S01]  /*6750*/  IMAD R21, R2, -0x3, R21 ;  /* 0xfffffffd02157824 */ /* 0x000fe200078e0215 */
[----:B------:R-:W-:Y:S01]  /*6760*/  @P1 LOP3.LUT R19, R19, 0x1, R2, 0x78, !PT ;  /* 0x0000000113131812 */ /* 0x000fe200078e7802 */
[----:B-1----:R-:W-:Y:S06]  /*6770*/  @!P0 BRA `(.L_x_152) ;  /* 0x0000000000b88947 */ /* 0x002fec0003800000 */
[----:B------:R-:W1:Y:S01]  /*6780*/  LDC.64 R4, c[0x0][0xcb8] ;  /* 0x00032e00ff047b82 */ /* 0x000e620000000a00 */
[----:B------:R-:W-:-:S07]  /*6790*/  ISETP.NE.AND P0, PT, R0, 0x1, PT ;  /* 0x000000010000780c */ /* 0x000fce0003f05270 */
[----:B------:R-:W2:Y:S08]  /*67a0*/  LDC.64 R6, c[0x0][0xcb0] ;  /* 0x00032c00ff067b82 */ /* 0x000eb00000000a00 */
[----:B------:R-:W4:Y:S08]  /*67b0*/  LDC R30, c[0x0][0x370] ;  /* 0x0000dc00ff1e7b82 */ /* 0x000f300000000800 */
[----:B------:R-:W5:Y:S01]  /*67c0*/  LDC R23, c[0x0][0x374] ;  /* 0x0000dd00ff177b82 */ /* 0x000f620000000800 */
[----:B-1----:R-:W-:-:S07]  /*67d0*/  ISETP.NE.AND P1, PT, R5, 0x1, PT ;  /* 0x000000010500780c */ /* 0x002fce0003f25270 */
[----:B------:R-:W5:Y:S01]  /*67e0*/  LDC.64 R2, c[0x0][0xcc0] ;  /* 0x00033000ff027b82 */ /* 0x000f620000000a00 */
[----:B--2---:R-:W-:-:S07]  /*67f0*/  ISETP.NE.AND P2, PT, R6, 0x1, PT ;  /* 0x000000010600780c */ /* 0x004fce0003f45270 */
[----:B------:R-:W1:Y:S01]  /*6800*/  LDC R15, c[0x0][0xccc] ;  /* 0x00033300ff0f7b82 */ /* 0x000e620000000800 */
[----:B----4-:R-:W-:-:S04]  /*6810*/  IMAD.HI.U32 R25, R30, R7, RZ ;  /* 0x000000071e197227 */ /* 0x010fc800078e00ff */
[----:B------:R-:W-:Y:S01]  /*6820*/  IMAD.HI.U32 R7, R20, R7, RZ ;  /* 0x0000000714077227 */ /* 0x000fe200078e00ff */
[-C--:B------:R-:W-:Y:S02]  /*6830*/  @P2 SHF.R.U32.HI R30, RZ, R4.reuse, R25 ;  /* 0x00000004ff1e2219 */ /* 0x080fe40000011619 */
[----:B------:R-:W2:Y:S02]  /*6840*/  LDC R14, c[0x0][0xcd0] ;  /* 0x00033400ff0e7b82 */ /* 0x000ea40000000800 */
[----:B------:R-:W-:-:S04]  /*6850*/  SHF.R.U32.HI R7, RZ, R4, R7 ;  /* 0x00000004ff077219 */ /* 0x000fc80000011607 */
[----:B------:R-:W-:Y:S01]  /*6860*/  SEL R7, R20, R7, !P2 ;  /* 0x0000000714077207 */ /* 0x000fe20005000000 */
[----:B-----5:R-:W-:-:S04]  /*6870*/  IMAD.HI.U32 R32, R23, R2, RZ ;  /* 0x0000000217207227 */ /* 0x020fc800078e00ff */
[----:B------:R-:W-:Y:S01]  /*6880*/  IMAD.HI.U32 R2, R8, R2, RZ ;  /* 0x0000000208027227 */ /* 0x000fe200078e00ff */
[----:B------:R-:W-:-:S04]  /*6890*/  @P1 SHF.R.U32.HI R23, RZ, R3, R32 ;  /* 0x00000003ff171219 */ /* 0x000fc80000011620 */
[----:B------:R-:W-:Y:S01]  /*68a0*/  SHF.R.U32.HI R3, RZ, R3, R2 ;  /* 0x00000003ff037219 */ /* 0x000fe20000011602 */
[----:B-1----:R-:W-:-:S03]  /*68b0*/  IMAD.HI.U32 R25, R23, R15, RZ ;  /* 0x0000000f17197227 */ /* 0x002fc600078e00ff */
[----:B------:R-:W-:Y:S02]  /*68c0*/  SEL R2, R8, R3, !P1 ;  /* 0x0000000308027207 */ /* 0x000fe40004800000 */
[----:B--2---:R-:W-:Y:S01]  /*68d0*/  @P0 SHF.R.U32.HI R23, RZ, R14, R25 ;  /* 0x0000000eff170219 */ /* 0x004fe20000011619 */
[----:B------:R-:W-:-:S04]  /*68e0*/  IMAD.HI.U32 R25, R30, R15, RZ ;  /* 0x0000000f1e197227 */ /* 0x000fc800078e00ff */
[----:B------:R-:W-:Y:S01]  /*68f0*/  IMAD R23, R0, R23, RZ ;  /* 0x0000001700177224 */ /* 0x000fe200078e02ff */
[----:B------:R-:W-:Y:S01]  /*6900*/  @P0 SHF.R.U32.HI R30, RZ, R14, R25 ;  /* 0x0000000eff1e0219 */ /* 0x000fe20000011619 */
[----:B------:R-:W-:-:S03]  /*6910*/  IMAD.HI.U32 R3, R2, R15, RZ ;  /* 0x0000000f02037227 */ /* 0x000fc600078e00ff */
[----:B------:R-:W-:Y:S01]  /*6920*/  ISETP.GE.AND P1, PT, R2, R23, PT ;  /* 0x000000170200720c */ /* 0x000fe20003f26270 */
[----:B------:R-:W-:Y:S01]  /*6930*/  IMAD R4, R0, R30, RZ ;  /* 0x0000001e00047224 */ /* 0x000fe200078e02ff */
[----:B------:R-:W-:Y:S02]  /*6940*/  SHF.R.U32.HI R3, RZ, R14, R3 ;  /* 0x0000000eff037219 */ /* 0x000fe40000011603 */
[C---:B------:R-:W-:Y:S02]  /*6950*/  IADD3 R23, PT, PT, -R7.reuse, RZ, RZ ;  /* 0x000000ff07177210 */ /* 0x040fe40007ffe1ff */
[----:B------:R-:W-:Y:S02]  /*6960*/  ISETP.GE.OR P1, PT, R7, R4, P1 ;  /* 0x000000040700720c */ /* 0x000fe40000f26670 */
[----:B------:R-:W-:Y:S01]  /*6970*/  SEL R3, R2, R3, !P0 ;  /* 0x0000000302037207 */ /* 0x000fe20004000000 */
[----:B------:R-:W-:-:S10]  /*6980*/  IMAD R20, R6, R23, R20 ;  /* 0x0000001706147224 */ /* 0x000fd400078e0214 */
[----:B------:R-:W-:-:S05]  /*6990*/  @!P1 IMAD.HI.U32 R15, R7, R15, RZ ;  /* 0x0000000f070f9227 */ /* 0x000fca00078e00ff */
[----:B------:R-:W-:Y:S02]  /*69a0*/  @!P1 SHF.R.U32.HI R4, RZ, R14, R15 ;  /* 0x0000000eff049219 */ /* 0x000fe4000001160f */
[----:B------:R-:W-:Y:S02]  /*69b0*/  IADD3 R15, PT, PT, -R3, RZ, RZ ;  /* 0x000000ff030f7210 */ /* 0x000fe40007ffe1ff */
[----:B------:R-:W-:-:S03]  /*69c0*/  @!P1 SEL R4, R7, R4, !P0 ;  /* 0x0000000407049207 */ /* 0x000fc60004000000 */
[----:B------:R-:W-:-:S04]  /*69d0*/  IMAD R15, R0, R15, R2 ;  /* 0x0000000f000f7224 */ /* 0x000fc800078e0202 */
[----:B------:R-:W-:Y:S01]  /*69e0*/  @!P1 IMAD R15, R15, R30, R4 ;  /* 0x0000001e0f0f9224 */ /* 0x000fe200078e0204 */
[----:B------:R-:W-:Y:S01]  /*69f0*/  @!P1 IADD3 R4, PT, PT, R3, -R4, RZ ;  /* 0x8000000403049210 */ /* 0x000fe20007ffe0ff */
[----:B------:R-:W-:-:S04]  /*6a00*/  IMAD.MOV R3, RZ, RZ, -R2 ;  /* 0x000000ffff037224 */ /* 0x000fc800078e0a02 */
[----:B------:R-:W-:Y:S02]  /*6a10*/  @!P1 IMAD R2, R0, R4, R7 ;  /* 0x0000000400029224 */ /* 0x000fe400078e0207 */
[----:B------:R-:W-:Y:S02]  /*6a20*/  IMAD R3, R5, R3, R8 ;  /* 0x0000000305037224 */ /* 0x000fe400078e0208 */
[----:B------:R-:W-:Y:S02]  /*6a30*/  @!P1 IMAD.MOV.U32 R7, RZ, RZ, R15 ;  /* 0x000000ffff079224 */ /* 0x000fe400078e000f */
[----:B------:R-:W-:Y:S02]  /*6a40*/  IMAD R8, R2, R5, R3 ;  /* 0x0000000502087224 */ /* 0x000fe400078e0203 */
[----:B------:R-:W-:Y:S02]  /*6a50*/  IMAD R20, R7, R6, R20 ;  /* 0x0000000607147224 */ /* 0x000fe400078e0214 */
.L_x_152:
[----:B------:R-:W1:Y:S02]  /*6a60*/  LDCU UR5, c[0x0][0xcd4] ;  /* 0x00019a80ff0577ac */ /* 0x000e640008000800 */
[----:B-1----:R-:W-:-:S09]  /*6a70*/  UISETP.NE.AND UP0, UPT, UR5, 0x1, UPT ;  /* 0x000000010500788c */ /* 0x002fd2000bf05270 */
[----:B------:R-:W-:Y:S05]  /*6a80*/  BRA.U UP0, `(.L_x_153) ;  /* 0x0000000100347547 */ /* 0x000fea000b800000 */
[----:B------:R-:W1:Y:S01]  /*6a90*/  LDC.64 R4, c[0x0][0xcb0] ;  /* 0x00032c00ff047b82 */ /* 0x000e620000000a00 */
[----:B------:R-:W2:Y:S07]  /*6aa0*/  LDCU.64 UR6, c[0x0][0xcc0] ;  /* 0x00019800ff0677ac */ /* 0x000eae0008000a00 */
[----:B------:R-:W4:Y:S01]  /*6ab0*/  LDC.64 R2, c[0x0][0xcb8] ;  /* 0x00032e00ff027b82 */ /* 0x000f220000000a00 */
[----:B-1----:R-:W-:Y:S01]  /*6ac0*/  ISETP.NE.AND P1, PT, R4, 0x1, PT ;  /* 0x000000010400780c */ /* 0x002fe20003f25270 */
[----:B------:R-:W-:-:S04]  /*6ad0*/  IMAD.HI.U32 R5, R20, R5, RZ ;  /* 0x0000000514057227 */ /* 0x000fc800078e00ff */
[----:B--2---:R-:W-:Y:S01]  /*6ae0*/  IMAD.HI.U32 R4, R8, UR6, RZ ;  /* 0x0000000608047c27 */ /* 0x004fe2000f8e00ff */
[----:B----4-:R-:W-:-:S04]  /*6af0*/  SHF.R.U32.HI R5, RZ, R2, R5 ;  /* 0x00000002ff057219 */ /* 0x010fc80000011605 */
[----:B------:R-:W-:Y:S02]  /*6b00*/  SHF.R.U32.HI R7, RZ, UR7, R4 ;  /* 0x00000007ff077c19 */ /* 0x000fe40008011604 */
[----:B------:R-:W-:Y:S02]  /*6b10*/  ISETP.NE.AND P0, PT, R3, 0x1, PT ;  /* 0x000000010300780c */ /* 0x000fe40003f05270 */
[----:B------:R-:W-:Y:S02]  /*6b20*/  SEL R5, R20, R5, !P1 ;  /* 0x0000000514057207 */ /* 0x000fe40004800000 */
[----:B------:R-:W-:-:S05]  /*6b30*/  SEL R2, R8, R7, !P0 ;  /* 0x0000000708027207 */ /* 0x000fca0004000000 */
[----:B------:R-:W-:-:S04]  /*6b40*/  IMAD.IADD R2, R5, 0x1, -R2 ;  /* 0x0000000105027824 */ /* 0x000fc800078e0a02 */
[----:B------:R-:W-:-:S07]  /*6b50*/  IMAD R8, R2, R3, R8 ;  /* 0x0000000302087224 */ /* 0x000fce00078e0208 */
.L_x_153:
[----:B------:R-:W-:Y:S01]  /*6b60*/  VIADD R27, R27, 0x1 ;  /* 0x000000011b1b7836 */ /* 0x000fe20000000000 */
[----:B------:R-:W-:Y:S02]  /*6b70*/  ISETP.NE.AND P2, PT, R22, 0x2, PT ;  /* 0x000000021600780c */ /* 0x000fe40003f45270 */
[----:B------:R-:W-:Y:S02]  /*6b80*/  PLOP3.LUT P0, PT, PT, PT, PT, 0x80, 0x8 ;  /* 0x000000000008781c */ /* 0x000fe40003f0f070 */
[----:B------:R-:W-:Y:S02]  /*6b90*/  ISETP.NE.AND P1, PT, R27, 0x2, PT ;  /* 0x000000021b00780c */ /* 0x000fe40003f25270 */
[----:B------:R-:W-:Y:S02]  /*6ba0*/  SEL R3, RZ, 0x1, P2 ;  /* 0x00000001ff037807 */ /* 0x000fe40001000000 */
[----:B------:R-:W-:Y:S02]  /*6bb0*/  SEL R5, RZ, 0x1, P1 ;  /* 0x00000001ff057807 */ /* 0x000fe40000800000 */
[----:B------:R-:W-:-:S02]  /*6bc0*/  LOP3.LUT R18, R18, R3, RZ, 0x3c, !PT ;  /* 0x0000000312127212 */ /* 0x000fc400078e3cff */
[----:B------:R-:W-:Y:S02]  /*6bd0*/  LOP3.LUT R26, R26, R5, RZ, 0x3c, !PT ;  /* 0x000000051a1a7212 */ /* 0x000fe400078e3cff */
[----:B------:R-:W-:Y:S02]  /*6be0*/  SEL R22, R22, RZ, P2 ;  /* 0x000000ff16167207 */ /* 0x000fe40001000000 */
[----:B------:R-:W-:Y:S01]  /*6bf0*/  SEL R27, R27, RZ, P1 ;  /* 0x000000ff1b1b7207 */ /* 0x000fe20000800000 */
[----:B------:R-:W-:Y:S05]  /*6c00*/  @P3 BRA `(.L_x_154) ;  /* 0xfffffff400203947 */ /* 0x000fea000383ffff */
[----:B------:R-:W-:Y:S05]  /*6c10*/  BSYNC B2 ;  /* 0x0000000000027941 */ /* 0x000fea0003800000 */
.L_x_137:
[----:B------:R-:W-:-:S03]  /*6c20*/  UMOV UR5, 0xffffffff ;  /* 0xffffffff00057882 */ /* 0x000fc60000000000 */
[----:B------:R-:W-:Y:S05]  /*6c30*/  BRA.DIV UR5, `(.L_x_155) ;  /* 0x000000c605087947 */ /* 0x000fea000b800000 */
[----:B------:R-:W-:-:S13]  /*6c40*/  ELECT P6, URZ, PT ;  /* 0x0000000000ff782f */ /* 0x000fda00038c0000 */
.L_x_485:
[----:B------:R-:W-:Y:S05]  /*6c50*/  @!P6 EXIT ;  /* 0x000000000000e94d */ /* 0x000fea0003800000 */
[----:B------:R-:W-:-:S04]  /*6c60*/  ULOP3.LUT UR5, UR40, 0x1, URZ, 0xc0, !UPT ;  /* 0x0000000128057892 */ /* 0x000fc8000f8ec0ff */
[----:B------:R-:W-:-:S09]  /*6c70*/  UISETP.NE.U32.AND UP0, UPT, UR5, 0x1, UPT ;  /* 0x000000010500788c */ /* 0x000fd2000bf05070 */
[----:B------:R-:W-:Y:S05]  /*6c80*/  BRA.U !UP0, `(.L_x_156) ;  /* 0x0000000108047547 */ /* 0x000fea000b800000 */
[----:B------:R-:W-:Y:S05]  /*6c90*/  BPT.TRAP 0x1 ;  /* 0x000000040000795c */ /* 0x000fea0000300000 */
.L_x_156:
        /* <DEDUP_REMOVED lines=12> */
.L_x_486:
[----:B------:R-:W2:Y:S01]  /*6d60*/  SYNCS.PHASECHK.TRANS64.TRYWAIT P1, [R2+URZ], R7 ;  /* 0x00000007020075a7 */ /* 0x000ea200080211ff */
[----:B-1----:R-:W-:-:S05]  /*6d70*/  VIADD R3, R5, 0x1 ;  /* 0x0000000105037836 */ /* 0x002fca0000000000 */
[----:B------:R-:W-:-:S04]  /*6d80*/  ISETP.NE.AND P0, PT, R3, 0x3, PT ;  /* 0x000000030300780c */ /* 0x000fc80003f05270 */
[----:B------:R-:W-:Y:S02]  /*6d90*/  SEL R3, R3, RZ, P0 ;  /* 0x000000ff03037207 */ /* 0x000fe40000000000 */
[----:B------:R-:W-:Y:S01]  /*6da0*/  SEL R0, RZ, 0x1, P0 ;  /* 0x00000001ff007807 */ /* 0x000fe20000000000 */
[----:B--2---:R-:W-:Y:S06]  /*6db0*/  @!P1 BRA `(.L_x_158) ;  /* 0x000000c000dc9947 */ /* 0x004fec0003800000 */
.L_x_487:
[----:B------:R-:W-:Y:S02]  /*6dc0*/  LEA R3, R3, R28, 0x3 ;  /* 0x0000001c03037211 */ /* 0x000fe400078e18ff */
[----:B------:R-:W-:-:S07]  /*6dd0*/  LOP3.LUT R0, R19, R0, RZ, 0x3c, !PT ;  /* 0x0000000013007212 */ /* 0x000fce00078e3cff */
.L_x_159:
[----:B-1----:R-:W-:-:S04]  /*6de0*/  SHF.L.U32 R2, R0, 0x1f, RZ ;  /* 0x0000001f00027819 */ /* 0x002fc800000006ff */
[----:B------:R1:W2:Y:S03]  /*6df0*/  SYNCS.PHASECHK.TRANS64.TRYWAIT P0, [R3+URZ], R2 ;  /* 0x00000002030075a7 */ /* 0x0002a600080011ff */
[----:B--2---:R-:W-:Y:S05]  /*6e00*/  @!P0 NANOSLEEP.SYNCS 0x989680 ;  /* 0x009896800000895d */ /* 0x004fea0003900000 */
[----:B------:R-:W2:Y:S02]  /*6e10*/  @!P0 SYNCS.PHASECHK.TRANS64 P0, [R3+URZ], R2 ;  /* 0x00000002030085a7 */ /* 0x000ea400080010ff */
[----:B--2---:R-:W-:Y:S05]  /*6e20*/  @P0 EXIT ;  /* 0x000000000000094d */ /* 0x004fea0003800000 */
[----:B------:R-:W-:Y:S05]  /*6e30*/  BRA `(.L_x_159) ;  /* 0xfffffffc00e87947 */ /* 0x000fea000383ffff */
.L_x_14:
[----:B------:R-:W1:Y:S01]  /*6e40*/  LDC R11, c[0x0][0xcc8] ;  /* 0x00033200ff0b7b82 */ /* 0x000e620000000800 */
[----:B------:R-:W2:Y:S01]  /*6e50*/  LDCU UR6, c[0x0][0xcd4] ;  /* 0x00019a80ff0677ac */ /* 0x000ea20008000800 */
[----:B------:R-:W-:-:S06]  /*6e60*/  UISETP.NE.U32.AND UP0, UPT, UR4, URZ, UPT ;  /* 0x000000ff0400728c */ /* 0x000fcc000bf05070 */
[----:B------:R-:W3:Y:S01]  /*6e70*/  S2UR UR8, SR_CTAID.X ;  /* 0x00000000000879c3 */ /* 0x000ee20000002500 */
[----:B------:R-:W-:-:S07]  /*6e80*/  UISETP.NE.AND.EX UP0, UPT, UR5, URZ, UPT, UP0 ;  /* 0x000000ff0500728c */ /* 0x000fce000bf05300 */
[----:B------:R-:W4:Y:S01]  /*6e90*/  S2UR UR7, SR_CTAID.Y ;  /* 0x00000000000779c3 */ /* 0x000f220000002600 */
[----:B--2---:R-:W-:-:S07]  /*6ea0*/  UISETP.NE.AND UP1, UPT, UR6, 0x1, UPT ;  /* 0x000000010600788c */ /* 0x004fce000bf25270 */
[----:B------:R-:W2:Y:S01]  /*6eb0*/  LDC R16, c[0x0][0xcc8] ;  /* 0x00033200ff107b82 */ /* 0x000ea20000000800 */
[----:B-1----:R-:W-:Y:S01]  /*6ec0*/  ISETP.GE.AND P0, PT, R11, 0x1, PT ;  /* 0x000000010b00780c */ /* 0x002fe20003f06270 */
[----:B---3--:R-:W-:Y:S01]  /*6ed0*/  IMAD.U32 R19, RZ, RZ, UR8 ;  /* 0x00000008ff137e24 */ /* 0x008fe2000f8e00ff */
[----:B----4-:R-:W-:-:S11]  /*6ee0*/  MOV R17, UR7 ;  /* 0x0000000700117c02 */ /* 0x010fd60008000f00 */
[----:B------:R-:W-:Y:S05]  /*6ef0*/  @!P0 BRA `(.L_x_160) ;  /* 0x0000000000b88947 */ /* 0x000fea0003800000 */
[----:B------:R-:W1:Y:S01]  /*6f00*/  LDC.64 R4, c[0x0][0xcb8] ;  /* 0x00032e00ff047b82 */ /* 0x000e620000000a00 */
[----:B------:R-:W-:-:S07]  /*6f10*/  ISETP.NE.AND P0, PT, R11, 0x1, PT ;  /* 0x000000010b00780c */ /* 0x000fce0003f05270 */
[----:B------:R-:W3:Y:S08]  /*6f20*/  LDC.64 R6, c[0x0][0xcb0] ;  /* 0x00032c00ff067b82 */ /* 0x000ef00000000a00 */
[----:B------:R-:W4:Y:S08]  /*6f30*/  LDC R12, c[0x0][0x370] ;  /* 0x0000dc00ff0c7b82 */ /* 0x000f300000000800 */
[----:B------:R-:W5:Y:S01]  /*6f40*/  LDC.64 R2, c[0x0][0xcc0] ;  /* 0x00033000ff027b82 */ /* 0x000f620000000a00 */
[----:B-1----:R-:W-:-:S07]  /*6f50*/  ISETP.NE.AND P1, PT, R5, 0x1, PT ;  /* 0x000000010500780c */ /* 0x002fce0003f25270 */
[----:B------:R-:W5:Y:S01]  /*6f60*/  LDC R13, c[0x0][0x374] ;  /* 0x0000dd00ff0d7b82 */ /* 0x000f620000000800 */
[----:B---3--:R-:W-:Y:S01]  /*6f70*/  ISETP.NE.AND P2, PT, R6, 0x1, PT ;  /* 0x000000010600780c */ /* 0x008fe20003f45270 */
[----:B------:R-:W-:-:S06]  /*6f80*/  IMAD.HI.U32 R21, R19, R7, RZ ;  /* 0x0000000713157227 */ /* 0x000fcc00078e00ff */
[----:B------:R-:W1:Y:S01]  /*6f90*/  LDC R10, c[0x0][0xccc] ;  /* 0x00033300ff0a7b82 */ /* 0x000e620000000800 */
[----:B----4-:R-:W-:-:S05]  /*6fa0*/  IMAD.HI.U32 R15, R12, R7, RZ ;  /* 0x000000070c0f7227 */ /* 0x010fca00078e00ff */
[-C--:B------:R-:W-:Y:S02]  /*6fb0*/  @P2 SHF.R.U32.HI R12, RZ, R4.reuse, R15 ;  /* 0x00000004ff0c2219 */ /* 0x080fe4000001160f */
[----:B------:R-:W3:Y:S01]  /*6fc0*/  LDC R0, c[0x0][0xcd0] ;  /* 0x00033400ff007b82 */ /* 0x000ee20000000800 */
[----:B------:R-:W-:Y:S01]  /*6fd0*/  SHF.R.U32.HI R4, RZ, R4, R21 ;  /* 0x00000004ff047219 */ /* 0x000fe20000011615 */
[----:B-----5:R-:W-:-:S04]  /*6fe0*/  IMAD.HI.U32 R14, R13, R2, RZ ;  /* 0x000000020d0e7227 */ /* 0x020fc800078e00ff */
[----:B------:R-:W-:Y:S01]  /*6ff0*/  IMAD.HI.U32 R2, R17, R2, RZ ;  /* 0x0000000211027227 */ /* 0x000fe200078e00ff */
[----:B------:R-:W-:-:S03]  /*7000*/  @P1 SHF.R.U32.HI R13, RZ, R3, R14 ;  /* 0x00000003ff0d1219 */ /* 0x000fc6000001160e */
[----:B-1----:R-:W-:Y:S01]  /*7010*/  IMAD.HI.U32 R7, R12, R10, RZ ;  /* 0x0000000a0c077227 */ /* 0x002fe200078e00ff */
[----:B------:R-:W-:Y:S02]  /*7020*/  SHF.R.U32.HI R2, RZ, R3, R2 ;  /* 0x00000003ff027219 */ /* 0x000fe40000011602 */
[----:B------:R-:W-:Y:S01]  /*7030*/  SEL R3, R19, R4, !P2 ;  /* 0x0000000413037207 */ /* 0x000fe20005000000 */
[----:B------:R-:W-:Y:S01]  /*7040*/  IMAD.HI.U32 R15, R13, R10, RZ ;  /* 0x0000000a0d0f7227 */ /* 0x000fe200078e00ff */
        /* <DEDUP_REMOVED lines=25> */
.L_x_160:
[----:B------:R-:W-:Y:S05]  /*71e0*/  BRA.U UP1, `(.L_x_161) ;  /* 0x00000001013c7547 */ /* 0x000fea000b800000 */
[----:B------:R-:W1:Y:S08]  /*71f0*/  LDC.64 R6, c[0x0][0xcb0] ;  /* 0x00032c00ff067b82 */ /* 0x000e700000000a00 */
[----:B------:R-:W3:Y:S08]  /*7200*/  LDC.64 R2, c[0x0][0xcc0] ;  /* 0x00033000ff027b82 */ /* 0x000ef00000000a00 */
[----:B------:R-:W4:Y:S01]  /*7210*/  LDC.64 R4, c[0x0][0xcb8] ;  /* 0x00032e00ff047b82 */ /* 0x000f220000000a00 */
[----:B-1----:R-:W-:Y:S01]  /*7220*/  IMAD.HI.U32 R7, R19, R7, RZ ;  /* 0x0000000713077227 */ /* 0x002fe200078e00ff */
[----:B------:R-:W-:-:S03]  /*7230*/  ISETP.NE.AND P1, PT, R6, 0x1, PT ;  /* 0x000000010600780c */ /* 0x000fc60003f25270 */
[----:B---3--:R-:W-:-:S05]  /*7240*/  IMAD.HI.U32 R2, R17, R2, RZ ;  /* 0x0000000211027227 */ /* 0x008fca00078e00ff */
[----:B------:R-:W-:Y:S02]  /*7250*/  SHF.R.U32.HI R2, RZ, R3, R2 ;  /* 0x00000003ff027219 */ /* 0x000fe40000011602 */
[----:B----4-:R-:W-:Y:S02]  /*7260*/  SHF.R.U32.HI R4, RZ, R4, R7 ;  /* 0x00000004ff047219 */ /* 0x010fe40000011607 */
[----:B------:R-:W-:Y:S02]  /*7270*/  ISETP.NE.AND P0, PT, R5, 0x1, PT ;  /* 0x000000010500780c */ /* 0x000fe40003f05270 */
[----:B------:R-:W-:Y:S02]  /*7280*/  SEL R4, R19, R4, !P1 ;  /* 0x0000000413047207 */ /* 0x000fe40004800000 */
[----:B------:R-:W-:-:S05]  /*7290*/  SEL R3, R17, R2, !P0 ;  /* 0x0000000211037207 */ /* 0x000fca0004000000 */
[----:B------:R-:W-:Y:S02]  /*72a0*/  IMAD.IADD R0, R3, 0x1, -R4 ;  /* 0x0000000103007824 */ /* 0x000fe400078e0a04 */
[----:B------:R-:W-:Y:S02]  /*72b0*/  IMAD.IADD R4, R4, 0x1, -R3 ;  /* 0x0000000104047824 */ /* 0x000fe400078e0a03 */
[----:B------:R-:W-:Y:S02]  /*72c0*/  IMAD R19, R0, R6, R19 ;  /* 0x0000000600137224 */ /* 0x000fe400078e0213 */
[----:B------:R-:W-:Y:S02]  /*72d0*/  IMAD R17, R4, R5, R17 ;  /* 0x0000000504117224 */ /* 0x000fe400078e0211 */
.L_x_161:
[----:B------:R-:W-:-:S08]  /*72e0*/  NOP ;  /* 0x0000000000007918 */ /* 0x000fd00000000000 */
[----:B------:R-:W1:Y:S02]  /*72f0*/  USETMAXREG.TRY_ALLOC.CTAPOOL UP1, 0xe8 ;  /* 0x000000e8000079c8 */ /* 0x000e640008020600 */
[----:B-1----:R-:W-:Y:S05]  /*7300*/  BRA.U !UP1, `(.L_x_161) ;  /* 0xfffffffd09f47547 */ /* 0x002fea000b83ffff */
[----:B------:R-:W-:Y:S01]  /*7310*/  PRMT R24, RZ, 0x7610, R24 ;  /* 0x00007610ff187816 */ /* 0x000fe20000000018 */
[----:B------:R-:W-:Y:S05]  /*7320*/  BRA.U UP0, `(.L_x_162) ;  /* 0x00000001002c7547 */ /* 0x000fea000b800000 */
[----:B------:R-:W1:Y:S02]  /*7330*/  LDCU.64 UR4, c[0x0][0x988] ;  /* 0x00013100ff0477ac */ /* 0x000e640008000a00 */
[----:B-1----:R-:W-:-:S04]  /*7340*/  UISETP.NE.U32.AND UP0, UPT, UR4, URZ, UPT ;  /* 0x000000ff0400728c */ /* 0x002fc8000bf05070 */
[----:B------:R-:W-:-:S09]  /*7350*/  UISETP.NE.AND.EX UP0, UPT, UR5, URZ, UPT, UP0 ;  /* 0x000000ff0500728c */ /* 0x000fd2000bf05300 */
[----:B------:R-:W-:Y:S05]  /*7360*/  BRA.U !UP0, `(.L_x_163) ;  /* 0x0000000108107547 */ /* 0x000fea000b800000 */
[----:B------:R-:W1:Y:S02]  /*7370*/  LDC.64 R2, c[0x0][0x988] ;  /* 0x00026200ff027b82 */ /* 0x000e640000000a00 */
[----:B-1----:R1:W5:Y:S01]  /*7380*/  LDG.E R23, desc[UR46][R2.64] ;  /* 0x0000002e02177981 */ /* 0x002362000c1e1900 */
[----:B------:R-:W-:Y:S01]  /*7390*/  HFMA2 R24, -RZ, RZ, 0, 5.9604644775390625e-08 ;  /* 0x00000001ff187431 */ /* 0x000fe200000001ff */
[----:B------:R-:W-:Y:S05]  /*73a0*/  BRA `(.L_x_162) ;  /* 0x00000000000c7947 */ /* 0x000fea0003800000 */
.L_x_163:
[----:B------:R-:W1:Y:S01]  /*73b0*/  LDCU UR4, c[0x0][0x980] ;  /* 0x00013000ff0477ac */ /* 0x000e620008000800 */
[----:B------:R-:W-:Y:S01]  /*73c0*/  HFMA2 R24, -RZ, RZ, 0, 5.9604644775390625e-08 ;  /* 0x00000001ff187431 */ /* 0x000fe200000001ff */
[----:B-1----:R-:W-:-:S07]  /*73d0*/  MOV R23, UR4 ;  /* 0x0000000400177c02 */ /* 0x002fce0008000f00 */
.L_x_162:
[----:B------:R-:W3:Y:S02]  /*73e0*/  LDCU.64 UR4, c[0x0][0x9b0] ;  /* 0x00013600ff0477ac */ /* 0x000ee40008000a00 */
[----:B---3--:R-:W-:-:S04]  /*73f0*/  UISETP.NE.U32.AND UP0, UPT, UR4, URZ, UPT ;  /* 0x000000ff0400728c */ /* 0x008fc8000bf05070 */
[----:B------:R-:W-:-:S09]  /*7400*/  UISETP.NE.AND.EX UP0, UPT, UR5, URZ, UPT, UP0 ;  /* 0x000000ff0500728c */ /* 0x000fd2000bf05300 */
[----:B------:R-:W-:Y:S05]  /*7410*/  BRA.U UP0, `(.L_x_164) ;  /* 0x0000000100247547 */ /* 0x000fea000b800000 */
[----:B------:R-:W3:Y:S02]  /*7420*/  LDCU.64 UR4, c[0x0][0x9a8] ;  /* 0x00013500ff0477ac */ /* 0x000ee40008000a00 */
[----:B---3--:R-:W-:-:S04]  /*7430*/  UISETP.NE.U32.AND UP0, UPT, UR4, URZ, UPT ;  /* 0x000000ff0400728c */ /* 0x008fc8000bf05070 */
[----:B------:R-:W-:-:S09]  /*7440*/  UISETP.NE.AND.EX UP0, UPT, UR5, URZ, UPT, UP0 ;  /* 0x000000ff0500728c */ /* 0x000fd2000bf05300 */
[----:B------:R-:W-:Y:S05]  /*7450*/  BRA.U !UP0, `(.L_x_165) ;  /* 0x00000001080c7547 */ /* 0x000fea000b800000 */
[----:B-1----:R-:W1:Y:S02]  /*7460*/  LDC.64 R2, c[0x0][0x9a8] ;  /* 0x00026a00ff027b82 */ /* 0x002e640000000a00 */
[----:B-1----:R3:W5:Y:S01]  /*7470*/  LDG.E R2, desc[UR46][R2.64] ;  /* 0x0000002e02027981 */ /* 0x002762000c1e1900 */
[----:B------:R-:W-:Y:S05]  /*7480*/  BRA `(.L_x_164) ;  /* 0x0000000000087947 */ /* 0x000fea0003800000 */
.L_x_165:
[----:B------:R-:W1:Y:S02]  /*7490*/  LDCU UR4, c[0x0][0x9a0] ;  /* 0x00013400ff0477ac */ /* 0x000e640008000800 */
[----:B-1----:R-:W-:-:S07]  /*74a0*/  MOV R2, UR4 ;  /* 0x0000000400027c02 */ /* 0x002fce0008000f00 */
.L_x_164:
[----:B------:R-:W4:Y:S01]  /*74b0*/  LDC R0, c[0x0][0x38c] ;  /* 0x0000e300ff007b82 */ /* 0x000f220000000800 */
[----:B------:R-:W-:Y:S01]  /*74c0*/  ULOP3.LUT UR48, UR39, 0x2, URZ, 0xc0, !UPT ;  /* 0x0000000227307892 */ /* 0x000fe2000f8ec0ff */
[C---:B------:R-:W-:Y:S01]  /*74d0*/  IMAD.SHL.U32 R4, R8.reuse, 0x20, RZ ;  /* 0x0000002008047824 */ /* 0x040fe200078e00ff */
[----:B------:R-:W-:Y:S01]  /*74e0*/  SHF.R.U32.HI R6, RZ, 0x3, R8 ;  /* 0x00000003ff067819 */ /* 0x000fe20000011608 */
[----:B------:R-:W-:Y:S01]  /*74f0*/  IMAD.SHL.U32 R9, R9, 0x200, RZ ;  /* 0x0000020009097824 */ /* 0x000fe200078e00ff */
[----:B------:R-:W-:Y:S01]  /*7500*/  MOV R27, 0x400 ;  /* 0x00000400001b7802 */ /* 0x000fe20000000f00 */
[----:B------:R-:W-:Y:S01]  /*7510*/  IMAD.SHL.U32 R8, R8, 0x4, RZ ;  /* 0x0000000408087824 */ /* 0x000fe200078e00ff */
[----:B-1-3--:R-:W-:Y:S01]  /*7520*/  LOP3.LUT R3, R4, 0xc0, RZ, 0xc0, !PT ;  /* 0x000000c004037812 */ /* 0x00afe200078ec0ff */
[----:B------:R-:W1:Y:S01]  /*7530*/  S2UR UR4, SR_CgaCtaId ;  /* 0x00000000000479c3 */ /* 0x000e620000008800 */
[----:B------:R-:W-:Y:S01]  /*7540*/  LOP3.LUT R9, R9, 0x200, RZ, 0xc0, !PT ;  /* 0x0000020009097812 */ /* 0x000fe200078ec0ff */
[----:B------:R-:W-:Y:S01]  /*7550*/  IMAD.MOV.U32 R36, RZ, RZ, 0x1 ;  /* 0x00000001ff247424 */ /* 0x000fe200078e00ff */
[----:B------:R-:W-:-:S02]  /*7560*/  LOP3.LUT R3, R3, 0x18, R6, 0xf8, !PT ;  /* 0x0000001803037812 */ /* 0x000fc400078ef806 */
[----:B------:R-:W-:Y:S02]  /*7570*/  CS2R R34, SRZ ;  /* 0x0000000000227805 */ /* 0x000fe4000001ff00 */
[----:B------:R-:W-:Y:S02]  /*7580*/  LOP3.LUT R9, R9, 0x20, R4, 0xf8, !PT ;  /* 0x0000002009097812 */ /* 0x000fe400078ef804 */
[----:B------:R-:W-:Y:S02]  /*7590*/  CS2R R32, SRZ ;  /* 0x0000000000207805 */ /* 0x000fe4000001ff00 */
[----:B------:R-:W-:Y:S01]  /*75a0*/  LOP3.LUT R3, R3, 0x18, R8, 0x78, !PT ;  /* 0x0000001803037812 */ /* 0x000fe200078e7808 */
[----:B------:R-:W3:Y:S01]  /*75b0*/  LDC R30, c[0x0][0x370] ;  /* 0x0000dc00ff1e7b82 */ /* 0x000ee20000000800 */
[----:B------:R-:W-:Y:S01]  /*75c0*/  LOP3.LUT R4, R9, 0x100, R4, 0xf8, !PT ;  /* 0x0000010009047812 */ /* 0x000fe200078ef804 */
[----:B------:R-:W-:Y:S01]  /*75d0*/  IMAD.MOV.U32 R44, RZ, RZ, RZ ;  /* 0x000000ffff2c7224 */ /* 0x000fe200078e00ff */
[----:B------:R-:W-:Y:S01]  /*75e0*/  ULOP3.LUT UR43, UR41, 0x2, URZ, 0xc0, !UPT ;  /* 0x00000002292b7892 */ /* 0x000fe2000f8ec0ff */
[----:B------:R-:W-:Y:S01]  /*75f0*/  IMAD.MOV.U32 R43, RZ, RZ, RZ ;  /* 0x000000ffff2b7224 */ /* 0x000fe200078e00ff */
[----:B------:R-:W-:Y:S01]  /*7600*/  LOP3.LUT R37, R4, R3, RZ, 0xfc, !PT ;  /* 0x0000000304257212 */ /* 0x000fe200078efcff */
[----:B------:R-:W-:Y:S01]  /*7610*/  IMAD.MOV.U32 R46, RZ, RZ, RZ ;  /* 0x000000ffff2e7224 */ /* 0x000fe200078e00ff */
[----:B------:R-:W-:Y:S01]  /*7620*/  ULOP3.LUT UR42, UR40, 0x2, URZ, 0xc0, !UPT ;  /* 0x00000002282a7892 */ /* 0x000fe2000f8ec0ff */
[----:B------:R-:W1:Y:S01]  /*7630*/  S2UR UR39, SR_CTAID.Z ;  /* 0x00000000002779c3 */ /* 0x000e620000002700 */
[----:B----4-:R-:W-:Y:S01]  /*7640*/  VIADD R0, R0, 0xff ;  /* 0x000000ff00007836 */ /* 0x010fe20000000000 */
[----:B------:R-:W4:Y:S01]  /*7650*/  LDCU.64 UR50, c[0x0][0x348] ;  /* 0x00006900ff3277ac */ /* 0x000f220008000a00 */
[----:B------:R-:W-:-:S03]  /*7660*/  IMAD.MOV.U32 R48, RZ, RZ, RZ ;  /* 0x000000ffff307224 */ /* 0x000fc600078e00ff */
[----:B------:R-:W-:Y:S01]  /*7670*/  SHF.R.S32.HI R29, RZ, 0x1f, R0 ;  /* 0x0000001fff1d7819 */ /* 0x000fe20000011400 */
[----:B------:R-:W-:Y:S01]  /*7680*/  UMOV UR45, URZ ;  /* 0x000000ff002d7c82 */ /* 0x000fe20008000000 */
[----:B------:R-:W2:Y:S01]  /*7690*/  LDC R31, c[0x0][0x374] ;  /* 0x0000dd00ff1f7b82 */ /* 0x000ea20000000800 */
[----:B-1----:R-:W-:Y:S01]  /*76a0*/  IMAD.U32 R28, RZ, RZ, UR4 ;  /* 0x00000004ff1c7e24 */ /* 0x002fe2000f8e00ff */
[----:B------:R-:W-:-:S04]  /*76b0*/  LEA.HI R29, R29, R0, RZ, 0x8 ;  /* 0x000000001d1d7211 */ /* 0x000fc800078f40ff */
[----:B------:R-:W-:Y:S02]  /*76c0*/  LEA R27, R28, R27, 0x18 ;  /* 0x0000001b1c1b7211 */ /* 0x000fe400078ec0ff */
[----:B------:R-:W-:-:S03]  /*76d0*/  SHF.R.S32.HI R29, RZ, 0x8, R29 ;  /* 0x00000008ff1d7819 */ /* 0x000fc6000001141d */
[----:B------:R-:W-:Y:S01]  /*76e0*/  VIADD R40, R27, 0x3800 ;  /* 0x000038001b287836 */ /* 0x000fe20000000000 */
[----:B------:R-:W-:Y:S01]  /*76f0*/  VIMNMX R25, PT, PT, R29, 0x1, !PT ;  /* 0x000000011d197848 */ /* 0x000fe20007fe0100 */
[C---:B------:R-:W-:Y:S02]  /*7700*/  VIADD R39, R27.reuse, 0xb800 ;  /* 0x0000b8001b277836 */ /* 0x040fe40000000000 */
[----:B------:R-:W-:Y:S02]  /*7710*/  VIADD R38, R27, 0x400 ;  /* 0x000004001b267836 */ /* 0x000fe40000000000 */
[----:B---34-:R-:W-:-:S07]  /*7720*/  IMAD.SHL.U32 R26, R29, 0x2, RZ ;  /* 0x000000021d1a7824 */ /* 0x018fce00078e00ff */
.L_x_438:
[----:B------:R-:W-:Y:S01]  /*7730*/  LOP3.LUT P0, RZ, R40, 0x3f0, RZ, 0xc0, !PT ;  /* 0x000003f028ff7812 */ /* 0x000fe2000780c0ff */
[----:B------:R-:W1:-:S12]  /*7740*/  LDCU UR44, c[0x0][0x930] ;  /* 0x00012600ff2c77ac */ /* 0x000e580008000800 */
[----:B------:R-:W-:Y:S05]  /*7750*/  @!P0 BRA `(.L_x_166) ;  /* 0x0000000000408947 */ /* 0x000fea0003800000 */
[----:B------:R-:W-:Y:S01]  /*7760*/  MOV R14, 0x8 ;  /* 0x00000008000e7802 */ /* 0x000fe20000000f00 */
[----:B------:R-:W3:Y:S01]  /*7770*/  LDCU.64 UR8, c[0x4][0x100] ;  /* 0x01002000ff0877ac */ /* 0x000ee20008000a00 */
[----:B------:R-:W-:Y:S02]  /*7780*/  HFMA2 R12, -RZ, RZ, 0, 5.9604644775390625e-08 ;  /* 0x00000001ff0c7431 */ /* 0x000fe400000001ff */
[----:B------:R-:W-:Y:S01]  /*7790*/  IMAD.MOV.U32 R8, RZ, RZ, 0x70 ;  /* 0x00000070ff087424 */ /* 0x000fe200078e00ff */
[----:B------:R-:W4:Y:S01]  /*77a0*/  LDCU.64 UR6, c[0x4][0x108] ;  /* 0x01002100ff0677ac */ /* 0x000f220008000a00 */
[----:B------:R-:W1:Y:S01]  /*77b0*/  LDC.64 R14, c[0x4][R14] ;  /* 0x010000000e0e7b82 */ /* 0x000e620000000a00 */
[----:B------:R-:W-:Y:S01]  /*77c0*/  IMAD.MOV.U32 R13, RZ, RZ, RZ ;  /* 0x000000ffff0d7224 */ /* 0x000fe200078e00ff */
[----:B------:R-:W2:Y:S01]  /*77d0*/  LDCU.64 UR4, c[0x4][0x28] ;  /* 0x01000500ff0477ac */ /* 0x000ea20008000a00 */
[----:B---3--:R-:W-:Y:S01]  /*77e0*/  IMAD.U32 R4, RZ, RZ, UR8 ;  /* 0x00000008ff047e24 */ /* 0x008fe2000f8e00ff */
[----:B------:R-:W-:Y:S01]  /*77f0*/  MOV R5, UR9 ;  /* 0x0000000900057c02 */ /* 0x000fe20008000f00 */
[----:B----4-:R-:W-:Y:S01]  /*7800*/  IMAD.U32 R6, RZ, RZ, UR6 ;  /* 0x00000006ff067e24 */ /* 0x010fe2000f8e00ff */
[----:B------:R-:W-:Y:S01]  /*7810*/  MOV R7, UR7 ;  /* 0x0000000700077c02 */ /* 0x000fe20008000f00 */
[----:B--2---:R-:W-:Y:S01]  /*7820*/  IMAD.U32 R10, RZ, RZ, UR4 ;  /* 0x00000004ff0a7e24 */ /* 0x004fe2000f8e00ff */
[----:B------:R-:W-:-:S02]  /*7830*/  MOV R11, UR5 ;  /* 0x00000005000b7c02 */ /* 0x000fc40008000f00 */
[----:B------:R-:W-:-:S07]  /*7840*/  LEPC R20, `(.L_x_166) ;  /* 0x000000001014794e */ /* 0x000fce0000000000 */
[----:B-1---5:R-:W-:Y:S05]  /*7850*/  CALL.ABS.NOINC R14 ;  /* 0x000000000e007343 */ /* 0x022fea0003c00000 */
.L_x_166:
[----:B------:R-:W-:-:S13]  /*7860*/  LOP3.LUT P0, RZ, R39, 0x3f0, RZ, 0xc0, !PT ;  /* 0x000003f027ff7812 */ /* 0x000fda000780c0ff */
        /* <DEDUP_REMOVED lines=17> */
.L_x_167:
[----:B------:R-:W3:Y:S02]  /*7980*/  LDCU UR4, c[0x0][0x38c] ;  /* 0x00007180ff0477ac */ /* 0x000ee40008000800 */
[----:B---3--:R-:W-:-:S09]  /*7990*/  UISETP.GE.AND UP0, UPT, UR4, 0x1, UPT ;  /* 0x000000010400788c */ /* 0x008fd2000bf06270 */
[----:B------:R-:W-:Y:S05]  /*79a0*/  BRA.U !UP0, `(.L_x_168) ;  /* 0x0000007108247547 */ /* 0x000fea000b800000 */
[----:B------:R-:W3:Y:S01]  /*79b0*/  LDC R45, c[0x0][0x938] ;  /* 0x00024e00ff2d7b82 */ /* 0x000ee20000000800 */
[----:B------:R-:W-:Y:S01]  /*79c0*/  MOV R58, RZ ;  /* 0x000000ff003a7202 */ /* 0x000fe20000000f00 */
[--C-:B------:R-:W-:Y:S01]  /*79d0*/  IMAD.MOV.U32 R54, RZ, RZ, R44.reuse ;  /* 0x000000ffff367224 */ /* 0x100fe200078e002c */
[----:B------:R-:W-:Y:S01]  /*79e0*/  MOV R56, R43 ;  /* 0x0000002b00387202 */ /* 0x000fe20000000f00 */
[----:B------:R-:W-:Y:S01]  /*79f0*/  IMAD.MOV.U32 R52, RZ, RZ, R44 ;  /* 0x000000ffff347224 */ /* 0x000fe200078e002c */
[----:B------:R-:W-:Y:S01]  /*7a00*/  MOV R51, R33 ;  /* 0x0000002100337202 */ /* 0x000fe20000000f00 */
[----:B------:R-:W-:Y:S01]  /*7a10*/  IMAD.MOV.U32 R49, RZ, RZ, R32 ;  /* 0x000000ffff317224 */ /* 0x000fe200078e0020 */
[----:B------:R-:W-:Y:S01]  /*7a20*/  MOV R50, R43 ;  /* 0x0000002b00327202 */ /* 0x000fe20000000f00 */
[----:B---3--:R-:W-:-:S07]  /*7a30*/  IMAD R45, R45, UR39, RZ ;  /* 0x000000272d2d7c24 */ /* 0x008fce000f8e02ff */
.L_x_326:
[----:B------:R-:W-:Y:S01]  /*7a40*/  SHF.L.U32 R0, R58, 0x1, RZ ;  /* 0x000000013a007819 */ /* 0x000fe200000006ff */
[----:B------:R-:W-:Y:S05]  /*7a50*/  YIELD ;  /* 0x0000000000007946 */ /* 0x000fea0003800000 */
[----:B-1----:R-:W-:Y:S01]  /*7a60*/  IMAD R0, R0, UR44, R45 ;  /* 0x0000002c00007c24 */ /* 0x002fe2000f8e022d */
[----:B------:R-:W-:Y:S04]  /*7a70*/  BSSY.RECONVERGENT B6, `(.L_x_169) ;  /* 0x0000014000067945 */ /* 0x000fe80003800200 */
[----:B------:R-:W-:Y:S11]  /*7a80*/  LOP3.LUT P0, RZ, R0, 0x7, RZ, 0xc0, !PT ;  /* 0x0000000700ff7812 */ /* 0x000ff6000780c0ff */
[----:B------:R-:W-:Y:S02]  /*7a90*/  @!UPT UIADD3 URZ, UPT, UPT, URZ, URZ, URZ ;  /* 0x000000fffffff290 */ /* 0x000fe4000fffe0ff */
[----:B------:R-:W-:Y:S05]  /*7aa0*/  @!P0 BRA `(.L_x_170) ;  /* 0x0000000000408947 */ /* 0x000fea0003800000 */
[----:B------:R-:W1:Y:S01]  /*7ab0*/  LDCU.64 UR8, c[0x4][0xb8] ;  /* 0x01001700ff0877ac */ /* 0x000e620008000a00 */
[----:B------:R-:W-:Y:S01]  /*7ac0*/  MOV R15, 0x8 ;  /* 0x00000008000f7802 */ /* 0x000fe20000000f00 */
[----:B------:R-:W-:Y:S02]  /*7ad0*/  HFMA2 R12, -RZ, RZ, 0, 5.9604644775390625e-08 ;  /* 0x00000001ff0c7431 */ /* 0x000fe400000001ff */
[----:B------:R-:W-:Y:S02]  /*7ae0*/  IMAD.MOV.U32 R8, RZ, RZ, 0x76 ;  /* 0x00000076ff087424 */ /* 0x000fe400078e00ff */
[----:B------:R-:W-:Y:S01]  /*7af0*/  IMAD.MOV.U32 R13, RZ, RZ, RZ ;  /* 0x000000ffff0d7224 */ /* 0x000fe200078e00ff */
[----:B------:R-:W3:Y:S01]  /*7b00*/  LDCU.64 UR6, c[0x4][0xc0] ;  /* 0x01001800ff0677ac */ /* 0x000ee20008000a00 */
[----:B------:R-:W4:Y:S01]  /*7b10*/  LDC.64 R14, c[0x4][R15] ;  /* 0x010000000f0e7b82 */ /* 0x000f220000000a00 */
[----:B------:R-:W2:Y:S01]  /*7b20*/  LDCU.64 UR4, c[0x4][0x20] ;  /* 0x01000400ff0477ac */ /* 0x000ea20008000a00 */
[----:B-1----:R-:W-:Y:S01]  /*7b30*/  MOV R5, UR9 ;  /* 0x0000000900057c02 */ /* 0x002fe20008000f00 */
[----:B------:R-:W-:Y:S01]  /*7b40*/  IMAD.U32 R4, RZ, RZ, UR8 ;  /* 0x00000008ff047e24 */ /* 0x000fe2000f8e00ff */
[----:B---3--:R-:W-:Y:S01]  /*7b50*/  MOV R7, UR7 ;  /* 0x0000000700077c02 */ /* 0x008fe20008000f00 */
[----:B------:R-:W-:Y:S01]  /*7b60*/  IMAD.U32 R6, RZ, RZ, UR6 ;  /* 0x00000006ff067e24 */ /* 0x000fe2000f8e00ff */
[----:B--2---:R-:W-:Y:S01]  /*7b70*/  MOV R11, UR5 ;  /* 0x00000005000b7c02 */ /* 0x004fe20008000f00 */
[----:B------:R-:W-:Y:S02]  /*7b80*/  IMAD.U32 R10, RZ, RZ, UR4 ;  /* 0x00000004ff0a7e24 */ /* 0x000fe4000f8e00ff */
[----:B------:R-:W-:Y:S07]  /*7b90*/  LEPC R20, `(.L_x_170) ;  /* 0x000000001014794e */ /* 0x000fee0000000000 */
[----:B----45:R-:W-:Y:S05]  /*7ba0*/  CALL.ABS.NOINC R14 ;  /* 0x000000000e007343 */ /* 0x030fea0003c00000 */
.L_x_170:
[----:B------:R-:W-:Y:S05]  /*7bb0*/  BSYNC.RECONVERGENT B6 ;  /* 0x0000000000067941 */ /* 0x000fea0003800200 */
.L_x_169:
[----:B------:R-:W-:Y:S09]  /*7bc0*/  ULOP3.LUT UP0, URZ, UR44, 0x7, URZ, 0xc0, !UPT ;  /* 0x000000072cff7892 */ /* 0x000ff2000f80c0ff */
[----:B------:R-:W-:Y:S05]  /*7bd0*/  BRA.U !UP0, `(.L_x_171) ;  /* 0x0000000508e47547 */ /* 0x000fea000b800000 */
[----:B------:R-:W1:Y:S01]  /*7be0*/  LDCU.64 UR8, c[0x4][0xb8] ;  /* 0x01001700ff0877ac */ /* 0x000e620008000a00 */
[----:B------:R-:W-:Y:S01]  /*7bf0*/  MOV R41, 0x8 ;  /* 0x0000000800297802 */ /* 0x000fe20000000f00 */
[----:B------:R-:W-:Y:S02]  /*7c00*/  HFMA2 R12, -RZ, RZ, 0, 5.9604644775390625e-08 ;  /* 0x00000001ff0c7431 */ /* 0x000fe400000001ff */
[----:B------:R-:W-:Y:S01]  /*7c10*/  IMAD.MOV.U32 R8, RZ, RZ, 0x76 ;  /* 0x00000076ff087424 */ /* 0x000fe200078e00ff */
[----:B------:R3:W4:Y:S01]  /*7c20*/  LDC.64 R14, c[0x4][R41] ;  /* 0x01000000290e7b82 */ /* 0x0007220000000a00 */
[----:B------:R-:W2:Y:S01]  /*7c30*/  LDCU.64 UR6, c[0x4][0xc0] ;  /* 0x01001800ff0677ac */ /* 0x000ea20008000a00 */
[----:B------:R-:W-:Y:S01]  /*7c40*/  IMAD.MOV.U32 R13, RZ, RZ, RZ ;  /* 0x000000ffff0d7224 */ /* 0x000fe200078e00ff */
[----:B------:R-:W2:Y:S01]  /*7c50*/  LDCU.64 UR4, c[0x4][0x20] ;  /* 0x01000400ff0477ac */ /* 0x000ea20008000a00 */
[----:B-1----:R-:W-:Y:S01]  /*7c60*/  MOV R5, UR9 ;  /* 0x0000000900057c02 */ /* 0x002fe20008000f00 */
[----:B------:R-:W-:Y:S01]  /*7c70*/  IMAD.U32 R4, RZ, RZ, UR8 ;  /* 0x00000008ff047e24 */ /* 0x000fe2000f8e00ff */
[----:B--2---:R-:W-:Y:S01]  /*7c80*/  MOV R7, UR7 ;  /* 0x0000000700077c02 */ /* 0x004fe20008000f00 */
[----:B------:R-:W-:Y:S01]  /*7c90*/  IMAD.U32 R6, RZ, RZ, UR6 ;  /* 0x00000006ff067e24 */ /* 0x000fe2000f8e00ff */
[----:B------:R-:W-:Y:S01]  /*7ca0*/  MOV R11, UR5 ;  /* 0x00000005000b7c02 */ /* 0x000fe20008000f00 */
[----:B------:R-:W-:Y:S02]  /*7cb0*/  IMAD.U32 R10, RZ, RZ, UR4 ;  /* 0x00000004ff0a7e24 */ /* 0x000fe4000f8e00ff */
[----:B------:R-:W-:Y:S07]  /*7cc0*/  LEPC R20, `(.L_x_172) ;  /* 0x000000001014794e */ /* 0x000fee0000000000 */
[----:B---345:R-:W-:Y:S05]  /*7cd0*/  CALL.ABS.NOINC R14 ;  /* 0x000000000e007343 */ /* 0x038fea0003c00000 */
.L_x_172:
[----:B------:R-:W1:Y:S01]  /*7ce0*/  LDCU.64 UR8, c[0x4][0xb8] ;  /* 0x01001700ff0877ac */ /* 0x000e620008000a00 */
[----:B------:R2:W3:Y:S01]  /*7cf0*/  LDC.64 R14, c[0x4][R41] ;  /* 0x01000000290e7b82 */ /* 0x0004e20000000a00 */
[----:B------:R-:W-:Y:S02]  /*7d00*/  HFMA2 R12, -RZ, RZ, 0, 5.9604644775390625e-08 ;  /* 0x00000001ff0c7431 */ /* 0x000fe400000001ff */
[----:B------:R-:W-:Y:S02]  /*7d10*/  IMAD.MOV.U32 R8, RZ, RZ, 0x76 ;  /* 0x00000076ff087424 */ /* 0x000fe400078e00ff */
[----:B------:R-:W-:Y:S01]  /*7d20*/  IMAD.MOV.U32 R13, RZ, RZ, RZ ;  /* 0x000000ffff0d7224 */ /* 0x000fe200078e00ff */
[----:B------:R-:W4:Y:S01]  /*7d30*/  LDCU.64 UR6, c[0x4][0xc0] ;  /* 0x01001800ff0677ac */ /* 0x000f220008000a00 */
[----:B------:R-:W5:Y:S01]  /*7d40*/  LDCU.64 UR4, c[0x4][0x20] ;  /* 0x01000400ff0477ac */ /* 0x000f620008000a00 */
[----:B-1----:R-:W-:Y:S02]  /*7d50*/  MOV R4, UR8 ;  /* 0x0000000800047c02 */ /* 0x002fe40008000f00 */
[----:B------:R-:W-:Y:S02]  /*7d60*/  MOV R5, UR9 ;  /* 0x0000000900057c02 */ /* 0x000fe40008000f00 */
[----:B----4-:R-:W-:Y:S01]  /*7d70*/  MOV R7, UR7 ;  /* 0x0000000700077c02 */ /* 0x010fe20008000f00 */
[----:B------:R-:W-:Y:S01]  /*7d80*/  IMAD.U32 R6, RZ, RZ, UR6 ;  /* 0x00000006ff067e24 */ /* 0x000fe2000f8e00ff */
[----:B-----5:R-:W-:Y:S01]  /*7d90*/  MOV R11, UR5 ;  /* 0x00000005000b7c02 */ /* 0x020fe20008000f00 */
[----:B--2---:R-:W-:Y:S02]  /*7da0*/  IMAD.U32 R10, RZ, RZ, UR4 ;  /* 0x00000004ff0a7e24 */ /* 0x004fe4000f8e00ff */
[----:B------:R-:W-:Y:S07]  /*7db0*/  LEPC R20, `(.L_x_173) ;  /* 0x000000001014794e */ /* 0x000fee0000000000 */
[----:B---3--:R-:W-:Y:S05]  /*7dc0*/  CALL.ABS.NOINC R14 ;  /* 0x000000000e007343 */ /* 0x008fea0003c00000 */
.L_x_173:
        /* <DEDUP_REMOVED lines=15> */
.L_x_174:
        /* <DEDUP_REMOVED lines=15> */
.L_x_175:
        /* <DEDUP_REMOVED lines=15> */
.L_x_176:
        /* <DEDUP_REMOVED lines=15> */
.L_x_177:
        /* <DEDUP_REMOVED lines=15> */
.L_x_178:
        /* <DEDUP_REMOVED lines=15> */
.L_x_171:
[----:B------:R-:W-:Y:S01]  /*8370*/  IADD3 R58, PT, PT, R58, 0x1, RZ ;  /* 0x000000013a3a7810 */ /* 0x000fe20007ffe0ff */
[----:B------:R-:W-:Y:S05]  /*8380*/  IMAD.U32 R41, RZ, RZ, UR43 ;  /* 0x0000002bff297e24 */ /* 0x000fea000f8e00ff */
[----:B------:R-:W-:Y:S11]  /*8390*/  ISETP.NE.AND P1, PT, R41, 0x2, PT ;  /* 0x000000022900780c */ /* 0x000ff60003f25270 */
[----:B------:R-:W-:Y:S02]  /*83a0*/  @!UPT UIADD3 URZ, UPT, UPT, URZ, URZ, URZ ;  /* 0x000000fffffff290 */ /* 0x000fe4000fffe0ff */
[----:B------:R-:W-:Y:S05]  /*83b0*/  @!P1 BRA `(.L_x_179) ;  /* 0x0000000000049947 */ /* 0x000fea0003800000 */
[----:B------:R-:W-:Y:S05]  /*83c0*/  BPT.TRAP 0x1 ;  /* 0x000000040000795c */ /* 0x000fea0000300000 */
.L_x_179:
[----:B------:R-:W-:Y:S02]  /*83d0*/  LEA R0, R52, R27, 0x3 ;  /* 0x0000001b34007211 */ /* 0x000fe400078e18ff */
[----:B------:R-:W-:Y:S04]  /*83e0*/  SHF.L.U32 R3, R51, 0x1f, RZ ;  /* 0x0000001f33037819 */ /* 0x000fe800000006ff */
[----:B------:R1:W3:Y:S01]  /*83f0*/  SYNCS.PHASECHK.TRANS64.TRYWAIT P0, [R0+URZ], R3 ;  /* 0x00000003000075a7 */ /* 0x0002e200080011ff */
[----:B------:R-:W-:Y:S05]  /*8400*/  @!P1 BRA `(.L_x_180) ;  /* 0x0000000000049947 */ /* 0x000fea0003800000 */
[----:B------:R-:W-:Y:S05]  /*8410*/  BPT.TRAP 0x1 ;  /* 0x000000040000795c */ /* 0x000fea0000300000 */
.L_x_180:
[----:B------:R-:W-:Y:S01]  /*8420*/  ISETP.NE.AND P1, PT, RZ, UR42, PT ;  /* 0x0000002aff007c0c */ /* 0x000fe2000bf25270 */
[----:B------:R-:W-:Y:S03]  /*8430*/  BSSY B0, `(.L_x_181) ;  /* 0x0000005000007945 */ /* 0x000fe60003800000 */
[----:B------:R-:W-:Y:S01]  /*8440*/  P2R R53, PR, RZ, 0x2 ;  /* 0x00000002ff357803 */ /* 0x000fe20000000000 */
[----:B---3--:R-:W-:Y:S05]  /*8450*/  @P0 BRA `(.L_x_182) ;  /* 0x0000000000080947 */ /* 0x008fea0003800000 */
[----:B------:R-:W3:Y:S02]  /*8460*/  SYNCS.PHASECHK.TRANS64.TRYWAIT P0, [R0+URZ], R3 ;  /* 0x00000003000075a7 */ /* 0x000ee400080011ff */
[----:B---3--:R-:W-:Y:S05]  /*8470*/  @!P0 BRA `(.L_x_183) ;  /* 0x000000ac00408947 */ /* 0x008fea0003800000 */
.L_x_182:
[----:B------:R-:W-:Y:S05]  /*8480*/  BSYNC B0 ;  /* 0x0000000000007941 */ /* 0x000fea0003800000 */
.L_x_181:
[----:B------:R-:W-:Y:S11]  /*8490*/  ISETP.NE.AND P1, PT, R53, RZ, PT ;  /* 0x000000ff3500720c */ /* 0x000ff60003f25270 */
[----:B------:R-:W-:Y:S02]  /*84a0*/  @!UPT UIADD3 URZ, UPT, UPT, URZ, URZ, URZ ;  /* 0x000000fffffff290 */ /* 0x000fe4000fffe0ff */
[----:B------:R-:W-:Y:S05]  /*84b0*/  @P1 BRA `(.L_x_184) ;  /* 0x0000000000041947 */ /* 0x000fea0003800000 */
[----:B------:R-:W-:Y:S05]  /*84c0*/  BPT.TRAP 0x1 ;  /* 0x000000040000795c */ /* 0x000fea0000300000 */
.L_x_184:
[----:B-1-3--:R-:W-:Y:S02]  /*84d0*/  LEA R0, R50, R27, 0x3 ;  /* 0x0000001b32007211 */ /* 0x00afe400078e18ff */
[----:B------:R-:W-:Y:S04]  /*84e0*/  SHF.L.U32 R3, R49, 0x1f, RZ ;  /* 0x0000001f31037819 */ /* 0x000fe800000006ff */
[----:B------:R1:W3:Y:S01]  /*84f0*/  SYNCS.PHASECHK.TRANS64.TRYWAIT P0, [R0+URZ+0x20], R3 ;  /* 0x00002003000075a7 */ /* 0x0002e200080011ff */
[----:B------:R-:W-:Y:S05]  /*8500*/  @P1 BRA `(.L_x_185) ;  /* 0x0000000000041947 */ /* 0x000fea0003800000 */
[----:B------:R-:W-:Y:S05]  /*8510*/  BPT.TRAP 0x1 ;  /* 0x000000040000795c */ /* 0x000fea0000300000 */
.L_x_185:
[----:B---3--:R-:W-:Y:S05]  /*8520*/  @P0 BRA `(.L_x_186) ;  /* 0x0000000000080947 */ /* 0x008fea0003800000 */
[----:B------:R-:W3:Y:S02]  /*8530*/  SYNCS.PHASECHK.TRANS64.TRYWAIT P0, [R0+URZ+0x20], R3 ;  /* 0x00002003000075a7 */ /* 0x000ee400080011ff */
[----:B---3--:R-:W-:Y:S05]  /*8540*/  @!P0 BRA `(.L_x_187) ;  /* 0x000000ac00208947 */ /* 0x008fea0003800000 */
.L_x_186:
[----:B------:R-:W-:Y:S05]  /*8550*/  WARPSYNC.ALL ;  /* 0x0000000000007948 */ /* 0x000fea0003800000 */
[----:B------:R-:W4:Y:S01]  /*8560*/  LDCU.64 UR8, c[0x4][0xc8] ;  /* 0x01001900ff0877ac */ /* 0x000f220008000a00 */
[----:B------:R-:W-:Y:S01]  /*8570*/  MOV R42, 0x8 ;  /* 0x00000008002a7802 */ /* 0x000fe20000000f00 */
[----:B------:R-:W-:Y:S02]  /*8580*/  HFMA2 R12, -RZ, RZ, 0, 5.9604644775390625e-08 ;  /* 0x00000001ff0c7431 */ /* 0x000fe400000001ff */
[----:B------:R-:W-:Y:S01]  /*8590*/  IMAD.MOV.U32 R8, RZ, RZ, 0xb9d ;  /* 0x00000b9dff087424 */ /* 0x000fe200078e00ff */
[----:B------:R1:W1:Y:S01]  /*85a0*/  LDC.64 R14, c[0x4][R42] ;  /* 0x010000002a0e7b82 */ /* 0x0002620000000a00 */
[----:B------:R-:W2:Y:S01]  /*85b0*/  LDCU.64 UR6, c[0x4][0xd0] ;  /* 0x01001a00ff0677ac */ /* 0x000ea20008000a00 */
[----:B------:R-:W-:Y:S01]  /*85c0*/  IMAD.MOV.U32 R13, RZ, RZ, RZ ;  /* 0x000000ffff0d7224 */ /* 0x000fe200078e00ff */
[----:B------:R-:W3:Y:S01]  /*85d0*/  LDCU.64 UR4, c[0x4][0x38] ;  /* 0x01000700ff0477ac */ /* 0x000ee20008000a00 */
[----:B----4-:R-:W-:Y:S01]  /*85e0*/  MOV R5, UR9 ;  /* 0x0000000900057c02 */ /* 0x010fe20008000f00 */
[----:B------:R-:W-:Y:S01]  /*85f0*/  IMAD.U32 R4, RZ, RZ, UR8 ;  /* 0x00000008ff047e24 */ /* 0x000fe2000f8e00ff */
[----:B--2---:R-:W-:Y:S01]  /*8600*/  MOV R7, UR7 ;  /* 0x0000000700077c02 */ /* 0x004fe20008000f00 */
[----:B------:R-:W-:Y:S01]  /*8610*/  IMAD.U32 R6, RZ, RZ, UR6 ;  /* 0x00000006ff067e24 */ /* 0x000fe2000f8e00ff */
[----:B---3--:R-:W-:Y:S01]  /*8620*/  MOV R11, UR5 ;  /* 0x00000005000b7c02 */ /* 0x008fe20008000f00 */
[----:B------:R-:W-:Y:S02]  /*8630*/  IMAD.U32 R10, RZ, RZ, UR4 ;  /* 0x00000004ff0a7e24 */ /* 0x000fe4000f8e00ff */
[----:B------:R-:W-:Y:S07]  /*8640*/  LEPC R20, `(.L_x_188) ;  /* 0x000000001014794e */ /* 0x000fee0000000000 */
[----:B-1---5:R-:W-:Y:S05]  /*8650*/  CALL.ABS.NOINC R14 ;  /* 0x000000000e007343 */ /* 0x022fea0003c00000 */
.L_x_188:
[----:B------:R-:W-:Y:S01]  /*8660*/  MOV R47, 0x0 ;  /* 0x00000000002f7802 */ /* 0x000fe20000000f00 */
[----:B------:R-:W1:Y:S01]  /*8670*/  LDCU.64 UR4, c[0x4][0xd8] ;  /* 0x01001b00ff0477ac */ /* 0x000e620008000a00 */
[----:B------:R-:W-:Y:S02]  /*8680*/  CS2R R6, SRZ ;  /* 0x0000000000067805 */ /* 0x000fe4000001ff00 */
[----:B------:R2:W3:Y:S01]  /*8690*/  LDC.64 R8, c[0x4][R47] ;  /* 0x010000002f087b82 */ /* 0x0004e20000000a00 */
[----:B-1----:R-:W-:Y:S02]  /*86a0*/  IMAD.U32 R4, RZ, RZ, UR4 ;  /* 0x00000004ff047e24 */ /* 0x002fe4000f8e00ff */
[----:B------:R-:W-:Y:S05]  /*86b0*/  IMAD.U32 R5, RZ, RZ, UR5 ;  /* 0x00000005ff057e24 */ /* 0x000fea000f8e00ff */
[----:B------:R-:W-:Y:S07]  /*86c0*/  LEPC R20, `(.L_x_189) ;  /* 0x000000001014794e */ /* 0x000fee0000000000 */
[----:B--23--:R-:W-:Y:S05]  /*86d0*/  CALL.ABS.NOINC R8 ;  /* 0x0000000008007343 */ /* 0x00cfea0003c00000 */
.L_x_189:
[----:B------:R-:W-:Y:S05]  /*86e0*/  BPT.TRAP 0x1 ;  /* 0x000000040000795c */ /* 0x000fea0000300000 */
[----:B------:R1:W2:Y:S01]  /*86f0*/  LDC.64 R14, c[0x4][R42] ;  /* 0x010000002a0e7b82 */ /* 0x0002a20000000a00 */
[----:B------:R-:W-:Y:S05]  /*8700*/  WARPSYNC.ALL ;  /* 0x0000000000007948 */ /* 0x000fea0003800000 */
[----:B------:R-:W3:Y:S01]  /*8710*/  LDCU.64 UR8, c[0x4][0xc8] ;  /* 0x01001900ff0877ac */ /* 0x000ee20008000a00 */
[----:B------:R-:W-:Y:S02]  /*8720*/  HFMA2 R12, -RZ, RZ, 0, 5.9604644775390625e-08 ;  /* 0x00000001ff0c7431 */ /* 0x000fe400000001ff */
[----:B------:R-:W-:Y:S02]  /*8730*/  IMAD.MOV.U32 R8, RZ, RZ, 0xb9d ;  /* 0x00000b9dff087424 */ /* 0x000fe400078e00ff */
[----:B------:R-:W-:Y:S01]  /*8740*/  IMAD.MOV.U32 R13, RZ, RZ, RZ ;  /* 0x000000ffff0d7224 */ /* 0x000fe200078e00ff */
[----:B------:R-:W4:Y:S01]  /*8750*/  LDCU.64 UR6, c[0x4][0xd0] ;  /* 0x01001a00ff0677ac */ /* 0x000f220008000a00 */
[----:B------:R-:W5:Y:S01]  /*8760*/  LDCU.64 UR4, c[0x4][0x38] ;  /* 0x01000700ff0477ac */ /* 0x000f620008000a00 */
[----:B---3--:R-:W-:Y:S02]  /*8770*/  MOV R4, UR8 ;  /* 0x0000000800047c02 */ /* 0x008fe40008000f00 */
[----:B------:R-:W-:Y:S02]  /*8780*/  MOV R5, UR9 ;  /* 0x0000000900057c02 */ /* 0x000fe40008000f00 */
[----:B----4-:R-:W-:Y:S01]  /*8790*/  MOV R7, UR7 ;  /* 0x0000000700077c02 */ /* 0x010fe20008000f00 */
[----:B------:R-:W-:Y:S01]  /*87a0*/  IMAD.U32 R6, RZ, RZ, UR6 ;  /* 0x00000006ff067e24 */ /* 0x000fe2000f8e00ff */
[----:B-----5:R-:W-:Y:S01]  /*87b0*/  MOV R11, UR5 ;  /* 0x00000005000b7c02 */ /* 0x020fe20008000f00 */
[----:B-1----:R-:W-:Y:S02]  /*87c0*/  IMAD.U32 R10, RZ, RZ, UR4 ;  /* 0x00000004ff0a7e24 */ /* 0x002fe4000f8e00ff */
[----:B------:R-:W-:Y:S07]  /*87d0*/  LEPC R20, `(.L_x_190) ;  /* 0x000000001014794e */ /* 0x000fee0000000000 */
[----:B--2---:R-:W-:Y:S05]  /*87e0*/  CALL.ABS.NOINC R14 ;  /* 0x000000000e007343 */ /* 0x004fea0003c00000 */
.L_x_190:
[----:B------:R1:W2:Y:S01]  /*87f0*/  LDC.64 R8, c[0x4][R47] ;  /* 0x010000002f087b82 */ /* 0x0002a20000000a00 */
[----:B------:R-:W3:Y:S01]  /*8800*/  LDCU.64 UR4, c[0x4][0xd8] ;  /* 0x01001b00ff0477ac */ /* 0x000ee20008000a00 */
[----:B------:R-:W-:Y:S02]  /*8810*/  CS2R R6, SRZ ;  /* 0x0000000000067805 */ /* 0x000fe4000001ff00 */
[----:B---3--:R-:W-:Y:S01]  /*8820*/  MOV R5, UR5 ;  /* 0x0000000500057c02 */ /* 0x008fe20008000f00 */
[----:B------:R-:W-:Y:S04]  /*8830*/  IMAD.U32 R4, RZ, RZ, UR4 ;  /* 0x00000004ff047e24 */ /* 0x000fe8000f8e00ff */
[----:B------:R-:W-:Y:S07]  /*8840*/  LEPC R20, `(.L_x_191) ;  /* 0x000000001014794e */ /* 0x000fee0000000000 */
[----:B-12---:R-:W-:Y:S05]  /*8850*/  CALL.ABS.NOINC R8 ;  /* 0x0000000008007343 */ /* 0x006fea0003c00000 */
.L_x_191:
        /* <DEDUP_REMOVED lines=17> */
.L_x_192:
[----:B------:R1:W2:Y:S01]  /*8970*/  LDC.64 R8, c[0x4][R47] ;  /* 0x010000002f087b82 */ /* 0x0002a20000000a00 */
[----:B------:R-:W3:Y:S01]  /*8980*/  LDCU.64 UR4, c[0x4][0xd8] ;  /* 0x01001b00ff0477ac */ /* 0x000ee20008000a00 */
[----:B------:R-:W-:Y:S02]  /*8990*/  CS2R R6, SRZ ;  /* 0x0000000000067805 */ /* 0x000fe4000001ff00 */
[----:B---3--:R-:W-:Y:S01]  /*89a0*/  MOV R5, UR5 ;  /* 0x0000000500057c02 */ /* 0x008fe20008000f00 */
[----:B------:R-:W-:Y:S04]  /*89b0*/  IMAD.U32 R4, RZ, RZ, UR4 ;  /* 0x00000004ff047e24 */ /* 0x000fe8000f8e00ff */
[----:B------:R-:W-:Y:S07]  /*89c0*/  LEPC R20, `(.L_x_193) ;  /* 0x000000001014794e */ /* 0x000fee0000000000 */
[----:B-12---:R-:W-:Y:S05]  /*89d0*/  CALL.ABS.NOINC R8 ;  /* 0x0000000008007343 */ /* 0x006fea0003c00000 */
.L_x_193:
        /* <DEDUP_REMOVED lines=17> */
.L_x_194:
[----:B------:R1:W2:Y:S01]  /*8af0*/  LDC.64 R8, c[0x4][R47] ;  /* 0x010000002f087b82 */ /* 0x0002a20000000a00 */
[----:B------:R-:W3:Y:S01]  /*8b00*/  LDCU.64 UR4, c[0x4][0xd8] ;  /* 0x01001b00ff0477ac */ /* 0x000ee20008000a00 */
[----:B------:R-:W-:Y:S02]  /*8b10*/  CS2R R6, SRZ ;  /* 0x0000000000067805 */ /* 0x000fe4000001ff00 */
[----:B---3--:R-:W-:Y:S01]  /*8b20*/  MOV R5, UR5 ;  /* 0x0000000500057c02 */ /* 0x008fe20008000f00 */
[----:B------:R-:W-:Y:S04]  /*8b30*/  IMAD.U32 R4, RZ, RZ, UR4 ;  /* 0x00000004ff047e24 */ /* 0x000fe8000f8e00ff */
[----:B------:R-:W-:Y:S07]  /*8b40*/  LEPC R20, `(.L_x_195) ;  /* 0x000000001014794e */ /* 0x000fee0000000000 */
[----:B-12---:R-:W-:Y:S05]  /*8b50*/  CALL.ABS.NOINC R8 ;  /* 0x0000000008007343 */ /* 0x006fea0003c00000 */
.L_x_195:
        /* <DEDUP_REMOVED lines=17> */
.L_x_196:
[----:B------:R1:W2:Y:S01]  /*8c70*/  LDC.64 R8, c[0x4][R47] ;  /* 0x010000002f087b82 */ /* 0x0002a20000000a00 */
[----:B------:R-:W3:Y:S01]  /*8c80*/  LDCU.64 UR4, c[0x4][0xd8] ;  /* 0x01001b00ff0477ac */ /* 0x000ee20008000a00 */
[----:B------:R-:W-:Y:S02]  /*8c90*/  CS2R R6, SRZ ;  /* 0x0000000000067805 */ /* 0x000fe4000001ff00 */
[----:B---3--:R-:W-:Y:S01]  /*8ca0*/  MOV R5, UR5 ;  /* 0x0000000500057c02 */ /* 0x008fe20008000f00 */
[----:B------:R-:W-:Y:S04]  /*8cb0*/  IMAD.U32 R4, RZ, RZ, UR4 ;  /* 0x00000004ff047e24 */ /* 0x000fe8000f8e00ff */
[----:B------:R-:W-:Y:S07]  /*8cc0*/  LEPC R20, `(.L_x_197) ;  /* 0x000000001014794e */ /* 0x000fee0000000000 */
[----:B-12---:R-:W-:Y:S05]  /*8cd0*/  CALL.ABS.NOINC R8 ;  /* 0x0000000008007343 */ /* 0x006fea0003c00000 */
.L_x_197:
        /* <DEDUP_REMOVED lines=17> */
.L_x_198:
[----:B------:R1:W2:Y:S01]  /*8df0*/  LDC.64 R8, c[0x4][R47] ;  /* 0x010000002f087b82 */ /* 0x0002a20000000a00 */
[----:B------:R-:W3:Y:S01]  /*8e00*/  LDCU.64 UR4, c[0x4][0xd8] ;  /* 0x01001b00ff0477ac */ /* 0x000ee20008000a00 */
[----:B------:R-:W-:Y:S02]  /*8e10*/  CS2R R6, SRZ ;  /* 0x0000000000067805 */ /* 0x000fe4000001ff00 */
[----:B---3--:R-:W-:Y:S01]  /*8e20*/  MOV R5, UR5 ;  /* 0x0000000500057c02 */ /* 0x008fe20008000f00 */
[----:B------:R-:W-:Y:S04]  /*8e30*/  IMAD.U32 R4, RZ, RZ, UR4 ;  /* 0x00000004ff047e24 */ /* 0x000fe8000f8e00ff */
[----:B------:R-:W-:Y:S07]  /*8e40*/  LEPC R20, `(.L_x_199) ;  /* 0x000000001014794e */ /* 0x000fee0000000000 */
[----:B-12---:R-:W-:Y:S05]  /*8e50*/  CALL.ABS.NOINC R8 ;  /* 0x0000000008007343 */ /* 0x006fea0003c00000 */
.L_x_199:
        /* <DEDUP_REMOVED lines=17> */
.L_x_200:
[----:B------:R1:W2:Y:S01]  /*8f70*/  LDC.64 R8, c[0x4][R47] ;  /* 0x010000002f087b82 */ /* 0x0002a20000000a00 */
[----:B------:R-:W3:Y:S01]  /*8f80*/  LDCU.64 UR4, c[0x4][0xd8] ;  /* 0x01001b00ff0477ac */ /* 0x000ee20008000a00 */
[----:B------:R-:W-:Y:S02]  /*8f90*/  CS2R R6, SRZ ;  /* 0x0000000000067805 */ /* 0x000fe4000001ff00 */
[----:B---3--:R-:W-:Y:S01]  /*8fa0*/  MOV R5, UR5 ;  /* 0x0000000500057c02 */ /* 0x008fe20008000f00 */
[----:B------:R-:W-:Y:S04]  /*8fb0*/  IMAD.U32 R4, RZ, RZ, UR4 ;  /* 0x00000004ff047e24 */ /* 0x000fe8000f8e00ff */
[----:B------:R-:W-:Y:S07]  /*8fc0*/  LEPC R20, `(.L_x_201) ;  /* 0x000000001014794e */ /* 0x000fee0000000000 */
[----:B-12---:R-:W-:Y:S05]  /*8fd0*/  CALL.ABS.NOINC R8 ;  /* 0x0000000008007343 */ /* 0x006fea0003c00000 */
.L_x_201:
        /* <DEDUP_REMOVED lines=17> */
.L_x_202:
[----:B------:R1:W2:Y:S01]  /*90f0*/  LDC.64 R8, c[0x4][R47] ;  /* 0x010000002f087b82 */ /* 0x0002a20000000a00 */
[----:B------:R-:W3:Y:S01]  /*9100*/  LDCU.64 UR4, c[0x4][0xd8] ;  /* 0x01001b00ff0477ac */ /* 0x000ee20008000a00 */
[----:B------:R-:W-:Y:S02]  /*9110*/  CS2R R6, SRZ ;  /* 0x0000000000067805 */ /* 0x000fe4000001ff00 */
[----:B---3--:R-:W-:Y:S01]  /*9120*/  MOV R5, UR5 ;  /* 0x0000000500057c02 */ /* 0x008fe20008000f00 */
[----:B------:R-:W-:Y:S04]  /*9130*/  IMAD.U32 R4, RZ, RZ, UR4 ;  /* 0x00000004ff047e24 */ /* 0x000fe8000f8e00ff */
[----:B------:R-:W-:Y:S07]  /*9140*/  LEPC R20, `(.L_x_203) ;  /* 0x000000001014794e */ /* 0x000fee0000000000 */
[----:B-12---:R-:W-:Y:S05]  /*9150*/  CALL.ABS.NOINC R8 ;  /* 0x0000000008007343 */ /* 0x006fea0003c00000 */
.L_x_203:
        /* <DEDUP_REMOVED lines=17> */
.L_x_204:
[----:B------:R1:W2:Y:S01]  /*9270*/  LDC.64 R8, c[0x4][R47] ;  /* 0x010000002f087b82 */ /* 0x0002a20000000a00 */
[----:B------:R-:W3:Y:S01]  /*9280*/  LDCU.64 UR4, c[0x4][0xd8] ;  /* 0x01001b00ff0477ac */ /* 0x000ee20008000a00 */
[----:B------:R-:W-:Y:S02]  /*9290*/  CS2R R6, SRZ ;  /* 0x0000000000067805 */ /* 0x000fe4000001ff00 */
[----:B---3--:R-:W-:Y:S01]  /*92a0*/  MOV R5, UR5 ;  /* 0x0000000500057c02 */ /* 0x008fe20008000f00 */
[----:B------:R-:W-:Y:S04]  /*92b0*/  IMAD.U32 R4, RZ, RZ, UR4 ;  /* 0x00000004ff047e24 */ /* 0x000fe8000f8e00ff */
[----:B------:R-:W-:Y:S07]  /*92c0*/  LEPC R20, `(.L_x_205) ;  /* 0x000000001014794e */ /* 0x000fee0000000000 */
[----:B-12---:R-:W-:Y:S05]  /*92d0*/  CALL.ABS.NOINC R8 ;  /* 0x0000000008007343 */ /* 0x006fea0003c00000 */
.L_x_205:
        /* <DEDUP_REMOVED lines=17> */
.L_x_206:
[----:B------:R1:W2:Y:S01]  /*93f0*/  LDC.64 R8, c[0x4][R47] ;  /* 0x010000002f087b82 */ /* 0x0002a20000000a00 */
[----:B------:R-:W3:Y:S01]  /*9400*/  LDCU.64 UR4, c[0x4][0xd8] ;  /* 0x01001b00ff0477ac */ /* 0x000ee20008000a00 */
[----:B------:R-:W-:Y:S02]  /*9410*/  CS2R R6, SRZ ;  /* 0x0000000000067805 */ /* 0x000fe4000001ff00 */
[----:B---3--:R-:W-:Y:S01]  /*9420*/  MOV R5, UR5 ;  /* 0x0000000500057c02 */ /* 0x008fe20008000f00 */
[----:B------:R-:W-:Y:S04]  /*9430*/  IMAD.U32 R4, RZ, RZ, UR4 ;  /* 0x00000004ff047e24 */ /* 0x000fe8000f8e00ff */
[----:B------:R-:W-:Y:S07]  /*9440*/  LEPC R20, `(.L_x_207) ;  /* 0x000000001014794e */ /* 0x000fee0000000000 */
[----:B-12---:R-:W-:Y:S05]  /*9450*/  CALL.ABS.NOINC R8 ;  /* 0x0000000008007343 */ /* 0x006fea0003c00000 */
.L_x_207:
        /* <DEDUP_REMOVED lines=17> */
.L_x_208:
[----:B------:R1:W2:Y:S01]  /*9570*/  LDC.64 R8, c[0x4][R47] ;  /* 0x010000002f087b82 */ /* 0x0002a20000000a00 */
[----:B------:R-:W3:Y:S01]  /*9580*/  LDCU.64 UR4, c[0x4][0xd8] ;  /* 0x01001b00ff0477ac */ /* 0x000ee20008000a00 */
[----:B------:R-:W-:Y:S02]  /*9590*/  CS2R R6, SRZ ;  /* 0x0000000000067805 */ /* 0x000fe4000001ff00 */
[----:B---3--:R-:W-:Y:S01]  /*95a0*/  MOV R5, UR5 ;  /* 0x0000000500057c02 */ /* 0x008fe20008000f00 */
[----:B------:R-:W-:Y:S04]  /*95b0*/  IMAD.U32 R4, RZ, RZ, UR4 ;  /* 0x00000004ff047e24 */ /* 0x000fe8000f8e00ff */
[----:B------:R-:W-:Y:S07]  /*95c0*/  LEPC R20, `(.L_x_209) ;  /* 0x000000001014794e */ /* 0x000fee0000000000 */
[----:B-12---:R-:W-:Y:S05]  /*95d0*/  CALL.ABS.NOINC R8 ;  /* 0x0000000008007343 */ /* 0x006fea0003c00000 */
.L_x_209:
        /* <DEDUP_REMOVED lines=17> */
.L_x_210:
[----:B------:R1:W2:Y:S01]  /*96f0*/  LDC.64 R8, c[0x4][R47] ;  /* 0x010000002f087b82 */ /* 0x0002a20000000a00 */
[----:B------:R-:W3:Y:S01]  /*9700*/  LDCU.64 UR4, c[0x4][0xd8] ;  /* 0x01001b00ff0477ac */ /* 0x000ee20008000a00 */
[----:B------:R-:W-:Y:S02]  /*9710*/  CS2R R6, SRZ ;  /* 0x0000000000067805 */ /* 0x000fe4000001ff00 */
[----:B---3--:R-:W-:Y:S01]  /*9720*/  MOV R5, UR5 ;  /* 0x0000000500057c02 */ /* 0x008fe20008000f00 */
[----:B------:R-:W-:Y:S04]  /*9730*/  IMAD.U32 R4, RZ, RZ, UR4 ;  /* 0x00000004ff047e24 */ /* 0x000fe8000f8e00ff */
[----:B------:R-:W-:Y:S07]  /*9740*/  LEPC R20, `(.L_x_211) ;  /* 0x000000001014794e */ /* 0x000fee0000000000 */
[----:B-12---:R-:W-:Y:S05]  /*9750*/  CALL.ABS.NOINC R8 ;  /* 0x0000000008007343 */ /* 0x006fea0003c00000 */
.L_x_211:
        /* <DEDUP_REMOVED lines=17> */
.L_x_212:
[----:B------:R1:W2:Y:S01]  /*9870*/  LDC.64 R8, c[0x4][R47] ;  /* 0x010000002f087b82 */ /* 0x0002a20000000a00 */
[----:B------:R-:W3:Y:S01]  /*9880*/  LDCU.64 UR4, c[0x4][0xd8] ;  /* 0x01001b00ff0477ac */ /* 0x000ee20008000a00 */
[----:B------:R-:W-:Y:S02]  /*9890*/  CS2R R6, SRZ ;  /* 0x0000000000067805 */ /* 0x000fe4000001ff00 */
[----:B---3--:R-:W-:Y:S01]  /*98a0*/  MOV R5, UR5 ;  /* 0x0000000500057c02 */ /* 0x008fe20008000f00 */
[----:B------:R-:W-:Y:S04]  /*98b0*/  IMAD.U32 R4, RZ, RZ, UR4 ;  /* 0x00000004ff047e24 */ /* 0x000fe8000f8e00ff */
[----:B------:R-:W-:Y:S07]  /*98c0*/  LEPC R20, `(.L_x_213) ;  /* 0x000000001014794e */ /* 0x000fee0000000000 */
[----:B-12---:R-:W-:Y:S05]  /*98d0*/  CALL.ABS.NOINC R8 ;  /* 0x0000000008007343 */ /* 0x006fea0003c00000 */
.L_x_213:
        /* <DEDUP_REMOVED lines=17> */
.L_x_214:
[----:B------:R1:W2:Y:S01]  /*99f0*/  LDC.64 R8, c[0x4][R47] ;  /* 0x010000002f087b82 */ /* 0x0002a20000000a00 */
[----:B------:R-:W3:Y:S01]  /*9a00*/  LDCU.64 UR4, c[0x4][0xd8] ;  /* 0x01001b00ff0477ac */ /* 0x000ee20008000a00 */
[----:B------:R-:W-:Y:S02]  /*9a10*/  CS2R R6, SRZ ;  /* 0x0000000000067805 */ /* 0x000fe4000001ff00 */
[----:B---3--:R-:W-:Y:S01]  /*9a20*/  MOV R5, UR5 ;  /* 0x0000000500057c02 */ /* 0x008fe20008000f00 */
[----:B------:R-:W-:Y:S04]  /*9a30*/  IMAD.U32 R4, RZ, RZ, UR4 ;  /* 0x00000004ff047e24 */ /* 0x000fe8000f8e00ff */
[----:B------:R-:W-:Y:S07]  /*9a40*/  LEPC R20, `(.L_x_215) ;  /* 0x000000001014794e */ /* 0x000fee0000000000 */
[----:B-12---:R-:W-:Y:S05]  /*9a50*/  CALL.ABS.NOINC R8 ;  /* 0x0000000008007343 */ /* 0x006fea0003c00000 */
.L_x_215:
        /* <DEDUP_REMOVED lines=17> */
.L_x_216:
[----:B------:R1:W2:Y:S01]  /*9b70*/  LDC.64 R8, c[0x4][R47] ;  /* 0x010000002f087b82 */ /* 0x0002a20000000a00 */
[----:B------:R-:W3:Y:S01]  /*9b80*/  LDCU.64 UR4, c[0x4][0xd8] ;  /* 0x01001b00ff0477ac */ /* 0x000ee20008000a00 */
[----:B------:R-:W-:Y:S02]  /*9b90*/  CS2R R6, SRZ ;  /* 0x0000000000067805 */ /* 0x000fe4000001ff00 */
[----:B---3--:R-:W-:Y:S01]  /*9ba0*/  MOV R5, UR5 ;  /* 0x0000000500057c02 */ /* 0x008fe20008000f00 */
[----:B------:R-:W-:Y:S04]  /*9bb0*/  IMAD.U32 R4, RZ, RZ, UR4 ;  /* 0x00000004ff047e24 */ /* 0x000fe8000f8e00ff */
[----:B------:R-:W-:Y:S07]  /*9bc0*/  LEPC R20, `(.L_x_217) ;  /* 0x000000001014794e */ /* 0x000fee0000000000 */
[----:B-12---:R-:W-:Y:S05]  /*9bd0*/  CALL.ABS.NOINC R8 ;  /* 0x0000000008007343 */ /* 0x006fea0003c00000 */
.L_x_217:
        /* <DEDUP_REMOVED lines=17> */
.L_x_218:
[----:B------:R1:W2:Y:S01]  /*9cf0*/  LDC.64 R8, c[0x4][R47] ;  /* 0x010000002f087b82 */ /* 0x0002a20000000a00 */
[----:B------:R-:W3:Y:S01]  /*9d00*/  LDCU.64 UR4, c[0x4][0xd8] ;  /* 0x01001b00ff0477ac */ /* 0x000ee20008000a00 */
[----:B------:R-:W-:Y:S02]  /*9d10*/  CS2R R6, SRZ ;  /* 0x0000000000067805 */ /* 0x000fe4000001ff00 */
[----:B---3--:R-:W-:Y:S01]  /*9d20*/  MOV R5, UR5 ;  /* 0x0000000500057c02 */ /* 0x008fe20008000f00 */
[----:B------:R-:W-:Y:S04]  /*9d30*/  IMAD.U32 R4, RZ, RZ, UR4 ;  /* 0x00000004ff047e24 */ /* 0x000fe8000f8e00ff */
[----:B------:R-:W-:Y:S07]  /*9d40*/  LEPC R20, `(.L_x_219) ;  /* 0x000000001014794e */ /* 0x000fee0000000000 */
[----:B-12---:R-:W-:Y:S05]  /*9d50*/  CALL.ABS.NOINC R8 ;  /* 0x0000000008007343 */ /* 0x006fea0003c00000 */
.L_x_219:
        /* <DEDUP_REMOVED lines=17> */
.L_x_220:
[----:B------:R1:W2:Y:S01]  /*9e70*/  LDC.64 R8, c[0x4][R47] ;  /* 0x010000002f087b82 */ /* 0x0002a20000000a00 */
[----:B------:R-:W3:Y:S01]  /*9e80*/  LDCU.64 UR4, c[0x4][0xd8] ;  /* 0x01001b00ff0477ac */ /* 0x000ee20008000a00 */
[----:B------:R-:W-:Y:S02]  /*9e90*/  CS2R R6, SRZ ;  /* 0x0000000000067805 */ /* 0x000fe4000001ff00 */
[----:B---3--:R-:W-:Y:S01]  /*9ea0*/  MOV R5, UR5 ;  /* 0x0000000500057c02 */ /* 0x008fe20008000f00 */
[----:B------:R-:W-:Y:S04]  /*9eb0*/  IMAD.U32 R4, RZ, RZ, UR4 ;  /* 0x00000004ff047e24 */ /* 0x000fe8000f8e00ff */
[----:B------:R-:W-:Y:S07]  /*9ec0*/  LEPC R20, `(.L_x_221) ;  /* 0x000000001014794e */ /* 0x000fee0000000000 */
[----:B-12---:R-:W-:Y:S05]  /*9ed0*/  CALL.ABS.NOINC R8 ;  /* 0x0000000008007343 */ /* 0x006fea0003c00000 */
.L_x_221:
        /* <DEDUP_REMOVED lines=17> */
.L_x_222:
[----:B------:R1:W2:Y:S01]  /*9ff0*/  LDC.64 R8, c[0x4][R47] ;  /* 0x010000002f087b82 */ /* 0x0002a20000000a00 */
[----:B------:R-:W3:Y:S01]  /*a000*/  LDCU.64 UR4, c[0x4][0xd8] ;  /* 0x01001b00ff0477ac */ /* 0x000ee20008000a00 */
[----:B------:R-:W-:Y:S02]  /*a010*/  CS2R R6, SRZ ;  /* 0x0000000000067805 */ /* 0x000fe4000001ff00 */
[----:B---3--:R-:W-:Y:S01]  /*a020*/  MOV R5, UR5 ;  /* 0x0000000500057c02 */ /* 0x008fe20008000f00 */
[----:B------:R-:W-:Y:S04]  /*a030*/  IMAD.U32 R4, RZ, RZ, UR4 ;  /* 0x00000004ff047e24 */ /* 0x000fe8000f8e00ff */
[----:B------:R-:W-:Y:S07]  /*a040*/  LEPC R20, `(.L_x_223) ;  /* 0x000000001014794e */ /* 0x000fee0000000000 */
[----:B-12---:R-:W-:Y:S05]  /*a050*/  CALL.ABS.NOINC R8 ;  /* 0x0000000008007343 */ /* 0x006fea0003c00000 */
.L_x_223:
        /* <DEDUP_REMOVED lines=17> */
.L_x_224:
[----:B------:R1:W2:Y:S01]  /*a170*/  LDC.64 R8, c[0x4][R47] ;  /* 0x010000002f087b82 */ /* 0x0002a20000000a00 */
[----:B------:R-:W3:Y:S01]  /*a180*/  LDCU.64 UR4, c[0x4][0xd8] ;  /* 0x01001b00ff0477ac */ /* 0x000ee20008000a00 */
[----:B------:R-:W-:Y:S02]  /*a190*/  CS2R R6, SRZ ;  /* 0x0000000000067805 */ /* 0x000fe4000001ff00 */
[----:B---3--:R-:W-:Y:S01]  /*a1a0*/  MOV R5, UR5 ;  /* 0x0000000500057c02 */ /* 0x008fe20008000f00 */
[----:B------:R-:W-:Y:S04]  /*a1b0*/  IMAD.U32 R4, RZ, RZ, UR4 ;  /* 0x00000004ff047e24 */ /* 0x000fe8000f8e00ff */
[----:B------:R-:W-:Y:S07]  /*a1c0*/  LEPC R20, `(.L_x_225) ;  /* 0x000000001014794e */ /* 0x000fee0000000000 */
[----:B-12---:R-:W-:Y:S05]  /*a1d0*/  CALL.ABS.NOINC R8 ;  /* 0x0000000008007343 */ /* 0x006fea0003c00000 */
.L_x_225:
        /* <DEDUP_REMOVED lines=17> */
.L_x_226:
[----:B------:R1:W2:Y:S01]  /*a2f0*/  LDC.64 R8, c[0x4][R47] ;  /* 0x010000002f087b82 */ /* 0x0002a20000000a00 */
[----:B------:R-:W3:Y:S01]  /*a300*/  LDCU.64 UR4, c[0x4][0xd8] ;  /* 0x01001b00ff0477ac */ /* 0x000ee20008000a00 */
[----:B------:R-:W-:Y:S02]  /*a310*/  CS2R R6, SRZ ;  /* 0x0000000000067805 */ /* 0x000fe4000001ff00 */
[----:B---3--:R-:W-:Y:S01]  /*a320*/  MOV R5, UR5 ;  /* 0x0000000500057c02 */ /* 0x008fe20008000f00 */
[----:B------:R-:W-:Y:S04]  /*a330*/  IMAD.U32 R4, RZ, RZ, UR4 ;  /* 0x00000004ff047e24 */ /* 0x000fe8000f8e00ff */
[----:B------:R-:W-:Y:S07]  /*a340*/  LEPC R20, `(.L_x_227) ;  /* 0x000000001014794e */ /* 0x000fee0000000000 */
[----:B-12---:R-:W-:Y:S05]  /*a350*/  CALL.ABS.NOINC R8 ;  /* 0x0000000008007343 */ /* 0x006fea0003c00000 */
.L_x_227:
        /* <DEDUP_REMOVED lines=17> */
.L_x_228:
[----:B------:R1:W2:Y:S01]  /*a470*/  LDC.64 R8, c[0x4][R47] ;  /* 0x010000002f087b82 */ /* 0x0002a20000000a00 */
[----:B------:R-:W3:Y:S01]  /*a480*/  LDCU.64 UR4, c[0x4][0xd8] ;  /* 0x01001b00ff0477ac */ /* 0x000ee20008000a00 */
[----:B------:R-:W-:Y:S02]  /*a490*/  CS2R R6, SRZ ;  /* 0x0000000000067805 */ /* 0x000fe4000001ff00 */
[----:B---3--:R-:W-:Y:S01]  /*a4a0*/  MOV R5, UR5 ;  /* 0x0000000500057c02 */ /* 0x008fe20008000f00 */
[----:B------:R-:W-:Y:S04]  /*a4b0*/  IMAD.U32 R4, RZ, RZ, UR4 ;  /* 0x00000004ff047e24 */ /* 0x000fe8000f8e00ff */
[----:B------:R-:W-:Y:S07]  /*a4c0*/  LEPC R20, `(.L_x_229) ;  /* 0x000000001014794e */ /* 0x000fee0000000000 */
[----:B-12---:R-:W-:Y:S05]  /*a4d0*/  CALL.ABS.NOINC R8 ;  /* 0x0000000008007343 */ /* 0x006fea0003c00000 */
.L_x_229:
        /* <DEDUP_REMOVED lines=17> */
.L_x_230:
[----:B------:R1:W2:Y:S01]  /*a5f0*/  LDC.64 R8, c[0x4][R47] ;  /* 0x010000002f087b82 */ /* 0x0002a20000000a00 */
[----:B------:R-:W3:Y:S01]  /*a600*/  LDCU.64 UR4, c[0x4][0xd8] ;  /* 0x01001b00ff0477ac */ /* 0x000ee20008000a00 */
[----:B------:R-:W-:Y:S02]  /*a610*/  CS2R R6, SRZ ;  /* 0x0000000000067805 */ /* 0x000fe4000001ff00 */
[----:B---3--:R-:W-:Y:S01]  /*a620*/  MOV R5, UR5 ;  /* 0x0000000500057c02 */ /* 0x008fe20008000f00 */
[----:B------:R-:W-:Y:S04]  /*a630*/  IMAD.U32 R4, RZ, RZ, UR4 ;  /* 0x00000004ff047e24 */ /* 0x000fe8000f8e00ff */
[----:B------:R-:W-:Y:S07]  /*a640*/  LEPC R20, `(.L_x_231) ;  /* 0x000000001014794e */ /* 0x000fee0000000000 */
[----:B-12---:R-:W-:Y:S05]  /*a650*/  CALL.ABS.NOINC R8 ;  /* 0x0000000008007343 */ /* 0x006fea0003c00000 */
.L_x_231:
        /* <DEDUP_REMOVED lines=17> */
.L_x_232:
[----:B------:R1:W2:Y:S01]  /*a770*/  LDC.64 R8, c[0x4][R47] ;  /* 0x010000002f087b82 */ /* 0x0002a20000000a00 */
[----:B------:R-:W3:Y:S01]  /*a780*/  LDCU.64 UR4, c[0x4][0xd8] ;  /* 0x01001b00ff0477ac */ /* 0x000ee20008000a00 */
[----:B------:R-:W-:Y:S02]  /*a790*/  CS2R R6, SRZ ;  /* 0x0000000000067805 */ /* 0x000fe4000001ff00 */
[----:B---3--:R-:W-:Y:S01]  /*a7a0*/  MOV R5, UR5 ;  /* 0x0000000500057c02 */ /* 0x008fe20008000f00 */
[----:B------:R-:W-:Y:S04]  /*a7b0*/  IMAD.U32 R4, RZ, RZ, UR4 ;  /* 0x00000004ff047e24 */ /* 0x000fe8000f8e00ff */
[----:B------:R-:W-:Y:S07]  /*a7c0*/  LEPC R20, `(.L_x_233) ;  /* 0x000000001014794e */ /* 0x000fee0000000000 */
[----:B-12---:R-:W-:Y:S05]  /*a7d0*/  CALL.ABS.NOINC R8 ;  /* 0x0000000008007343 */ /* 0x006fea0003c00000 */
.L_x_233:
        /* <DEDUP_REMOVED lines=17> */
.L_x_234:
[----:B------:R1:W2:Y:S01]  /*a8f0*/  LDC.64 R8, c[0x4][R47] ;  /* 0x010000002f087b82 */ /* 0x0002a20000000a00 */
[----:B------:R-:W3:Y:S01]  /*a900*/  LDCU.64 UR4, c[0x4][0xd8] ;  /* 0x01001b00ff0477ac */ /* 0x000ee20008000a00 */
[----:B------:R-:W-:Y:S02]  /*a910*/  CS2R R6, SRZ ;  /* 0x0000000000067805 */ /* 0x000fe4000001ff00 */
[----:B---3--:R-:W-:Y:S01]  /*a920*/  MOV R5, UR5 ;  /* 0x0000000500057c02 */ /* 0x008fe20008000f00 */
[----:B------:R-:W-:Y:S04]  /*a930*/  IMAD.U32 R4, RZ, RZ, UR4 ;  /* 0x00000004ff047e24 */ /* 0x000fe8000f8e00ff */
[----:B------:R-:W-:Y:S07]  /*a940*/  LEPC R20, `(.L_x_235) ;  /* 0x000000001014794e */ /* 0x000fee0000000000 */
[----:B-12---:R-:W-:Y:S05]  /*a950*/  CALL.ABS.NOINC R8 ;  /* 0x0000000008007343 */ /* 0x006fea0003c00000 */
.L_x_235:
        /* <DEDUP_REMOVED lines=17> */
.L_x_236:
[----:B------:R1:W2:Y:S01]  /*aa70*/  LDC.64 R8, c[0x4][R47] ;  /* 0x010000002f087b82 */ /* 0x0002a20000000a00 */
[----:B------:R-:W3:Y:S01]  /*aa80*/  LDCU.64 UR4, c[0x4][0xd8] ;  /* 0x01001b00ff0477ac */ /* 0x000ee20008000a00 */
[----:B------:R-:W-:Y:S02]  /*aa90*/  CS2R R6, SRZ ;  /* 0x0000000000067805 */ /* 0x000fe4000001ff00 */
[----:B---3--:R-:W-:Y:S01]  /*aaa0*/  MOV R5, UR5 ;  /* 0x0000000500057c02 */ /* 0x008fe20008000f00 */
[----:B------:R-:W-:Y:S04]  /*aab0*/  IMAD.U32 R4, RZ, RZ, UR4 ;  /* 0x00000004ff047e24 */ /* 0x000fe8000f8e00ff */
[----:B------:R-:W-:Y:S07]  /*aac0*/  LEPC R20, `(.L_x_237) ;  /* 0x000000001014794e */ /* 0x000fee0000000000 */
[----:B-12---:R-:W-:Y:S05]  /*aad0*/  CALL.ABS.NOINC R8 ;  /* 0x0000000008007343 */ /* 0x006fea0003c00000 */
.L_x_237:
        /* <DEDUP_REMOVED lines=17> */
.L_x_238:
[----:B------:R1:W2:Y:S01]  /*abf0*/  LDC.64 R8, c[0x4][R47] ;  /* 0x010000002f087b82 */ /* 0x0002a20000000a00 */
[----:B------:R-:W3:Y:S01]  /*ac00*/  LDCU.64 UR4, c[0x4][0xd8] ;  /* 0x01001b00ff0477ac */ /* 0x000ee20008000a00 */
[----:B------:R-:W-:Y:S02]  /*ac10*/  CS2R R6, SRZ ;  /* 0x0000000000067805 */ /* 0x000fe4000001ff00 */
[----:B---3--:R-:W-:Y:S01]  /*ac20*/  MOV R5, UR5 ;  /* 0x0000000500057c02 */ /* 0x008fe20008000f00 */
[----:B------:R-:W-:Y:S04]  /*ac30*/  IMAD.U32 R4, RZ, RZ, UR4 ;  /* 0x00000004ff047e24 */ /* 0x000fe8000f8e00ff */
[----:B------:R-:W-:Y:S07]  /*ac40*/  LEPC R20, `(.L_x_239) ;  /* 0x000000001014794e */ /* 0x000fee0000000000 */
[----:B-12---:R-:W-:Y:S05]  /*ac50*/  CALL.ABS.NOINC R8 ;  /* 0x0000000008007343 */ /* 0x006fea0003c00000 */
.L_x_239:
        /* <DEDUP_REMOVED lines=17> */
.L_x_240:
[----:B------:R1:W2:Y:S01]  /*ad70*/  LDC.64 R8, c[0x4][R47] ;  /* 0x010000002f087b82 */ /* 0x0002a20000000a00 */
[----:B------:R-:W3:Y:S01]  /*ad80*/  LDCU.64 UR4, c[0x4][0xd8] ;  /* 0x01001b00ff0477ac */ /* 0x000ee20008000a00 */
[----:B------:R-:W-:Y:S02]  /*ad90*/  CS2R R6, SRZ ;  /* 0x0000000000067805 */ /* 0x000fe4000001ff00 */
[----:B---3--:R-:W-:Y:S01]  /*ada0*/  MOV R5, UR5 ;  /* 0x0000000500057c02 */ /* 0x008fe20008000f00 */
[----:B------:R-:W-:Y:S04]  /*adb0*/  IMAD.U32 R4, RZ, RZ, UR4 ;  /* 0x00000004ff047e24 */ /* 0x000fe8000f8e00ff */
[----:B------:R-:W-:Y:S07]  /*adc0*/  LEPC R20, `(.L_x_241) ;  /* 0x000000001014794e */ /* 0x000fee0000000000 */
[----:B-12---:R-:W-:Y:S05]  /*add0*/  CALL.ABS.NOINC R8 ;  /* 0x0000000008007343 */ /* 0x006fea0003c00000 */
.L_x_241:
        /* <DEDUP_REMOVED lines=17> */
.L_x_242:
[----:B------:R1:W2:Y:S01]  /*aef0*/  LDC.64 R8, c[0x4][R47] ;  /* 0x010000002f087b82 */ /* 0x0002a20000000a00 */
[----:B------:R-:W3:Y:S01]  /*af00*/  LDCU.64 UR4, c[0x4][0xd8] ;  /* 0x01001b00ff0477ac */ /* 0x000ee20008000a00 */
[----:B------:R-:W-:Y:S02]  /*af10*/  CS2R R6, SRZ ;  /* 0x0000000000067805 */ /* 0x000fe4000001ff00 */
[----:B---3--:R-:W-:Y:S01]  /*af20*/  MOV R5, UR5 ;  /* 0x0000000500057c02 */ /* 0x008fe20008000f00 */
[----:B------:R-:W-:Y:S04]  /*af30*/  IMAD.U32 R4, RZ, RZ, UR4 ;  /* 0x00000004ff047e24 */ /* 0x000fe8000f8e00ff */
[----:B------:R-:W-:Y:S07]  /*af40*/  LEPC R20, `(.L_x_243) ;  /* 0x000000001014794e */ /* 0x000fee0000000000 */
[----:B-12---:R-:W-:Y:S05]  /*af50*/  CALL.ABS.NOINC R8 ;  /* 0x0000000008007343 */ /* 0x006fea0003c00000 */
.L_x_243:
        /* <DEDUP_REMOVED lines=17> */
.L_x_244:
[----:B------:R1:W2:Y:S01]  /*b070*/  LDC.64 R8, c[0x4][R47] ;  /* 0x010000002f087b82 */ /* 0x0002a20000000a00 */
[----:B------:R-:W3:Y:S01]  /*b080*/  LDCU.64 UR4, c[0x4][0xd8] ;  /* 0x01001b00ff0477ac */ /* 0x000ee20008000a00 */
[----:B------:R-:W-:Y:S02]  /*b090*/  CS2R R6, SRZ ;  /* 0x0000000000067805 */ /* 0x000fe4000001ff00 */
[----:B---3--:R-:W-:Y:S01]  /*b0a0*/  MOV R5, UR5 ;  /* 0x0000000500057c02 */ /* 0x008fe20008000f00 */
[----:B------:R-:W-:Y:S04]  /*b0b0*/  IMAD.U32 R4, RZ, RZ, UR4 ;  /* 0x00000004ff047e24 */ /* 0x000fe8000f8e00ff */
[----:B------:R-:W-:Y:S07]  /*b0c0*/  LEPC R20, `(.L_x_245) ;  /* 0x000000001014794e */ /* 0x000fee0000000000 */
[----:B-12---:R-:W-:Y:S05]  /*b0d0*/  CALL.ABS.NOINC R8 ;  /* 0x0000000008007343 */ /* 0x006fea0003c00000 */
.L_x_245:
        /* <DEDUP_REMOVED lines=17> */
.L_x_246:
[----:B------:R1:W2:Y:S01]  /*b1f0*/  LDC.64 R8, c[0x4][R47] ;  /* 0x010000002f087b82 */ /* 0x0002a20000000a00 */
[----:B------:R-:W3:Y:S01]  /*b200*/  LDCU.64 UR4, c[0x4][0xd8] ;  /* 0x01001b00ff0477ac */ /* 0x000ee20008000a00 */
[----:B------:R-:W-:Y:S02]  /*b210*/  CS2R R6, SRZ ;  /* 0x0000000000067805 */ /* 0x000fe4000001ff00 */
[----:B---3--:R-:W-:Y:S01]  /*b220*/  MOV R5, UR5 ;  /* 0x0000000500057c02 */ /* 0x008fe20008000f00 */
[----:B------:R-:W-:Y:S04]  /*b230*/  IMAD.U32 R4, RZ, RZ, UR4 ;  /* 0x00000004ff047e24 */ /* 0x000fe8000f8e00ff */
[----:B------:R-:W-:Y:S07]  /*b240*/  LEPC R20, `(.L_x_247) ;  /* 0x000000001014794e */ /* 0x000fee0000000000 */
[----:B-12---:R-:W-:Y:S05]  /*b250*/  CALL.ABS.NOINC R8 ;  /* 0x0000000008007343 */ /* 0x006fea0003c00000 */
.L_x_247:
        /* <DEDUP_REMOVED lines=17> */
.L_x_248:
[----:B------:R1:W2:Y:S01]  /*b370*/  LDC.64 R8, c[0x4][R47] ;  /* 0x010000002f087b82 */ /* 0x0002a20000000a00 */
[----:B------:R-:W3:Y:S01]  /*b380*/  LDCU.64 UR4, c[0x4][0xd8] ;  /* 0x01001b00ff0477ac */ /* 0x000ee20008000a00 */
[----:B------:R-:W-:Y:S02]  /*b390*/  CS2R R6, SRZ ;  /* 0x0000000000067805 */ /* 0x000fe4000001ff00 */
[----:B---3--:R-:W-:Y:S01]  /*b3a0*/  MOV R5, UR5 ;  /* 0x0000000500057c02 */ /* 0x008fe20008000f00 */
[----:B------:R-:W-:Y:S04]  /*b3b0*/  IMAD.U32 R4, RZ, RZ, UR4 ;  /* 0x00000004ff047e24 */ /* 0x000fe8000f8e00ff */
[----:B------:R-:W-:Y:S07]  /*b3c0*/  LEPC R20, `(.L_x_249) ;  /* 0x000000001014794e */ /* 0x000fee0000000000 */
[----:B-12---:R-:W-:Y:S05]  /*b3d0*/  CALL.ABS.NOINC R8 ;  /* 0x0000000008007343 */ /* 0x006fea0003c00000 */
.L_x_249:
        /* <DEDUP_REMOVED lines=17> */
.L_x_250:
[----:B------:R1:W2:Y:S01]  /*b4f0*/  LDC.64 R8, c[0x4][R47] ;  /* 0x010000002f087b82 */ /* 0x0002a20000000a00 */
[----:B------:R-:W3:Y:S01]  /*b500*/  LDCU.64 UR4, c[0x4][0xd8] ;  /* 0x01001b00ff0477ac */ /* 0x000ee20008000a00 */
[----:B------:R-:W-:Y:S02]  /*b510*/  CS2R R6, SRZ ;  /* 0x0000000000067805 */ /* 0x000fe4000001ff00 */
[----:B---3--:R-:W-:Y:S01]  /*b520*/  MOV R5, UR5 ;  /* 0x0000000500057c02 */ /* 0x008fe20008000f00 */
[----:B------:R-:W-:Y:S04]  /*b530*/  IMAD.U32 R4, RZ, RZ, UR4 ;  /* 0x00000004ff047e24 */ /* 0x000fe8000f8e00ff */
[----:B------:R-:W-:Y:S07]  /*b540*/  LEPC R20, `(.L_x_251) ;  /* 0x000000001014794e */ /* 0x000fee0000000000 */
[----:B-12---:R-:W-:Y:S05]  /*b550*/  CALL.ABS.NOINC R8 ;  /* 0x0000000008007343 */ /* 0x006fea0003c00000 */
.L_x_251:
[----:B------:R-:W-:Y:S05]  /*b560*/  BPT.TRAP 0x1 ;  /* 0x000000040000795c */ /* 0x000fea0000300000 */
[----:B------:R-:W-:Y:S05]  /*b570*/  WARPSYNC.ALL ;  /* 0x0000000000007948 */ /* 0x000fea0003800000 */
[----:B------:R-:W-:Y:S01]  /*b580*/  BAR.SYNC.DEFER_BLOCKING 0x7, 0x100 ;  /* 0x01c4000000007b1d */ /* 0x000fe20000010000 */
[----:B------:R-:W-:Y:S11]  /*b590*/  ISETP.NE.AND P6, PT, R53, RZ, PT ;  /* 0x000000ff3500720c */ /* 0x000ff60003fc5270 */
[----:B------:R-:W-:Y:S02]  /*b5a0*/  @!UPT UIADD3 URZ, UPT, UPT, URZ, URZ, URZ ;  /* 0x000000fffffff290 */ /* 0x000fe4000fffe0ff */
[----:B------:R-:W-:Y:S05]  /*b5b0*/  @P6 BRA `(.L_x_252) ;  /* 0x0000000000046947 */ /* 0x000fea0003800000 */
[----:B------:R-:W-:Y:S05]  /*b5c0*/  BPT.TRAP 0x1 ;  /* 0x000000040000795c */ /* 0x000fea0000300000 */
.L_x_252:
[----:B------:R-:W-:Y:S01]  /*b5d0*/  IMAD R0, R56, 0x8, R27 ;  /* 0x0000000838007824 */ /* 0x000fe200078e021b */
[----:B------:R-:W-:Y:S04]  /*b5e0*/  UISETP.GT.U32.AND UP0, UPT, UR40, 0x1, UPT ;  /* 0x000000012800788c */ /* 0x000fe8000bf04070 */
[----:B------:R-:W-:Y:S04]  /*b5f0*/  IADD3 R0, PT, PT, R0, 0x38, RZ ;  /* 0x0000003800007810 */ /* 0x000fe80007ffe0ff */
[----:B------:R-:W-:Y:S04]  /*b600*/  PRMT R0, RZ, 0x654, R0 ;  /* 0x00000654ff007816 */ /* 0x000fe80000000000 */
[----:B------:R1:W-:Y:S01]  /*b610*/  SYNCS.ARRIVE.TRANS64.RED.A1T0 RZ, [R0+URZ], RZ ;  /* 0x000000ff00ff79a7 */ /* 0x0003e200081004ff */
[----:B------:R-:W-:Y:S05]  /*b620*/  BRA.U UP0, `(.L_x_253) ;  /* 0x0000000100047547 */ /* 0x000fea000b800000 */
[----:B------:R-:W-:Y:S05]  /*b630*/  BPT.TRAP 0x1 ;  /* 0x000000040000795c */ /* 0x000fea0000300000 */
.L_x_253:
[----:B------:R-:W-:Y:S01]  /*b640*/  VIADD R50, R50, 0x1 ;  /* 0x0000000132327836 */ /* 0x000fe20000000000 */
[----:B------:R-:W-:Y:S01]  /*b650*/  UISETP.NE.AND UP0, UPT, UR42, URZ, UPT ;  /* 0x000000ff2a00728c */ /* 0x000fe2000bf05270 */
[----:B------:R-:W-:Y:S03]  /*b660*/  VIADD R42, R56, 0x1 ;  /* 0x00000001382a7836 */ /* 0x000fe60000000000 */
[----:B------:R-:W-:Y:S02]  /*b670*/  ISETP.NE.AND P1, PT, R50, 0x3, PT ;  /* 0x000000033200780c */ /* 0x000fe40003f25270 */
[C---:B------:R-:W-:Y:S02]  /*b680*/  ISETP.NE.AND P0, PT, R42.reuse, 0x3, PT ;  /* 0x000000032a00780c */ /* 0x040fe40003f05270 */
[----:B-1----:R-:W-:Y:S02]  /*b690*/  SEL R0, RZ, 0x1, P1 ;  /* 0x00000001ff007807 */ /* 0x002fe40000800000 */
[----:B------:R-:W-:Y:S02]  /*b6a0*/  SEL R42, R42, RZ, P0 ;  /* 0x000000ff2a2a7207 */ /* 0x000fe40000000000 */
[----:B------:R-:W-:Y:S02]  /*b6b0*/  LOP3.LUT R49, R49, R0, RZ, 0x3c, !PT ;  /* 0x0000000031317212 */ /* 0x000fe400078e3cff */
[----:B------:R-:W-:Y:S01]  /*b6c0*/  SEL R50, R50, RZ, P1 ;  /* 0x000000ff32327207 */ /* 0x000fe20000800000 */
[----:B------:R-:W-:Y:S06]  /*b6d0*/  BRA.U UP0, `(.L_x_254) ;  /* 0x0000000100047547 */ /* 0x000fec000b800000 */
[----:B------:R-:W-:Y:S05]  /*b6e0*/  BPT.TRAP 0x1 ;  /* 0x000000040000795c */ /* 0x000fea0000300000 */
.L_x_254:
[----:B------:R-:W-:Y:S02]  /*b6f0*/  LEA R0, R50, R27, 0x3 ;  /* 0x0000001b32007211 */ /* 0x000fe400078e18ff */
[----:B------:R-:W-:Y:S04]  /*b700*/  SHF.L.U32 R3, R49, 0x1f, RZ ;  /* 0x0000001f31037819 */ /* 0x000fe800000006ff */
[----:B------:R1:W2:Y:S01]  /*b710*/  SYNCS.PHASECHK.TRANS64.TRYWAIT P0, [R0+URZ+0x20], R3 ;  /* 0x00002003000075a7 */ /* 0x0002a200080011ff */
[----:B------:R-:W-:Y:S05]  /*b720*/  BRA.U UP0, `(.L_x_255) ;  /* 0x0000000100047547 */ /* 0x000fea000b800000 */
[----:B------:R-:W-:Y:S05]  /*b730*/  BPT.TRAP 0x1 ;  /* 0x000000040000795c */ /* 0x000fea0000300000 */
.L_x_255:
[----:B------:R-:W-:Y:S04]  /*b740*/  ISETP.NE.AND P1, PT, R41, 0x2, PT ;  /* 0x000000022900780c */ /* 0x000fe80003f25270 */
[----:B------:R-:W-:Y:S01]  /*b750*/  P2R R53, PR, RZ, 0x2 ;  /* 0x00000002ff357803 */ /* 0x000fe20000000000 */
[----:B--2---:R-:W-:Y:S05]  /*b760*/  @P0 BRA `(.L_x_256) ;  /* 0x0000000000080947 */ /* 0x004fea0003800000 */
[----:B------:R-:W2:Y:S02]  /*b770*/  SYNCS.PHASECHK.TRANS64.TRYWAIT P0, [R0+URZ+0x20], R3 ;  /* 0x00002003000075a7 */ /* 0x000ea400080011ff */
[----:B--2---:R-:W-:Y:S05]  /*b780*/  @!P0 BRA `(.L_x_257) ;  /* 0x0000007800a48947 */ /* 0x004fea0003800000 */
.L_x_256:
[----:B------:R-:W-:Y:S05]  /*b790*/  WARPSYNC.ALL ;  /* 0x0000000000007948 */ /* 0x000fea0003800000 */
[----:B------:R-:W3:Y:S01]  /*b7a0*/  LDCU.64 UR8, c[0x4][0xc8] ;  /* 0x01001900ff0877ac */ /* 0x000ee20008000a00 */
[----:B------:R-:W-:Y:S01]  /*b7b0*/  MOV R47, 0x8 ;  /* 0x00000008002f7802 */ /* 0x000fe20000000f00 */
[----:B------:R-:W-:Y:S02]  /*b7c0*/  HFMA2 R12, -RZ, RZ, 0, 5.9604644775390625e-08 ;  /* 0x00000001ff0c7431 */ /* 0x000fe400000001ff */
[----:B------:R-:W-:Y:S01]  /*b7d0*/  IMAD.MOV.U32 R8, RZ, RZ, 0xb9d ;  /* 0x00000b9dff087424 */ /* 0x000fe200078e00ff */
[----:B------:R4:W1:Y:S01]  /*b7e0*/  LDC.64 R14, c[0x4][R47] ;  /* 0x010000002f0e7b82 */ /* 0x0008620000000a00 */
[----:B------:R-:W5:Y:S01]  /*b7f0*/  LDCU.64 UR6, c[0x4][0xd0] ;  /* 0x01001a00ff0677ac */ /* 0x000f620008000a00 */
[----:B------:R-:W-:Y:S01]  /*b800*/  IMAD.MOV.U32 R13, RZ, RZ, RZ ;  /* 0x000000ffff0d7224 */ /* 0x000fe200078e00ff */
[----:B------:R-:W2:Y:S01]  /*b810*/  LDCU.64 UR4, c[0x4][0x38] ;  /* 0x01000700ff0477ac */ /* 0x000ea20008000a00 */
[----:B---3--:R-:W-:Y:S01]  /*b820*/  MOV R5, UR9 ;  /* 0x0000000900057c02 */ /* 0x008fe20008000f00 */
[----:B------:R-:W-:Y:S01]  /*b830*/  IMAD.U32 R4, RZ, RZ, UR8 ;  /* 0x00000008ff047e24 */ /* 0x000fe2000f8e00ff */
[----:B-----5:R-:W-:Y:S01]  /*b840*/  MOV R7, UR7 ;  /* 0x0000000700077c02 */ /* 0x020fe20008000f00 */
[----:B------:R-:W-:Y:S01]  /*b850*/  IMAD.U32 R6, RZ, RZ, UR6 ;  /* 0x00000006ff067e24 */ /* 0x000fe2000f8e00ff */
[----:B--2---:R-:W-:Y:S01]  /*b860*/  MOV R11, UR5 ;  /* 0x00000005000b7c02 */ /* 0x004fe20008000f00 */
[----:B------:R-:W-:Y:S02]  /*b870*/  IMAD.U32 R10, RZ, RZ, UR4 ;  /* 0x00000004ff0a7e24 */ /* 0x000fe4000f8e00ff */
[----:B------:R-:W-:Y:S07]  /*b880*/  LEPC R20, `(.L_x_258) ;  /* 0x000000001014794e */ /* 0x000fee0000000000 */
[----:B-1--4-:R-:W-:Y:S05]  /*b890*/  CALL.ABS.NOINC R14 ;  /* 0x000000000e007343 */ /* 0x012fea0003c00000 */
.L_x_258:
        /* <DEDUP_REMOVED lines=8> */
.L_x_259:
        /* <DEDUP_REMOVED lines=17> */
.L_x_260:
[----:B------:R1:W2:Y:S01]  /*ba30*/  LDC.64 R8, c[0x4][R41] ;  /* 0x0100000029087b82 */ /* 0x0002a20000000a00 */
[----:B------:R-:W3:Y:S01]  /*ba40*/  LDCU.64 UR4, c[0x4][0xd8] ;  /* 0x01001b00ff0477ac */ /* 0x000ee20008000a00 */
[----:B------:R-:W-:Y:S02]  /*ba50*/  CS2R R6, SRZ ;  /* 0x0000000000067805 */ /* 0x000fe4000001ff00 */
[----:B---3--:R-:W-:Y:S01]  /*ba60*/  MOV R5, UR5 ;  /* 0x0000000500057c02 */ /* 0x008fe20008000f00 */
[----:B------:R-:W-:Y:S04]  /*ba70*/  IMAD.U32 R4, RZ, RZ, UR4 ;  /* 0x00000004ff047e24 */ /* 0x000fe8000f8e00ff */
[----:B------:R-:W-:Y:S07]  /*ba80*/  LEPC R20, `(.L_x_261) ;  /* 0x000000001014794e */ /* 0x000fee0000000000 */
[----:B-12---:R-:W-:Y:S05]  /*ba90*/  CALL.ABS.NOINC R8 ;  /* 0x0000000008007343 */ /* 0x006fea0003c00000 */
.L_x_261:
        /* <DEDUP_REMOVED lines=17> */
.L_x_262:
[----:B------:R1:W2:Y:S01]  /*bbb0*/  LDC.64 R8, c[0x4][R41] ;  /* 0x0100000029087b82 */ /* 0x0002a20000000a00 */
[----:B------:R-:W3:Y:S01]  /*bbc0*/  LDCU.64 UR4, c[0x4][0xd8] ;  /* 0x01001b00ff0477ac */ /* 0x000ee20008000a00 */
[----:B------:R-:W-:Y:S02]  /*bbd0*/  CS2R R6, SRZ ;  /* 0x0000000000067805 */ /* 0x000fe4000001ff00 */
[----:B---3--:R-:W-:Y:S01]  /*bbe0*/  MOV R5, UR5 ;  /* 0x0000000500057c02 */ /* 0x008fe20008000f00 */
[----:B------:R-:W-:Y:S04]  /*bbf0*/  IMAD.U32 R4, RZ, RZ, UR4 ;  /* 0x00000004ff047e24 */ /* 0x000fe8000f8e00ff */
[----:B------:R-:W-:Y:S07]  /*bc00*/  LEPC R20, `(.L_x_263) ;  /* 0x000000001014794e */ /* 0x000fee0000000000 */
[----:B-12---:R-:W-:Y:S05]  /*bc10*/  CALL.ABS.NOINC R8 ;  /* 0x0000000008007343 */ /* 0x006fea0003c00000 */
.L_x_263:
        /* <DEDUP_REMOVED lines=17> */
.L_x_264:
[----:B------:R1:W2:Y:S01]  /*bd30*/  LDC.64 R8, c[0x4][R41] ;  /* 0x0100000029087b82 */ /* 0x0002a20000000a00 */
[----:B------:R-:W3:Y:S01]  /*bd40*/  LDCU.64 UR4, c[0x4][0xd8] ;  /* 0x01001b00ff0477ac */ /* 0x000ee20008000a00 */
[----:B------:R-:W-:Y:S02]  /*bd50*/  CS2R R6, SRZ ;  /* 0x0000000000067805 */ /* 0x000fe4000001ff00 */
[----:B---3--:R-:W-:Y:S01]  /*bd60*/  MOV R5, UR5 ;  /* 0x0000000500057c02 */ /* 0x008fe20008000f00 */
[----:B------:R-:W-:Y:S04]  /*bd70*/  IMAD.U32 R4, RZ, RZ, UR4 ;  /* 0x00000004ff047e24 */ /* 0x000fe8000f8e00ff */
[----:B------:R-:W-:Y:S07]  /*bd80*/  LEPC R20, `(.L_x_265) ;  /* 0x000000001014794e */ /* 0x000fee0000000000 */
[----:B-12---:R-:W-:Y:S05]  /*bd90*/  CALL.ABS.NOINC R8 ;  /* 0x0000000008007343 */ /* 0x006fea0003c00000 */
.L_x_265:
        /* <DEDUP_REMOVED lines=17> */
.L_x_266:
[----:B------:R1:W2:Y:S01]  /*beb0*/  LDC.64 R8, c[0x4][R41] ;  /* 0x0100000029087b82 */ /* 0x0002a20000000a00 */
[----:B------:R-:W3:Y:S01]  /*bec0*/  LDCU.64 UR4, c[0x4][0xd8] ;  /* 0x01001b00ff0477ac */ /* 0x000ee20008000a00 */
[----:B------:R-:W-:Y:S02]  /*bed0*/  CS2R R6, SRZ ;  /* 0x0000000000067805 */ /* 0x000fe4000001ff00 */
[----:B---3--:R-:W-:Y:S01]  /*bee0*/  MOV R5, UR5 ;  /* 0x0000000500057c02 */ /* 0x008fe20008000f00 */
[----:B------:R-:W-:Y:S04]  /*bef0*/  IMAD.U32 R4, RZ, RZ, UR4 ;  /* 0x00000004ff047e24 */ /* 0x000fe8000f8e00ff */
[----:B------:R-:W-:Y:S07]  /*bf00*/  LEPC R20, `(.L_x_267) ;  /* 0x000000001014794e */ /* 0x000fee0000000000 */
[----:B-12---:R-:W-:Y:S05]  /*bf10*/  CALL.ABS.NOINC R8 ;  /* 0x0000000008007343 */ /* 0x006fea0003c00000 */
.L_x_267:
        /* <DEDUP_REMOVED lines=17> */
.L_x_268:
[----:B------:R1:W2:Y:S01]  /*c030*/  LDC.64 R8, c[0x4][R41] ;  /* 0x0100000029087b82 */ /* 0x0002a20000000a00 */
[----:B------:R-:W3:Y:S01]  /*c040*/  LDCU.64 UR4, c[0x4][0xd8] ;  /* 0x01001b00ff0477ac */ /* 0x000ee20008000a00 */
[----:B------:R-:W-:Y:S02]  /*c050*/  CS2R R6, SRZ ;  /* 0x0000000000067805 */ /* 0x000fe4000001ff00 */
[----:B---3--:R-:W-:Y:S01]  /*c060*/  MOV R5, UR5 ;  /* 0x0000000500057c02 */ /* 0x008fe20008000f00 */
[----:B------:R-:W-:Y:S04]  /*c070*/  IMAD.U32 R4, RZ, RZ, UR4 ;  /* 0x00000004ff047e24 */ /* 0x000fe8000f8e00ff */
[----:B------:R-:W-:Y:S07]  /*c080*/  LEPC R20, `(.L_x_269) ;  /* 0x000000001014794e */ /* 0x000fee0000000000 */
[----:B-12---:R-:W-:Y:S05]  /*c090*/  CALL.ABS.NOINC R8 ;  /* 0x0000000008007343 */ /* 0x006fea0003c00000 */
.L_x_269:
        /* <DEDUP_REMOVED lines=17> */
.L_x_270:
[----:B------:R1:W2:Y:S01]  /*c1b0*/  LDC.64 R8, c[0x4][R41] ;  /* 0x0100000029087b82 */ /* 0x0002a20000000a00 */
[----:B------:R-:W3:Y:S01]  /*c1c0*/  LDCU.64 UR4, c[0x4][0xd8] ;  /* 0x01001b00ff0477ac */ /* 0x000ee20008000a00 */
[----:B------:R-:W-:Y:S02]  /*c1d0*/  CS2R R6, SRZ ;  /* 0x0000000000067805 */ /* 0x000fe4000001ff00 */
[----:B---3--:R-:W-:Y:S01]  /*c1e0*/  MOV R5, UR5 ;  /* 0x0000000500057c02 */ /* 0x008fe20008000f00 */
[----:B------:R-:W-:Y:S04]  /*c1f0*/  IMAD.U32 R4, RZ, RZ, UR4 ;  /* 0x00000004ff047e24 */ /* 0x000fe8000f8e00ff */
[----:B------:R-:W-:Y:S07]  /*c200*/  LEPC R20, `(.L_x_271) ;  /* 0x000000001014794e */ /* 0x000fee0000000000 */
[----:B-12---:R-:W-:Y:S05]  /*c210*/  CALL.ABS.NOINC R8 ;  /* 0x0000000008007343 */ /* 0x006fea0003c00000 */
.L_x_271:
        /* <DEDUP_REMOVED lines=17> */
.L_x_272:
[----:B------:R1:W2:Y:S01]  /*c330*/  LDC.64 R8, c[0x4][R41] ;  /* 0x0100000029087b82 */ /* 0x0002a20000000a00 */
[----:B------:R-:W3:Y:S01]  /*c340*/  LDCU.64 UR4, c[0x4][0xd8] ;  /* 0x01001b00ff0477ac */ /* 0x000ee20008000a00 */
[----:B------:R-:W-:Y:S02]  /*c350*/  CS2R R6, SRZ ;  /* 0x0000000000067805 */ /* 0x000fe4000001ff00 */
[----:B---3--:R-:W-:Y:S01]  /*c360*/  MOV R5, UR5 ;  /* 0x0000000500057c02 */ /* 0x008fe20008000f00 */
[----:B------:R-:W-:Y:S04]  /*c370*/  IMAD.U32 R4, RZ, RZ, UR4 ;  /* 0x00000004ff047e24 */ /* 0x000fe8000f8e00ff */
[----:B------:R-:W-:Y:S07]  /*c380*/  LEPC R20, `(.L_x_273) ;  /* 0x000000001014794e */ /* 0x000fee0000000000 */
[----:B-12---:R-:W-:Y:S05]  /*c390*/  CALL.ABS.NOINC R8 ;  /* 0x0000000008007343 */ /* 0x006fea0003c00000 */
.L_x_273:
        /* <DEDUP_REMOVED lines=17> */
.L_x_274:
[----:B------:R1:W2:Y:S01]  /*c4b0*/  LDC.64 R8, c[0x4][R41] ;  /* 0x0100000029087b82 */ /* 0x0002a20000000a00 */
[----:B------:R-:W3:Y:S01]  /*c4c0*/  LDCU.64 UR4, c[0x4][0xd8] ;  /* 0x01001b00ff0477ac */ /* 0x000ee20008000a00 */
[----:B------:R-:W-:Y:S02]  /*c4d0*/  CS2R R6, SRZ ;  /* 0x0000000000067805 */ /* 0x000fe4000001ff00 */
[----:B---3--:R-:W-:Y:S01]  /*c4e0*/  MOV R5, UR5 ;  /* 0x0000000500057c02 */ /* 0x008fe20008000f00 */
[----:B------:R-:W-:Y:S04]  /*c4f0*/  IMAD.U32 R4, RZ, RZ, UR4 ;  /* 0x00000004ff047e24 */ /* 0x000fe8000f8e00ff */
[----:B------:R-:W-:Y:S07]  /*c500*/  LEPC R20, `(.L_x_275) ;  /* 0x000000001014794e */ /* 0x000fee0000000000 */
[----:B-12---:R-:W-:Y:S05]  /*c510*/  CALL.ABS.NOINC R8 ;  /* 0x0000000008007343 */ /* 0x006fea0003c00000 */
.L_x_275:
        /* <DEDUP_REMOVED lines=17> */
.L_x_276:
[----:B------:R1:W2:Y:S01]  /*c630*/  LDC.64 R8, c[0x4][R41] ;  /* 0x0100000029087b82 */ /* 0x0002a20000000a00 */
[----:B------:R-:W3:Y:S01]  /*c640*/  LDCU.64 UR4, c[0x4][0xd8] ;  /* 0x01001b00ff0477ac */ /* 0x000ee20008000a00 */
[----:B------:R-:W-:Y:S02]  /*c650*/  CS2R R6, SRZ ;  /* 0x0000000000067805 */ /* 0x000fe4000001ff00 */
[----:B---3--:R-:W-:Y:S01]  /*c660*/  MOV R5, UR5 ;  /* 0x0000000500057c02 */ /* 0x008fe20008000f00 */
[----:B------:R-:W-:Y:S04]  /*c670*/  IMAD.U32 R4, RZ, RZ, UR4 ;  /* 0x00000004ff047e24 */ /* 0x000fe8000f8e00ff */
[----:B------:R-:W-:Y:S07]  /*c680*/  LEPC R20, `(.L_x_277) ;  /* 0x000000001014794e */ /* 0x000fee0000000000 */
[----:B-12---:R-:W-:Y:S05]  /*c690*/  CALL.ABS.NOINC R8 ;  /* 0x0000000008007343 */ /* 0x006fea0003c00000 */
.L_x_277:
        /* <DEDUP_REMOVED lines=17> */
.L_x_278:
[----:B------:R1:W2:Y:S01]  /*c7b0*/  LDC.64 R8, c[0x4][R41] ;  /* 0x0100000029087b82 */ /* 0x0002a20000000a00 */
[----:B------:R-:W3:Y:S01]  /*c7c0*/  LDCU.64 UR4, c[0x4][0xd8] ;  /* 0x01001b00ff0477ac */ /* 0x000ee20008000a00 */
[----:B------:R-:W-:Y:S02]  /*c7d0*/  CS2R R6, SRZ ;  /* 0x0000000000067805 */ /* 0x000fe4000001ff00 */
[----:B---3--:R-:W-:Y:S01]  /*c7e0*/  MOV R5, UR5 ;  /* 0x0000000500057c02 */ /* 0x008fe20008000f00 */
[----:B------:R-:W-:Y:S04]  /*c7f0*/  IMAD.U32 R4, RZ, RZ, UR4 ;  /* 0x00000004ff047e24 */ /* 0x000fe8000f8e00ff */
[----:B------:R-:W-:Y:S07]  /*c800*/  LEPC R20, `(.L_x_279) ;  /* 0x000000001014794e */ /* 0x000fee0000000000 */
[----:B-12---:R-:W-:Y:S05]  /*c810*/  CALL.ABS.NOINC R8 ;  /* 0x0000000008007343 */ /* 0x006fea0003c00000 */
.L_x_279:
        /* <DEDUP_REMOVED lines=17> */
.L_x_280:
[----:B------:R1:W2:Y:S01]  /*c930*/  LDC.64 R8, c[0x4][R41] ;  /* 0x0100000029087b82 */ /* 0x0002a20000000a00 */
[----:B------:R-:W3:Y:S01]  /*c940*/  LDCU.64 UR4, c[0x4][0xd8] ;  /* 0x01001b00ff0477ac */ /* 0x000ee20008000a00 */
[----:B------:R-:W-:Y:S02]  /*c950*/  CS2R R6, SRZ ;  /* 0x0000000000067805 */ /* 0x000fe4000001ff00 */
[----:B---3--:R-:W-:Y:S01]  /*c960*/  MOV R5, UR5 ;  /* 0x0000000500057c02 */ /* 0x008fe20008000f00 */
[----:B------:R-:W-:Y:S04]  /*c970*/  IMAD.U32 R4, RZ, RZ, UR4 ;  /* 0x00000004ff047e24 */ /* 0x000fe8000f8e00ff */
[----:B------:R-:W-:Y:S07]  /*c980*/  LEPC R20, `(.L_x_281) ;  /* 0x000000001014794e */ /* 0x000fee0000000000 */
[----:B-12---:R-:W-:Y:S05]  /*c990*/  CALL.ABS.NOINC R8 ;  /* 0x0000000008007343 */ /* 0x006fea0003c00000 */
.L_x_281:
        /* <DEDUP_REMOVED lines=17> */
.L_x_282:
[----:B------:R1:W2:Y:S01]  /*cab0*/  LDC.64 R8, c[0x4][R41] ;  /* 0x0100000029087b82 */ /* 0x0002a20000000a00 */
[----:B------:R-:W3:Y:S01]  /*cac0*/  LDCU.64 UR4, c[0x4][0xd8] ;  /* 0x01001b00ff0477ac */ /* 0x000ee20008000a00 */
[----:B------:R-:W-:Y:S02]  /*cad0*/  CS2R R6, SRZ ;  /* 0x0000000000067805 */ /* 0x000fe4000001ff00 */
[----:B---3--:R-:W-:Y:S01]  /*cae0*/  MOV R5, UR5 ;  /* 0x0000000500057c02 */ /* 0x008fe20008000f00 */
[----:B------:R-:W-:Y:S04]  /*caf0*/  IMAD.U32 R4, RZ, RZ, UR4 ;  /* 0x00000004ff047e24 */ /* 0x000fe8000f8e00ff */
[----:B------:R-:W-:Y:S07]  /*cb00*/  LEPC R20, `(.L_x_283) ;  /* 0x000000001014794e */ /* 0x000fee0000000000 */
[----:B-12---:R-:W-:Y:S05]  /*cb10*/  CALL.ABS.NOINC R8 ;  /* 0x0000000008007343 */ /* 0x006fea0003c00000 */
.L_x_283:
        /* <DEDUP_REMOVED lines=17> */
.L_x_284:
[----:B------:R1:W2:Y:S01]  /*cc30*/  LDC.64 R8, c[0x4][R41] ;  /* 0x0100000029087b82 */ /* 0x0002a20000000a00 */
[----:B------:R-:W3:Y:S01]  /*cc40*/  LDCU.64 UR4, c[0x4][0xd8] ;  /* 0x01001b00ff0477ac */ /* 0x000ee20008000a00 */
[----:B------:R-:W-:Y:S02]  /*cc50*/  CS2R R6, SRZ ;  /* 0x0000000000067805 */ /* 0x000fe4000001ff00 */
[----:B---3--:R-:W-:Y:S01]  /*cc60*/  MOV R5, UR5 ;  /* 0x0000000500057c02 */ /* 0x008fe20008000f00 */
[----:B------:R-:W-:Y:S04]  /*cc70*/  IMAD.U32 R4, RZ, RZ, UR4 ;  /* 0x00000004ff047e24 */ /* 0x000fe8000f8e00ff */
[----:B------:R-:W-:Y:S07]  /*cc80*/  LEPC R20, `(.L_x_285) ;  /* 0x000000001014794e */ /* 0x000fee0000000000 */
[----:B-12---:R-:W-:Y:S05]  /*cc90*/  CALL.ABS.NOINC R8 ;  /* 0x0000000008007343 */ /* 0x006fea0003c00000 */
.L_x_285:
        /* <DEDUP_REMOVED lines=17> */
.L_x_286:
[----:B------:R1:W2:Y:S01]  /*cdb0*/  LDC.64 R8, c[0x4][R41] ;  /* 0x0100000029087b82 */ /* 0x0002a20000000a00 */
[----:B------:R-:W3:Y:S01]  /*cdc0*/  LDCU.64 UR4, c[0x4][0xd8] ;  /* 0x01001b00ff0477ac */ /* 0x000ee20008000a00 */
[----:B------:R-:W-:Y:S02]  /*cdd0*/  CS2R R6, SRZ ;  /* 0x0000000000067805 */ /* 0x000fe4000001ff00 */
[----:B---3--:R-:W-:Y:S01]  /*cde0*/  MOV R5, UR5 ;  /* 0x0000000500057c02 */ /* 0x008fe20008000f00 */
[----:B------:R-:W-:Y:S04]  /*cdf0*/  IMAD.U32 R4, RZ, RZ, UR4 ;  /* 0x00000004ff047e24 */ /* 0x000fe8000f8e00ff */
[----:B------:R-:W-:Y:S07]  /*ce00*/  LEPC R20, `(.L_x_287) ;  /* 0x000000001014794e */ /* 0x000fee0000000000 */
[----:B-12---:R-:W-:Y:S05]  /*ce10*/  CALL.ABS.NOINC R8 ;  /* 0x0000000008007343 */ /* 0x006fea0003c00000 */
.L_x_287:
        /* <DEDUP_REMOVED lines=17> */
.L_x_288:
[----:B------:R1:W2:Y:S01]  /*cf30*/  LDC.64 R8, c[0x4][R41] ;  /* 0x0100000029087b82 */ /* 0x0002a20000000a00 */
[----:B------:R-:W3:Y:S01]  /*cf40*/  LDCU.64 UR4, c[0x4][0xd8] ;  /* 0x01001b00ff0477ac */ /* 0x000ee20008000a00 */
[----:B------:R-:W-:Y:S02]  /*cf50*/  CS2R R6, SRZ ;  /* 0x0000000000067805 */ /* 0x000fe4000001ff00 */
[----:B---3--:R-:W-:Y:S01]  /*cf60*/  MOV R5, UR5 ;  /* 0x0000000500057c02 */ /* 0x008fe20008000f00 */
[----:B------:R-:W-:Y:S04]  /*cf70*/  IMAD.U32 R4, RZ, RZ, UR4 ;  /* 0x00000004ff047e24 */ /* 0x000fe8000f8e00ff */
[----:B------:R-:W-:Y:S07]  /*cf80*/  LEPC R20, `(.L_x_289) ;  /* 0x000000001014794e */ /* 0x000fee0000000000 */
[----:B-12---:R-:W-:Y:S05]  /*cf90*/  CALL.ABS.NOINC R8 ;  /* 0x0000000008007343 */ /* 0x006fea0003c00000 */
.L_x_289:
        /* <DEDUP_REMOVED lines=17> */
.L_x_290:
[----:B------:R1:W2:Y:S01]  /*d0b0*/  LDC.64 R8, c[0x4][R41] ;  /* 0x0100000029087b82 */ /* 0x0002a20000000a00 */
[----:B------:R-:W3:Y:S01]  /*d0c0*/  LDCU.64 UR4, c[0x4][0xd8] ;  /* 0x01001b00ff0477ac */ /* 0x000ee20008000a00 */
[----:B------:R-:W-:Y:S02]  /*d0d0*/  CS2R R6, SRZ ;  /* 0x0000000000067805 */ /* 0x000fe4000001ff00 */
[----:B---3--:R-:W-:Y:S01]  /*d0e0*/  MOV R5, UR5 ;  /* 0x0000000500057c02 */ /* 0x008fe20008000f00 */
[----:B------:R-:W-:Y:S04]  /*d0f0*/  IMAD.U32 R4, RZ, RZ, UR4 ;  /* 0x00000004ff047e24 */ /* 0x000fe8000f8e00ff */
[----:B------:R-:W-:Y:S07]  /*d100*/  LEPC R20, `(.L_x_291) ;  /* 0x000000001014794e */ /* 0x000fee0000000000 */
[----:B-12---:R-:W-:Y:S05]  /*d110*/  CALL.ABS.NOINC R8 ;  /* 0x0000000008007343 */ /* 0x006fea0003c00000 */
.L_x_291:
        /* <DEDUP_REMOVED lines=17> */
.L_x_292:
[----:B------:R1:W2:Y:S01]  /*d230*/  LDC.64 R8, c[0x4][R41] ;  /* 0x0100000029087b82 */ /* 0x0002a20000000a00 */
[----:B------:R-:W3:Y:S01]  /*d240*/  LDCU.64 UR4, c[0x4][0xd8] ;  /* 0x01001b00ff0477ac */ /* 0x000ee20008000a00 */
[----:B------:R-:W-:Y:S02]  /*d250*/  CS2R R6, SRZ ;  /* 0x0000000000067805 */ /* 0x000fe4000001ff00 */
[----:B---3--:R-:W-:Y:S01]  /*d260*/  MOV R5, UR5 ;  /* 0x0000000500057c02 */ /* 0x008fe20008000f00 */
[----:B------:R-:W-:Y:S04]  /*d270*/  IMAD.U32 R4, RZ, RZ, UR4 ;  /* 0x00000004ff047e24 */ /* 0x000fe8000f8e00ff */
[----:B------:R-:W-:Y:S07]  /*d280*/  LEPC R20, `(.L_x_293) ;  /* 0x000000001014794e */ /* 0x000fee0000000000 */
[----:B-12---:R-:W-:Y:S05]  /*d290*/  CALL.ABS.NOINC R8 ;  /* 0x0000000008007343 */ /* 0x006fea0003c00000 */
.L_x_293:
        /* <DEDUP_REMOVED lines=17> */
.L_x_294:
[----:B------:R1:W2:Y:S01]  /*d3b0*/  LDC.64 R8, c[0x4][R41] ;  /* 0x0100000029087b82 */ /* 0x0002a20000000a00 */
[----:B------:R-:W3:Y:S01]  /*d3c0*/  LDCU.64 UR4, c[0x4][0xd8] ;  /* 0x01001b00ff0477ac */ /* 0x000ee20008000a00 */
[----:B------:R-:W-:Y:S02]  /*d3d0*/  CS2R R6, SRZ ;  /* 0x0000000000067805 */ /* 0x000fe4000001ff00 */
[----:B---3--:R-:W-:Y:S01]  /*d3e0*/  MOV R5, UR5 ;  /* 0x0000000500057c02 */ /* 0x008fe20008000f00 */
[----:B------:R-:W-:Y:S04]  /*d3f0*/  IMAD.U32 R4, RZ, RZ, UR4 ;  /* 0x00000004ff047e24 */ /* 0x000fe8000f8e00ff */
[----:B------:R-:W-:Y:S07]  /*d400*/  LEPC R20, `(.L_x_295) ;  /* 0x000000001014794e */ /* 0x000fee0000000000 */
[----:B-12---:R-:W-:Y:S05]  /*d410*/  CALL.ABS.NOINC R8 ;  /* 0x0000000008007343 */ /* 0x006fea0003c00000 */
.L_x_295:
        /* <DEDUP_REMOVED lines=17> */
.L_x_296:
[----:B------:R1:W2:Y:S01]  /*d530*/  LDC.64 R8, c[0x4][R41] ;  /* 0x0100000029087b82 */ /* 0x0002a20000000a00 */
[----:B------:R-:W3:Y:S01]  /*d540*/  LDCU.64 UR4, c[0x4][0xd8] ;  /* 0x01001b00ff0477ac */ /* 0x000ee20008000a00 */
[----:B------:R-:W-:Y:S02]  /*d550*/  CS2R R6, SRZ ;  /* 0x0000000000067805 */ /* 0x000fe4000001ff00 */
[----:B---3--:R-:W-:Y:S01]  /*d560*/  MOV R5, UR5 ;  /* 0x0000000500057c02 */ /* 0x008fe20008000f00 */
[----:B------:R-:W-:Y:S04]  /*d570*/  IMAD.U32 R4, RZ, RZ, UR4 ;  /* 0x00000004ff047e24 */ /* 0x000fe8000f8e00ff */
[----:B------:R-:W-:Y:S07]  /*d580*/  LEPC R20, `(.L_x_297) ;  /* 0x000000001014794e */ /* 0x000fee0000000000 */
[----:B-12---:R-:W-:Y:S05]  /*d590*/  CALL.ABS.NOINC R8 ;  /* 0x0000000008007343 */ /* 0x006fea0003c00000 */
.L_x_297:
        /* <DEDUP_REMOVED lines=17> */
.L_x_298:
[----:B------:R1:W2:Y:S01]  /*d6b0*/  LDC.64 R8, c[0x4][R41] ;  /* 0x0100000029087b82 */ /* 0x0002a20000000a00 */
[----:B------:R-:W3:Y:S01]  /*d6c0*/  LDCU.64 UR4, c[0x4][0xd8] ;  /* 0x01001b00ff0477ac */ /* 0x000ee20008000a00 */
[----:B------:R-:W-:Y:S02]  /*d6d0*/  CS2R R6, SRZ ;  /* 0x0000000000067805 */ /* 0x000fe4000001ff00 */
[----:B---3--:R-:W-:Y:S01]  /*d6e0*/  MOV R5, UR5 ;  /* 0x0000000500057c02 */ /* 0x008fe20008000f00 */
[----:B------:R-:W-:Y:S04]  /*d6f0*/  IMAD.U32 R4, RZ, RZ, UR4 ;  /* 0x00000004ff047e24 */ /* 0x000fe8000f8e00ff */
[----:B------:R-:W-:Y:S07]  /*d700*/  LEPC R20, `(.L_x_299) ;  /* 0x000000001014794e */ /* 0x000fee0000000000 */
[----:B-12---:R-:W-:Y:S05]  /*d710*/  CALL.ABS.NOINC R8 ;  /* 0x0000000008007343 */ /* 0x006fea0003c00000 */
.L_x_299:
        /* <DEDUP_REMOVED lines=17> */
.L_x_300:
[----:B------:R1:W2:Y:S01]  /*d830*/  LDC.64 R8, c[0x4][R41] ;  /* 0x0100000029087b82 */ /* 0x0002a20000000a00 */
[----:B------:R-:W3:Y:S01]  /*d840*/  LDCU.64 UR4, c[0x4][0xd8] ;  /* 0x01001b00ff0477ac */ /* 0x000ee20008000a00 */
[----:B------:R-:W-:Y:S02]  /*d850*/  CS2R R6, SRZ ;  /* 0x0000000000067805 */ /* 0x000fe4000001ff00 */
[----:B---3--:R-:W-:Y:S01]  /*d860*/  MOV R5, UR5 ;  /* 0x0000000500057c02 */ /* 0x008fe20008000f00 */
[----:B------:R-:W-:Y:S04]  /*d870*/  IMAD.U32 R4, RZ, RZ, UR4 ;  /* 0x00000004ff047e24 */ /* 0x000fe8000f8e00ff */
[----:B------:R-:W-:Y:S07]  /*d880*/  LEPC R20, `(.L_x_301) ;  /* 0x000000001014794e */ /* 0x000fee0000000000 */
[----:B-12---:R-:W-:Y:S05]  /*d890*/  CALL.ABS.NOINC R8 ;  /* 0x0000000008007343 */ /* 0x006fea0003c00000 */
.L_x_301:
        /* <DEDUP_REMOVED lines=17> */
.L_x_302:
[----:B------:R1:W2:Y:S01]  /*d9b0*/  LDC.64 R8, c[0x4][R41] ;  /* 0x0100000029087b82 */ /* 0x0002a20000000a00 */
[----:B------:R-:W3:Y:S01]  /*d9c0*/  LDCU.64 UR4, c[0x4][0xd8] ;  /* 0x01001b00ff0477ac */ /* 0x000ee20008000a00 */
[----:B------:R-:W-:Y:S02]  /*d9d0*/  CS2R R6, SRZ ;  /* 0x0000000000067805 */ /* 0x000fe4000001ff00 */
[----:B---3--:R-:W-:Y:S01]  /*d9e0*/  MOV R5, UR5 ;  /* 0x0000000500057c02 */ /* 0x008fe20008000f00 */
[----:B------:R-:W-:Y:S04]  /*d9f0*/  IMAD.U32 R4, RZ, RZ, UR4 ;  /* 0x00000004ff047e24 */ /* 0x000fe8000f8e00ff */
[----:B------:R-:W-:Y:S07]  /*da00*/  LEPC R20, `(.L_x_303) ;  /* 0x000000001014794e */ /* 0x000fee0000000000 */
[----:B-12---:R-:W-:Y:S05]  /*da10*/  CALL.ABS.NOINC R8 ;  /* 0x0000000008007343 */ /* 0x006fea0003c00000 */
.L_x_303:
        /* <DEDUP_REMOVED lines=17> */
.L_x_304:
[----:B------:R1:W2:Y:S01]  /*db30*/  LDC.64 R8, c[0x4][R41] ;  /* 0x0100000029087b82 */ /* 0x0002a20000000a00 */
[----:B------:R-:W3:Y:S01]  /*db40*/  LDCU.64 UR4, c[0x4][0xd8] ;  /* 0x01001b00ff0477ac */ /* 0x000ee20008000a00 */
[----:B------:R-:W-:Y:S02]  /*db50*/  CS2R R6, SRZ ;  /* 0x0000000000067805 */ /* 0x000fe4000001ff00 */
[----:B---3--:R-:W-:Y:S01]  /*db60*/  MOV R5, UR5 ;  /* 0x0000000500057c02 */ /* 0x008fe20008000f00 */
[----:B------:R-:W-:Y:S04]  /*db70*/  IMAD.U32 R4, RZ, RZ, UR4 ;  /* 0x00000004ff047e24 */ /* 0x000fe8000f8e00ff */
[----:B------:R-:W-:Y:S07]  /*db80*/  LEPC R20, `(.L_x_305) ;  /* 0x000000001014794e */ /* 0x000fee0000000000 */
[----:B-12---:R-:W-:Y:S05]  /*db90*/  CALL.ABS.NOINC R8 ;  /* 0x0000000008007343 */ /* 0x006fea0003c00000 */
.L_x_305:
        /* <DEDUP_REMOVED lines=17> */
.L_x_306:
[----:B------:R1:W2:Y:S01]  /*dcb0*/  LDC.64 R8, c[0x4][R41] ;  /* 0x0100000029087b82 */ /* 0x0002a20000000a00 */
[----:B------:R-:W3:Y:S01]  /*dcc0*/  LDCU.64 UR4, c[0x4][0xd8] ;  /* 0x01001b00ff0477ac */ /* 0x000ee20008000a00 */
[----:B------:R-:W-:Y:S02]  /*dcd0*/  CS2R R6, SRZ ;  /* 0x0000000000067805 */ /* 0x000fe4000001ff00 */
[----:B---3--:R-:W-:Y:S01]  /*dce0*/  MOV R5, UR5 ;  /* 0x0000000500057c02 */ /* 0x008fe20008000f00 */
[----:B------:R-:W-:Y:S04]  /*dcf0*/  IMAD.U32 R4, RZ, RZ, UR4 ;  /* 0x00000004ff047e24 */ /* 0x000fe8000f8e00ff */
[----:B------:R-:W-:Y:S07]  /*dd00*/  LEPC R20, `(.L_x_307) ;  /* 0x000000001014794e */ /* 0x000fee0000000000 */
[----:B-12---:R-:W-:Y:S05]  /*dd10*/  CALL.ABS.NOINC R8 ;  /* 0x0000000008007343 */ /* 0x006fea0003c00000 */
.L_x_307:
        /* <DEDUP_REMOVED lines=17> */
.L_x_308:
[----:B------:R1:W2:Y:S01]  /*de30*/  LDC.64 R8, c[0x4][R41] ;  /* 0x0100000029087b82 */ /* 0x0002a20000000a00 */
[----:B------:R-:W3:Y:S01]  /*de40*/  LDCU.64 UR4, c[0x4][0xd8] ;  /* 0x01001b00ff0477ac */ /* 0x000ee20008000a00 */
[----:B------:R-:W-:Y:S02]  /*de50*/  CS2R R6, SRZ ;  /* 0x0000000000067805 */ /* 0x000fe4000001ff00 */
[----:B---3--:R-:W-:Y:S01]  /*de60*/  MOV R5, UR5 ;  /* 0x0000000500057c02 */ /* 0x008fe20008000f00 */
[----:B------:R-:W-:Y:S04]  /*de70*/  IMAD.U32 R4, RZ, RZ, UR4 ;  /* 0x00000004ff047e24 */ /* 0x000fe8000f8e00ff */
[----:B------:R-:W-:Y:S07]  /*de80*/  LEPC R20, `(.L_x_309) ;  /* 0x000000001014794e */ /* 0x000fee0000000000 */
[----:B-12---:R-:W-:Y:S05]  /*de90*/  CALL.ABS.NOINC R8 ;  /* 0x0000000008007343 */ /* 0x006fea0003c00000 */
.L_x_309:
        /* <DEDUP_REMOVED lines=17> */
.L_x_310:
[----:B------:R1:W2:Y:S01]  /*dfb0*/  LDC.64 R8, c[0x4][R41] ;  /* 0x0100000029087b82 */ /* 0x0002a20000000a00 */
[----:B------:R-:W3:Y:S01]  /*dfc0*/  LDCU.64 UR4, c[0x4][0xd8] ;  /* 0x01001b00ff0477ac */ /* 0x000ee20008000a00 */
[----:B------:R-:W-:Y:S02]  /*dfd0*/  CS2R R6, SRZ ;  /* 0x0000000000067805 */ /* 0x000fe4000001ff00 */
[----:B---3--:R-:W-:Y:S01]  /*dfe0*/  MOV R5, UR5 ;  /* 0x0000000500057c02 */ /* 0x008fe20008000f00 */
[----:B------:R-:W-:Y:S04]  /*dff0*/  IMAD.U32 R4, RZ, RZ, UR4 ;  /* 0x00000004ff047e24 */ /* 0x000fe8000f8e00ff */
[----:B------:R-:W-:Y:S07]  /*e000*/  LEPC R20, `(.L_x_311) ;  /* 0x000000001014794e */ /* 0x000fee0000000000 */
[----:B-12---:R-:W-:Y:S05]  /*e010*/  CALL.ABS.NOINC R8 ;  /* 0x0000000008007343 */ /* 0x006fea0003c00000 */
.L_x_311:
        /* <DEDUP_REMOVED lines=17> */
.L_x_312:
[----:B------:R1:W2:Y:S01]  /*e130*/  LDC.64 R8, c[0x4][R41] ;  /* 0x0100000029087b82 */ /* 0x0002a20000000a00 */
[----:B------:R-:W3:Y:S01]  /*e140*/  LDCU.64 UR4, c[0x4][0xd8] ;  /* 0x01001b00ff0477ac */ /* 0x000ee20008000a00 */
[----:B------:R-:W-:Y:S02]  /*e150*/  CS2R R6, SRZ ;  /* 0x0000000000067805 */ /* 0x000fe4000001ff00 */
[----:B---3--:R-:W-:Y:S01]  /*e160*/  MOV R5, UR5 ;  /* 0x0000000500057c02 */ /* 0x008fe20008000f00 */
[----:B------:R-:W-:Y:S04]  /*e170*/  IMAD.U32 R4, RZ, RZ, UR4 ;  /* 0x00000004ff047e24 */ /* 0x000fe8000f8e00ff */
[----:B------:R-:W-:Y:S07]  /*e180*/  LEPC R20, `(.L_x_313) ;  /* 0x000000001014794e */ /* 0x000fee0000000000 */
[----:B-12---:R-:W-:Y:S05]  /*e190*/  CALL.ABS.NOINC R8 ;  /* 0x0000000008007343 */ /* 0x006fea0003c00000 */
.L_x_313:
        /* <DEDUP_REMOVED lines=17> */
.L_x_314:
[----:B------:R1:W2:Y:S01]  /*e2b0*/  LDC.64 R8, c[0x4][R41] ;  /* 0x0100000029087b82 */ /* 0x0002a20000000a00 */
[----:B------:R-:W3:Y:S01]  /*e2c0*/  LDCU.64 UR4, c[0x4][0xd8] ;  /* 0x01001b00ff0477ac */ /* 0x000ee20008000a00 */
[----:B------:R-:W-:Y:S02]  /*e2d0*/  CS2R R6, SRZ ;  /* 0x0000000000067805 */ /* 0x000fe4000001ff00 */
[----:B---3--:R-:W-:Y:S01]  /*e2e0*/  MOV R5, UR5 ;  /* 0x0000000500057c02 */ /* 0x008fe20008000f00 */
[----:B------:R-:W-:Y:S04]  /*e2f0*/  IMAD.U32 R4, RZ, RZ, UR4 ;  /* 0x00000004ff047e24 */ /* 0x000fe8000f8e00ff */
[----:B------:R-:W-:Y:S07]  /*e300*/  LEPC R20, `(.L_x_315) ;  /* 0x000000001014794e */ /* 0x000fee0000000000 */
[----:B-12---:R-:W-:Y:S05]  /*e310*/  CALL.ABS.NOINC R8 ;  /* 0x0000000008007343 */ /* 0x006fea0003c00000 */
.L_x_315:
        /* <DEDUP_REMOVED lines=17> */
.L_x_316:
[----:B------:R1:W2:Y:S01]  /*e430*/  LDC.64 R8, c[0x4][R41] ;  /* 0x0100000029087b82 */ /* 0x0002a20000000a00 */
[----:B------:R-:W3:Y:S01]  /*e440*/  LDCU.64 UR4, c[0x4][0xd8] ;  /* 0x01001b00ff0477ac */ /* 0x000ee20008000a00 */
[----:B------:R-:W-:Y:S02]  /*e450*/  CS2R R6, SRZ ;  /* 0x0000000000067805 */ /* 0x000fe4000001ff00 */
[----:B---3--:R-:W-:Y:S01]  /*e460*/  MOV R5, UR5 ;  /* 0x0000000500057c02 */ /* 0x008fe20008000f00 */
[----:B------:R-:W-:Y:S04]  /*e470*/  IMAD.U32 R4, RZ, RZ, UR4 ;  /* 0x00000004ff047e24 */ /* 0x000fe8000f8e00ff */
[----:B------:R-:W-:Y:S07]  /*e480*/  LEPC R20, `(.L_x_317) ;  /* 0x000000001014794e */ /* 0x000fee0000000000 */
[----:B-12---:R-:W-:Y:S05]  /*e490*/  CALL.ABS.NOINC R8 ;  /* 0x0000000008007343 */ /* 0x006fea0003c00000 */
.L_x_317:
        /* <DEDUP_REMOVED lines=17> */
.L_x_318:
[----:B------:R1:W2:Y:S01]  /*e5b0*/  LDC.64 R8, c[0x4][R41] ;  /* 0x0100000029087b82 */ /* 0x0002a20000000a00 */
[----:B------:R-:W3:Y:S01]  /*e5c0*/  LDCU.64 UR4, c[0x4][0xd8] ;  /* 0x01001b00ff0477ac */ /* 0x000ee20008000a00 */
[----:B------:R-:W-:Y:S02]  /*e5d0*/  CS2R R6, SRZ ;  /* 0x0000000000067805 */ /* 0x000fe4000001ff00 */
[----:B---3--:R-:W-:Y:S01]  /*e5e0*/  MOV R5, UR5 ;  /* 0x0000000500057c02 */ /* 0x008fe20008000f00 */
[----:B------:R-:W-:Y:S04]  /*e5f0*/  IMAD.U32 R4, RZ, RZ, UR4 ;  /* 0x00000004ff047e24 */ /* 0x000fe8000f8e00ff */
[----:B------:R-:W-:Y:S07]  /*e600*/  LEPC R20, `(.L_x_319) ;  /* 0x000000001014794e */ /* 0x000fee0000000000 */
[----:B-12---:R-:W-:Y:S05]  /*e610*/  CALL.ABS.NOINC R8 ;  /* 0x0000000008007343 */ /* 0x006fea0003c00000 */
.L_x_319:
        /* <DEDUP_REMOVED lines=17> */
.L_x_320:
[----:B------:R1:W2:Y:S01]  /*e730*/  LDC.64 R8, c[0x4][R41] ;  /* 0x0100000029087b82 */ /* 0x0002a20000000a00 */
[----:B------:R-:W3:Y:S01]  /*e740*/  LDCU.64 UR4, c[0x4][0xd8] ;  /* 0x01001b00ff0477ac */ /* 0x000ee20008000a00 */
[----:B------:R-:W-:Y:S02]  /*e750*/  CS2R R6, SRZ ;  /* 0x0000000000067805 */ /* 0x000fe4000001ff00 */
[----:B---3--:R-:W-:Y:S01]  /*e760*/  MOV R5, UR5 ;  /* 0x0000000500057c02 */ /* 0x008fe20008000f00 */
[----:B------:R-:W-:Y:S04]  /*e770*/  IMAD.U32 R4, RZ, RZ, UR4 ;  /* 0x00000004ff047e24 */ /* 0x000fe8000f8e00ff */
[----:B------:R-:W-:Y:S07]  /*e780*/  LEPC R20, `(.L_x_321) ;  /* 0x000000001014794e */ /* 0x000fee0000000000 */
[----:B-12---:R-:W-:Y:S05]  /*e790*/  CALL.ABS.NOINC R8 ;  /* 0x0000000008007343 */ /* 0x006fea0003c00000 */
.L_x_321:
[----:B------:R-:W-:Y:S05]  /*e7a0*/  BPT.TRAP 0x1 ;  /* 0x000000040000795c */ /* 0x000fea0000300000 */
[----:B------:R-:W-:Y:S05]  /*e7b0*/  WARPSYNC.ALL ;  /* 0x0000000000007948 */ /* 0x000fea0003800000 */
[----:B------:R-:W-:Y:S01]  /*e7c0*/  BAR.SYNC.DEFER_BLOCKING 0x7, 0x100 ;  /* 0x01c4000000007b1d */ /* 0x000fe20000010000 */
[----:B------:R-:W-:Y:S11]  /*e7d0*/  ISETP.NE.AND P6, PT, R53, RZ, PT ;  /* 0x000000ff3500720c */ /* 0x000ff60003fc5270 */
[----:B------:R-:W-:Y:S02]  /*e7e0*/  @!UPT UIADD3 URZ, UPT, UPT, URZ, URZ, URZ ;  /* 0x000000fffffff290 */ /* 0x000fe4000fffe0ff */
[----:B------:R-:W-:Y:S05]  /*e7f0*/  @!P6 BRA `(.L_x_322) ;  /* 0x000000000004e947 */ /* 0x000fea0003800000 */
[----:B------:R-:W-:Y:S05]  /*e800*/  BPT.TRAP 0x1 ;  /* 0x000000040000795c */ /* 0x000fea0000300000 */
.L_x_322:
[----:B------:R-:W-:Y:S01]  /*e810*/  IMAD R0, R54, 0x8, R27 ;  /* 0x0000000836007824 */ /* 0x000fe200078e021b */
[----:B------:R-:W-:Y:S04]  /*e820*/  UISETP.GT.U32.AND UP0, UPT, UR41, 0x1, UPT ;  /* 0x000000012900788c */ /* 0x000fe8000bf04070 */
[----:B------:R-:W-:Y:S04]  /*e830*/  IADD3 R0, PT, PT, R0, 0x10, RZ ;  /* 0x0000001000007810 */ /* 0x000fe80007ffe0ff */
[----:B------:R-:W-:Y:S04]  /*e840*/  PRMT R0, RZ, 0x654, R0 ;  /* 0x00000654ff007816 */ /* 0x000fe80000000000 */
[----:B------:R1:W-:Y:S01]  /*e850*/  SYNCS.ARRIVE.TRANS64.RED.A1T0 RZ, [R0+URZ], RZ ;  /* 0x000000ff00ff79a7 */ /* 0x0003e200081004ff */
[----:B------:R-:W-:Y:S05]  /*e860*/  BRA.U UP0, `(.L_x_323) ;  /* 0x0000000100047547 */ /* 0x000fea000b800000 */
[----:B------:R-:W-:Y:S05]  /*e870*/  BPT.TRAP 0x1 ;  /* 0x000000040000795c */ /* 0x000fea0000300000 */
.L_x_323:
[----:B------:R-:W-:Y:S01]  /*e880*/  IADD3 R52, PT, PT, R52, 0x1, RZ ;  /* 0x0000000134347810 */ /* 0x000fe20007ffe0ff */
[----:B------:R-:W-:Y:S01]  /*e890*/  UISETP.NE.AND UP0, UPT, UR42, URZ, UPT ;  /* 0x000000ff2a00728c */ /* 0x000fe2000bf05270 */
[----:B------:R-:W-:Y:S08]  /*e8a0*/  IADD3 R54, PT, PT, R54, 0x1, RZ ;  /* 0x0000000136367810 */ /* 0x000ff00007ffe0ff */
[----:B------:R-:W-:Y:S05]  /*e8b0*/  BRA.U UP0, `(.L_x_324) ;  /* 0x0000000100047547 */ /* 0x000fea000b800000 */
[----:B------:R-:W-:Y:S05]  /*e8c0*/  BPT.TRAP 0x1 ;  /* 0x000000040000795c */ /* 0x000fea0000300000 */
.L_x_324:
[----:B-1----:R-:W-:Y:S01]  /*e8d0*/  IMAD R0, R42, 0x8, R27 ;  /* 0x000000082a007824 */ /* 0x002fe200078e021b */
[----:B------:R-:W-:Y:S04]  /*e8e0*/  UISETP.GT.U32.AND UP0, UPT, UR40, 0x1, UPT ;  /* 0x000000012800788c */ /* 0x000fe8000bf04070 */
[----:B------:R-:W-:Y:S04]  /*e8f0*/  IADD3 R0, PT, PT, R0, 0x38, RZ ;  /* 0x0000003800007810 */ /* 0x000fe80007ffe0ff */
[----:B------:R-:W-:Y:S04]  /*e900*/  PRMT R0, RZ, 0x654, R0 ;  /* 0x00000654ff007816 */ /* 0x000fe80000000000 */
[----:B------:R1:W-:Y:S01]  /*e910*/  SYNCS.ARRIVE.TRANS64.RED.A1T0 RZ, [R0+URZ], RZ ;  /* 0x000000ff00ff79a7 */ /* 0x0003e200081004ff */
[----:B------:R-:W-:Y:S05]  /*e920*/  BRA.U UP0, `(.L_x_325) ;  /* 0x0000000100047547 */ /* 0x000fea000b800000 */
[----:B------:R-:W-:Y:S05]  /*e930*/  BPT.TRAP 0x1 ;  /* 0x000000040000795c */ /* 0x000fea0000300000 */
.L_x_325:
[----:B------:R-:W-:Y:S01]  /*e940*/  ISETP.NE.AND P0, PT, R58, R25, PT ;  /* 0x000000193a00720c */ /* 0x000fe20003f05270 */
[----:B------:R-:W-:Y:S01]  /*e950*/  VIADD R50, R50, 0x1 ;  /* 0x0000000132327836 */ /* 0x000fe20000000000 */
[----:B------:R-:W-:Y:S01]  /*e960*/  ISETP.NE.AND P4, PT, R52, 0x2, PT ;  /* 0x000000023400780c */ /* 0x000fe20003f85270 */
[----:B------:R-:W-:Y:S01]  /*e970*/  VIADD R42, R42, 0x1 ;  /* 0x000000012a2a7836 */ /* 0x000fe20000000000 */
[----:B------:R-:W-:Y:S02]  /*e980*/  ISETP.NE.AND P1, PT, R54, 0x2, PT ;  /* 0x000000023600780c */ /* 0x000fe40003f25270 */
[----:B------:R-:W-:Y:S02]  /*e990*/  ISETP.NE.AND P3, PT, R50, 0x3, PT ;  /* 0x000000033200780c */ /* 0x000fe40003f65270 */
[----:B-1----:R-:W-:Y:S02]  /*e9a0*/  SEL R0, RZ, 0x1, P4 ;  /* 0x00000001ff007807 */ /* 0x002fe40002000000 */
[----:B------:R-:W-:Y:S02]  /*e9b0*/  SEL R4, RZ, 0x1, P3 ;  /* 0x00000001ff047807 */ /* 0x000fe40001800000 */
[----:B------:R-:W-:Y:S02]  /*e9c0*/  ISETP.NE.AND P2, PT, R42, 0x3, PT ;  /* 0x000000032a00780c */ /* 0x000fe40003f45270 */
[----:B------:R-:W-:Y:S02]  /*e9d0*/  LOP3.LUT R51, R51, R0, RZ, 0x3c, !PT ;  /* 0x0000000033337212 */ /* 0x000fe400078e3cff */
[----:B------:R-:W-:Y:S02]  /*e9e0*/  LOP3.LUT R49, R49, R4, RZ, 0x3c, !PT ;  /* 0x0000000431317212 */ /* 0x000fe400078e3cff */
[----:B------:R-:W-:Y:S02]  /*e9f0*/  SEL R54, R54, RZ, P1 ;  /* 0x000000ff36367207 */ /* 0x000fe40000800000 */
[----:B------:R-:W-:Y:S02]  /*ea00*/  SEL R52, R52, RZ, P4 ;  /* 0x000000ff34347207 */ /* 0x000fe40002000000 */
[----:B------:R-:W-:Y:S02]  /*ea10*/  SEL R56, R42, RZ, P2 ;  /* 0x000000ff2a387207 */ /* 0x000fe40001000000 */
[----:B------:R-:W-:Y:S01]  /*ea20*/  SEL R50, R50, RZ, P3 ;  /* 0x000000ff32327207 */ /* 0x000fe20001800000 */
[----:B------:R-:W-:Y:S06]  /*ea30*/  @P0 BRA `(.L_x_326) ;  /* 0xffffff9000000947 */ /* 0x000fec000383ffff */
.L_x_168:
[C---:B------:R-:W-:Y:S01]  /*ea40*/  ISETP.GE.U32.AND P2, PT, R26.reuse, 0x3, PT ;  /* 0x000000031a00780c */ /* 0x040fe20003f46070 */
[C---:B------:R-:W-:Y:S01]  /*ea50*/  IMAD.IADD R43, R26.reuse, 0x1, R43 ;  /* 0x000000011a2b7824 */ /* 0x040fe200078e022b */
[C---:B------:R-:W-:Y:S01]  /*ea60*/  ISETP.GT.U32.AND P1, PT, R29.reuse, 0x1, PT ;  /* 0x000000011d00780c */ /* 0x040fe20003f24070 */
[----:B------:R-:W-:Y:S01]  /*ea70*/  IMAD.IADD R44, R29, 0x1, R44 ;  /* 0x000000011d2c7824 */ /* 0x000fe200078e022c */
[----:B------:R-:W-:Y:S02]  /*ea80*/  UMOV UR4, 0xffffffff ;  /* 0xffffffff00047882 */ /* 0x000fe40000000000 */
[----:B------:R-:W-:Y:S02]  /*ea90*/  ISETP.GT.U32.AND P0, PT, R43, 0x2, PT ;  /* 0x000000022b00780c */ /* 0x000fe40003f04070 */
[----:B------:R-:W-:Y:S02]  /*eaa0*/  SHF.R.U32.HI R0, RZ, 0x1, R44 ;  /* 0x00000001ff007819 */ /* 0x000fe4000001162c */
[----:B------:R-:W-:-:S02]  /*eab0*/  ISETP.LT.U32.AND P0, PT, R26, 0x3, P0 ;  /* 0x000000031a00780c */ /* 0x000fc40000701070 */
[----:B------:R-:W-:Y:S01]  /*eac0*/  ISETP.GT.U32.AND P3, PT, R44, 0x1, PT ;  /* 0x000000012c00780c */ /* 0x000fe20003f64070 */
[----:B------:R-:W-:Y:S01]  /*ead0*/  @P2 IMAD.HI.U32 R3, R43, -0x55555555, RZ ;  /* 0xaaaaaaab2b032827 */ /* 0x000fe200078e00ff */
[----:B------:R-:W-:Y:S02]  /*eae0*/  SEL R5, RZ, 0x1, !P0 ;  /* 0x00000001ff057807 */ /* 0x000fe40004000000 */
[----:B------:R-:W-:Y:S02]  /*eaf0*/  LOP3.LUT R0, R0, 0x1, RZ, 0xc0, !PT ;  /* 0x0000000100007812 */ /* 0x000fe400078ec0ff */
[----:B------:R-:W-:Y:S02]  /*eb00*/  ISETP.LT.U32.AND P3, PT, R29, 0x2, P3 ;  /* 0x000000021d00780c */ /* 0x000fe40001f61070 */
[----:B------:R-:W-:Y:S02]  /*eb10*/  LOP3.LUT R32, R32, R5, RZ, 0x3c, !PT ;  /* 0x0000000520207212 */ /* 0x000fe400078e3cff */
[----:B------:R-:W-:-:S02]  /*eb20*/  SEL R0, R0, RZ, P1 ;  /* 0x000000ff00007207 */ /* 0x000fc40000800000 */
[----:B------:R-:W-:Y:S02]  /*eb30*/  SEL R4, RZ, 0x1, !P3 ;  /* 0x00000001ff047807 */ /* 0x000fe40005800000 */
[----:B------:R-:W-:Y:S02]  /*eb40*/  @P2 SHF.R.U32.HI R3, RZ, 0x1, R3 ;  /* 0x00000001ff032819 */ /* 0x000fe40000011603 */
[----:B------:R-:W-:Y:S02]  /*eb50*/  LOP3.LUT P0, RZ, R38, 0x1b0, RZ, 0xc0, !PT ;  /* 0x000001b026ff7812 */ /* 0x000fe4000780c0ff */
[----:B------:R-:W-:Y:S02]  /*eb60*/  LOP3.LUT R33, R33, R0, R4, 0x96, !PT ;  /* 0x0000000021217212 */ /* 0x000fe400078e9604 */
[----:B------:R-:W-:Y:S01]  /*eb70*/  @P2 LOP3.LUT R32, R32, 0x1, R3, 0x78, !PT ;  /* 0x0000000120202812 */ /* 0x000fe200078e7803 */
[----:B------:R-:W-:Y:S08]  /*eb80*/  BRA.DIV UR4, `(.L_x_327) ;  /* 0x0000004604b87947 */ /* 0x000ff0000b800000 */
.L_x_489:
[----:B------:R-:W-:Y:S02]  /*eb90*/  SHF.L.U32 R42, R19, 0x7, RZ ;  /* 0x00000007132a7819 */ /* 0x000fe400000006ff */
[----:B------:R-:W-:Y:S01]  /*eba0*/  SHF.L.U32 R41, R17, 0x7, RZ ;  /* 0x0000000711297819 */ /* 0x000fe200000006ff */
[----:B------:R-:W-:Y:S05]  /*ebb0*/  @!P0 BRA `(.L_x_328) ;  /* 0x00000000007c8947 */ /* 0x000fea0003800000 */
[----:B------:R-:W-:Y:S01]  /*ebc0*/  MOV R45, 0x8 ;  /* 0x00000008002d7802 */ /* 0x000fe20000000f00 */
[----:B------:R-:W3:Y:S01]  /*ebd0*/  LDCU.64 UR6, c[0x4][0x100] ;  /* 0x01002000ff0677ac */ /* 0x000ee20008000a00 */
[----:B------:R-:W-:Y:S02]  /*ebe0*/  HFMA2 R12, -RZ, RZ, 0, 5.9604644775390625e-08 ;  /* 0x00000001ff0c7431 */ /* 0x000fe400000001ff */
[----:B------:R-:W-:Y:S01]  /*ebf0*/  IMAD.MOV.U32 R8, RZ, RZ, 0x70 ;  /* 0x00000070ff087424 */ /* 0x000fe200078e00ff */
[----:B------:R4:W1:Y:S01]  /*ec00*/  LDC.64 R14, c[0x4][R45] ;  /* 0x010000002d0e7b82 */ /* 0x0008620000000a00 */
[----:B------:R-:W2:Y:S01]  /*ec10*/  LDCU.64 UR4, c[0x4][0x108] ;  /* 0x01002100ff0477ac */ /* 0x000ea20008000a00 */
[----:B------:R-:W-:Y:S01]  /*ec20*/  IMAD.MOV.U32 R13, RZ, RZ, RZ ;  /* 0x000000ffff0d7224 */ /* 0x000fe200078e00ff */
[----:B------:R-:W2:Y:S01]  /*ec30*/  LDCU.64 UR8, c[0x4][0x40] ;  /* 0x01000800ff0877ac */ /* 0x000ea20008000a00 */
[----:B---3--:R-:W-:Y:S01]  /*ec40*/  IMAD.U32 R4, RZ, RZ, UR6 ;  /* 0x00000006ff047e24 */ /* 0x008fe2000f8e00ff */
[----:B------:R-:W-:Y:S01]  /*ec50*/  MOV R5, UR7 ;  /* 0x0000000700057c02 */ /* 0x000fe20008000f00 */
[----:B--2---:R-:W-:Y:S01]  /*ec60*/  IMAD.U32 R6, RZ, RZ, UR4 ;  /* 0x00000004ff067e24 */ /* 0x004fe2000f8e00ff */
[----:B------:R-:W-:Y:S01]  /*ec70*/  MOV R7, UR5 ;  /* 0x0000000500077c02 */ /* 0x000fe20008000f00 */
[----:B------:R-:W-:Y:S01]  /*ec80*/  IMAD.U32 R10, RZ, RZ, UR8 ;  /* 0x00000008ff0a7e24 */ /* 0x000fe2000f8e00ff */
[----:B------:R-:W-:-:S02]  /*ec90*/  MOV R11, UR9 ;  /* 0x00000009000b7c02 */ /* 0x000fc40008000f00 */
[----:B------:R-:W-:-:S07]  /*eca0*/  LEPC R20, `(.L_x_329) ;  /* 0x000000001014794e */ /* 0x000fce0000000000 */
[----:B-1--45:R-:W-:Y:S05]  /*ecb0*/  CALL.ABS.NOINC R14 ;  /* 0x000000000e007343 */ /* 0x032fea0003c00000 */
.L_x_329:
[----:B------:R1:W2:Y:S01]  /*ecc0*/  LDC.64 R14, c[0x4][R45] ;  /* 0x010000002d0e7b82 */ /* 0x0002a20000000a00 */
[----:B------:R-:W3:Y:S01]  /*ecd0*/  LDCU.64 UR8, c[0x4][0x100] ;  /* 0x01002000ff0877ac */ /* 0x000ee20008000a00 */
[----:B------:R-:W-:Y:S02]  /*ece0*/  HFMA2 R12, -RZ, RZ, 0, 5.9604644775390625e-08 ;  /* 0x00000001ff0c7431 */ /* 0x000fe400000001ff */
[----:B------:R-:W-:Y:S01]  /*ecf0*/  IMAD.MOV.U32 R8, RZ, RZ, 0x70 ;  /* 0x00000070ff087424 */ /* 0x000fe200078e00ff */
[----:B------:R-:W4:Y:S01]  /*ed00*/  LDCU.64 UR6, c[0x4][0x108] ;  /* 0x01002100ff0677ac */ /* 0x000f220008000a00 */
[----:B------:R-:W-:Y:S01]  /*ed10*/  IMAD.MOV.U32 R13, RZ, RZ, RZ ;  /* 0x000000ffff0d7224 */ /* 0x000fe200078e00ff */
[----:B------:R-:W5:Y:S01]  /*ed20*/  LDCU.64 UR4, c[0x4][0x40] ;  /* 0x01000800ff0477ac */ /* 0x000f620008000a00 */
[----:B---3--:R-:W-:Y:S02]  /*ed30*/  MOV R4, UR8 ;  /* 0x0000000800047c02 */ /* 0x008fe40008000f00 */
[----:B------:R-:W-:Y:S01]  /*ed40*/  MOV R5, UR9 ;  /* 0x0000000900057c02 */ /* 0x000fe20008000f00 */
[----:B----4-:R-:W-:Y:S01]  /*ed50*/  IMAD.U32 R6, RZ, RZ, UR6 ;  /* 0x00000006ff067e24 */ /* 0x010fe2000f8e00ff */
[----:B------:R-:W-:Y:S01]  /*ed60*/  MOV R7, UR7 ;  /* 0x0000000700077c02 */ /* 0x000fe20008000f00 */
[----:B-----5:R-:W-:Y:S01]  /*ed70*/  IMAD.U32 R10, RZ, RZ, UR4 ;  /* 0x00000004ff0a7e24 */ /* 0x020fe2000f8e00ff */
[----:B-1----:R-:W-:-:S02]  /*ed80*/  MOV R11, UR5 ;  /* 0x00000005000b7c02 */ /* 0x002fc40008000f00 */
[----:B------:R-:W-:-:S07]  /*ed90*/  LEPC R20, `(.L_x_328) ;  /* 0x000000001014794e */ /* 0x000fce0000000000 */
[----:B--2---:R-:W-:Y:S05]  /*eda0*/  CALL.ABS.NOINC R14 ;  /* 0x000000000e007343 */ /* 0x004fea0003c00000 */
.L_x_328:
[----:B------:R-:W3:Y:S02]  /*edb0*/  LDC.64 R8, c[0x0][0x990] ;  /* 0x00026400ff087b82 */ /* 0x000ee40000000a00 */
[----:B---3--:R-:W-:-:S04]  /*edc0*/  ISETP.NE.U32.AND P0, PT, R8, RZ, PT ;  /* 0x000000ff0800720c */ /* 0x008fc80003f05070 */
[----:B------:R-:W-:-:S13]  /*edd0*/  ISETP.NE.AND.EX P0, PT, R9, RZ, PT, P0 ;  /* 0x000000ff0900720c */ /* 0x000fda0003f05300 */
[----:B------:R-:W-:Y:S05]  /*ede0*/  @!P0 BRA `(.L_x_330) ;  /* 0x0000000000348947 */ /* 0x000fea0003800000 */
[----:B------:R-:W3:Y:S02]  /*edf0*/  LDCU.64 UR4, c[0x0][0x988] ;  /* 0x00013100ff0477ac */ /* 0x000ee40008000a00 */
[----:B---3--:R-:W-:-:S04]  /*ee00*/  UISETP.NE.U32.AND UP0, UPT, UR4, URZ, UPT ;  /* 0x000000ff0400728c */ /* 0x008fc8000bf05070 */
[----:B------:R-:W-:-:S09]  /*ee10*/  UISETP.NE.AND.EX UP0, UPT, UR5, URZ, UPT, UP0 ;  /* 0x000000ff0500728c */ /* 0x000fd2000bf05300 */
[----:B------:R-:W-:Y:S05]  /*ee20*/  BRA.U !UP0, `(.L_x_331) ;  /* 0x0000000108187547 */ /* 0x000fea000b800000 */
[----:B------:R-:W3:Y:S01]  /*ee30*/  LDC.64 R4, c[0x0][0x988] ;  /* 0x00026200ff047b82 */ /* 0x000ee20000000a00 */
[----:B------:R-:W-:-:S04]  /*ee40*/  IMAD R0, R8, UR39, RZ ;  /* 0x0000002708007c24 */ /* 0x000fc8000f8e02ff */
[----:B---3--:R-:W-:-:S05]  /*ee50*/  IMAD.WIDE R4, R0, 0x4, R4 ;  /* 0x0000000400047825 */ /* 0x008fca00078e0204 */
[----:B-----5:R3:W5:Y:S01]  /*ee60*/  LDG.E R23, desc[UR46][R4.64] ;  /* 0x0000002e04177981 */ /* 0x020762000c1e1900 */
[----:B------:R-:W-:Y:S01]  /*ee70*/  MOV R24, 0x1 ;  /* 0x0000000100187802 */ /* 0x000fe20000000f00 */
[----:B------:R-:W-:Y:S06]  /*ee80*/  BRA `(.L_x_330) ;  /* 0x00000000000c7947 */ /* 0x000fec0003800000 */
.L_x_331:
[----:B------:R-:W3:Y:S01]  /*ee90*/  LDCU UR4, c[0x0][0x980] ;  /* 0x00013000ff0477ac */ /* 0x000ee20008000800 */
[----:B------:R-:W-:Y:S01]  /*eea0*/  HFMA2 R24, -RZ, RZ, 0, 5.9604644775390625e-08 ;  /* 0x00000001ff187431 */ /* 0x000fe200000001ff */
[----:B---3-5:R-:W-:Y:S02]  /*eeb0*/  MOV R23, UR4 ;  /* 0x0000000400177c02 */ /* 0x028fe40008000f00 */
.L_x_330:
[----:B---3--:R-:W3:Y:S02]  /*eec0*/  LDC.64 R4, c[0x0][0x9b0] ;  /* 0x00026c00ff047b82 */ /* 0x008ee40000000a00 */
[----:B---3--:R-:W-:-:S04]  /*eed0*/  ISETP.NE.U32.AND P1, PT, R4, RZ, PT ;  /* 0x000000ff0400720c */ /* 0x008fc80003f25070 */
[----:B------:R-:W-:-:S13]  /*eee0*/  ISETP.NE.AND.EX P1, PT, R5, RZ, PT, P1 ;  /* 0x000000ff0500720c */ /* 0x000fda0003f25310 */
[----:B------:R-:W-:Y:S05]  /*eef0*/  @!P1 BRA `(.L_x_332) ;  /* 0x00000000002c9947 */ /* 0x000fea0003800000 */
[----:B------:R-:W3:Y:S02]  /*ef00*/  LDCU.64 UR4, c[0x0][0x9a8] ;  /* 0x00013500ff0477ac */ /* 0x000ee40008000a00 */
[----:B---3--:R-:W-:-:S04]  /*ef10*/  UISETP.NE.U32.AND UP0, UPT, UR4, URZ, UPT ;  /* 0x000000ff0400728c */ /* 0x008fc8000bf05070 */
[----:B------:R-:W-:-:S09]  /*ef20*/  UISETP.NE.AND.EX UP0, UPT, UR5, URZ, UPT, UP0 ;  /* 0x000000ff0500728c */ /* 0x000fd2000bf05300 */
[----:B------:R-:W-:Y:S05]  /*ef30*/  BRA.U !UP0, `(.L_x_333) ;  /* 0x0000000108147547 */ /* 0x000fea000b800000 */
[----:B-----5:R-:W3:Y:S01]  /*ef40*/  LDC.64 R2, c[0x0][0x9a8] ;  /* 0x00026a00ff027b82 */ /* 0x020ee20000000a00 */
[----:B------:R-:W-:-:S04]  /*ef50*/  IMAD R5, R4, UR39, RZ ;  /* 0x0000002704057c24 */ /* 0x000fc8000f8e02ff */
[----:B---3--:R-:W-:-:S06]  /*ef60*/  IMAD.WIDE R2, R5, 0x4, R2 ;  /* 0x0000000405027825 */ /* 0x008fcc00078e0202 */
[----:B------:R3:W5:Y:S01]  /*ef70*/  LDG.E R2, desc[UR46][R2.64] ;  /* 0x0000002e02027981 */ /* 0x000762000c1e1900 */
[----:B------:R-:W-:Y:S05]  /*ef80*/  BRA `(.L_x_332) ;  /* 0x0000000000087947 */ /* 0x000fea0003800000 */
.L_x_333:
[----:B------:R-:W3:Y:S02]  /*ef90*/  LDCU UR4, c[0x0][0x9a0] ;  /* 0x00013400ff0477ac */ /* 0x000ee40008000800 */
[----:B---3-5:R-:W-:-:S07]  /*efa0*/  MOV R2, UR4 ;  /* 0x0000000400027c02 */ /* 0x028fce0008000f00 */
.L_x_332:
[----:B------:R-:W4:Y:S01]  /*efb0*/  LDCU.64 UR4, c[0x0][0x988] ;  /* 0x00013100ff0477ac */ /* 0x000f220008000a00 */
[----:B-----5:R-:W-:Y:S01]  /*efc0*/  FSETP.NEU.AND P2, PT, R23, RZ, PT ;  /* 0x000000ff1700720b */ /* 0x020fe20003f4d000 */
[----:B------:R-:W-:Y:S01]  /*efd0*/  IMAD.MOV.U32 R20, RZ, RZ, R48 ;  /* 0x000000ffff147224 */ /* 0x000fe200078e0030 */
[----:B------:R-:W-:Y:S02]  /*efe0*/  LOP3.LUT P1, R0, R24, 0xff, RZ, 0xc0, !PT ;  /* 0x000000ff18007812 */ /* 0x000fe4000782c0ff */
[----:B------:R-:W-:Y:S02]  /*eff0*/  CS2R R12, SRZ ;  /* 0x00000000000c7805 */ /* 0x000fe4000001ff00 */
[----:B---3--:R-:W-:Y:S02]  /*f000*/  SEL R3, RZ, 0xffffffff, P2 ;  /* 0xffffffffff037807 */ /* 0x008fe40001000000 */
[----:B------:R-:W-:Y:S02]  /*f010*/  LOP3.LUT R15, R36, 0x1, RZ, 0x3c, !PT ;  /* 0x00000001240f7812 */ /* 0x000fe400078e3cff */
[----:B------:R-:W-:-:S02]  /*f020*/  PLOP3.LUT P6, PT, PT, PT, PT, 0x80, 0x8 ;  /* 0x000000000008781c */ /* 0x000fc40003fcf070 */
[----:B----4-:R-:W-:-:S04]  /*f030*/  ISETP.NE.U32.AND P3, PT, RZ, UR4, PT ;  /* 0x00000004ff007c0c */ /* 0x010fc8000bf65070 */
[----:B------:R-:W-:-:S04]  /*f040*/  ISETP.NE.AND.EX P3, PT, RZ, UR5, PT, P3 ;  /* 0x00000005ff007c0c */ /* 0x000fc8000bf65330 */
[----:B------:R-:W-:-:S04]  /*f050*/  SEL R4, RZ, 0xffffffff, P3 ;  /* 0xffffffffff047807 */ /* 0x000fc80001800000 */
[----:B------:R-:W-:Y:S02]  /*f060*/  @P0 SEL R3, R4, R3, !P1 ;  /* 0x0000000304030207 */ /* 0x000fe40004800000 */
[----:B------:R-:W-:Y:S02]  /*f070*/  ISETP.EQ.U32.AND P1, PT, R8, RZ, PT ;  /* 0x000000ff0800720c */ /* 0x000fe40003f22070 */
[----:B------:R-:W-:Y:S02]  /*f080*/  LOP3.LUT R3, R3, 0x1, RZ, 0xc0, !PT ;  /* 0x0000000103037812 */ /* 0x000fe400078ec0ff */
[----:B------:R-:W-:Y:S02]  /*f090*/  ISETP.EQ.OR.EX P5, PT, R9, RZ, !P3, P1 ;  /* 0x000000ff0900720c */ /* 0x000fe40005fa2710 */
[----:B------:R-:W-:Y:S02]  /*f0a0*/  ISETP.NE.U32.AND P4, PT, R3, 0x1, PT ;  /* 0x000000010300780c */ /* 0x000fe40003f85070 */
[----:B------:R-:W-:-:S09]  /*f0b0*/  P2R R3, PR, RZ, 0x20 ;  /* 0x00000020ff037803 */ /* 0x000fd20000000000 */
[----:B------:R-:W-:Y:S05]  /*f0c0*/  @!P5 BRA `(.L_x_334) ;  /* 0x00000000001cd947 */ /* 0x000fea0003800000 */
[----:B------:R-:W-:Y:S02]  /*f0d0*/  FSETP.NEU.AND P5, PT, R23, RZ, PT ;  /* 0x000000ff1700720b */ /* 0x000fe40003fad000 */
[----:B------:R-:W-:Y:S02]  /*f0e0*/  LOP3.LUT P1, RZ, R24, 0xff, RZ, 0xc0, !PT ;  /* 0x000000ff18ff7812 */ /* 0x000fe4000782c0ff */
[----:B------:R-:W-:Y:S02]  /*f0f0*/  SEL R4, RZ, 0xffffffff, P3 ;  /* 0xffffffffff047807 */ /* 0x000fe40001800000 */
[----:B------:R-:W-:-:S04]  /*f100*/  SEL R5, RZ, 0xffffffff, P5 ;  /* 0xffffffffff057807 */ /* 0x000fc80002800000 */
[----:B------:R-:W-:-:S04]  /*f110*/  @P0 SEL R5, R4, R5, !P1 ;  /* 0x0000000504050207 */ /* 0x000fc80004800000 */
[----:B------:R-:W-:-:S04]  /*f120*/  LOP3.LUT R5, R5, 0x1, RZ, 0xc0, !PT ;  /* 0x0000000105057812 */ /* 0x000fc800078ec0ff */
[----:B------:R-:W-:-:S13]  /*f130*/  ISETP.NE.U32.AND P6, PT, R5, 0x1, PT ;  /* 0x000000010500780c */ /* 0x000fda0003fc5070 */
.L_x_334:
[----:B------:R-:W-:Y:S01]  /*f140*/  BSSY B1, `(.L_x_335) ;  /* 0x0000019000017945 */ /* 0x000fe20003800000 */
[----:B------:R-:W-:-:S03]  /*f150*/  CS2R R10, SRZ ;  /* 0x00000000000a7805 */ /* 0x000fc6000001ff00 */
[----:B------:R-:W-:Y:S05]  /*f160*/  @!P6 BRA `(.L_x_336) ;  /* 0x000000000058e947 */ /* 0x000fea0003800000 */
[----:B------:R-:W-:-:S09]  /*f170*/  UISETP.NE.AND UP0, UPT, UR48, URZ, UPT ;  /* 0x000000ff3000728c */ /* 0x000fd2000bf05270 */
[----:B------:R-:W-:Y:S05]  /*f180*/  BRA.U UP0, `(.L_x_337) ;  /* 0x0000000100047547 */ /* 0x000fea000b800000 */
[----:B-1----:R-:W-:Y:S05]  /*f190*/  BPT.TRAP 0x1 ;  /* 0x000000040000795c */ /* 0x002fea0000300000 */
.L_x_337:
[C---:B------:R-:W-:Y:S01]  /*f1a0*/  IMAD R5, R48.reuse, 0x8, R27 ;  /* 0x0000000830057824 */ /* 0x040fe200078e021b */
[----:B------:R-:W-:Y:S01]  /*f1b0*/  SHF.L.U32 R6, R15, 0x1f, RZ ;  /* 0x0000001f0f067819 */ /* 0x000fe200000006ff */
[----:B------:R-:W-:Y:S01]  /*f1c0*/  BSSY B0, `(.L_x_338) ;  /* 0x0000005000007945 */ /* 0x000fe20003800000 */
[----:B------:R-:W-:Y:S01]  /*f1d0*/  @P4 LEA R4, R48, R37, 0xb ;  /* 0x0000002530044211 */ /* 0x000fe200078e58ff */
[----:B------:R-:W-:Y:S01]  /*f1e0*/  IMAD.MOV.U32 R12, RZ, RZ, RZ ;  /* 0x000000ffff0c7224 */ /* 0x000fe200078e00ff */
[----:B------:R-:W3:Y:S02]  /*f1f0*/  SYNCS.PHASECHK.TRANS64.TRYWAIT P0, [R5+URZ+0x50], R6 ;  /* 0x00005006050075a7 */ /* 0x000ee400080011ff */
[----:B---3--:R-:W-:Y:S05]  /*f200*/  @!P0 BRA `(.L_x_339) ;  /* 0x0000004000388947 */ /* 0x008fea0003800000 */
.L_x_490:
[----:B-1----:R-:W-:Y:S05]  /*f210*/  BSYNC B0 ;  /* 0x0000000000007941 */ /* 0x002fea0003800000 */
.L_x_338:
[----:B------:R-:W-:Y:S01]  /*f220*/  IMAD.MOV.U32 R13, RZ, RZ, RZ ;  /* 0x000000ffff0d7224 */ /* 0x000fe200078e00ff */
[----:B------:R-:W-:Y:S01]  /*f230*/  CS2R R10, SRZ ;  /* 0x00000000000a7805 */ /* 0x000fe2000001ff00 */
[----:B---3--:R-:W-:Y:S01]  /*f240*/  @P4 IMAD.U32 R5, R4, 0x2, R27 ;  /* 0x0000000204054824 */ /* 0x008fe200078e001b */
[----:B------:R-:W-:Y:S05]  /*f250*/  @P4 WARPSYNC.ALL ;  /* 0x0000000000004948 */ /* 0x000fea0003800000 */
[----:B------:R3:W4:Y:S01]  /*f260*/  @P4 LDSM.16.M88.2 R12, [R5+0x400] ;  /* 0x00040000050c483b */ /* 0x0007220000000100 */
[----:B------:R-:W-:-:S03]  /*f270*/  VIADD R20, R48, 0x1 ;  /* 0x0000000130147836 */ /* 0x000fc60000000000 */
[----:B------:R3:W1:Y:S02]  /*f280*/  @P4 LDSM.16.M88.2 R10, [R5+0xc00] ;  /* 0x000c0000050a483b */ /* 0x0006640000000100 */
[----:B------:R-:W-:-:S04]  /*f290*/  ISETP.NE.AND P0, PT, R20, 0x3, PT ;  /* 0x000000031400780c */ /* 0x000fc80003f05270 */
[----:B------:R-:W-:Y:S02]  /*f2a0*/  SEL R4, RZ, 0x1, P0 ;  /* 0x00000001ff047807 */ /* 0x000fe40000000000 */
[----:B------:R-:W-:Y:S02]  /*f2b0*/  SEL R20, R20, RZ, P0 ;  /* 0x000000ff14147207 */ /* 0x000fe40000000000 */
[----:B------:R-:W-:Y:S02]  /*f2c0*/  LOP3.LUT R15, R15, R4, RZ, 0x3c, !PT ;  /* 0x000000040f0f7212 */ /* 0x000fe400078e3cff */
.L_x_336:
[----:B-1----:R-:W-:Y:S05]  /*f2d0*/  BSYNC B1 ;  /* 0x0000000000017941 */ /* 0x002fea0003800000 */
.L_x_335:
[C---:B----4-:R-:W-:Y:S01]  /*f2e0*/  LOP3.LUT R53, R12.reuse, 0xffff0000, RZ, 0xc0, !PT ;  /* 0xffff00000c357812 */ /* 0x050fe200078ec0ff */
[----:B------:R-:W-:Y:S01]  /*f2f0*/  FMUL R14, RZ, R2 ;  /* 0x00000002ff0e7220 */ /* 0x000fe20000400000 */
[C---:B------:R-:W-:Y:S01]  /*f300*/  LOP3.LUT R7, R13.reuse, 0xffff0000, RZ, 0xc0, !PT ;  /* 0xffff00000d077812 */ /* 0x040fe200078ec0ff */
[----:B------:R-:W-:Y:S01]  /*f310*/  IMAD.U32 R45, R12, 0x10000, RZ ;  /* 0x000100000c2d7824 */ /* 0x000fe200078e00ff */
[C---:B------:R-:W-:Y:S01]  /*f320*/  SHF.L.U32 R21, R10.reuse, 0x10, RZ ;  /* 0x000000100a157819 */ /* 0x040fe200000006ff */
[----:B------:R-:W-:Y:S01]  /*f330*/  IMAD.U32 R51, R13, 0x10000, RZ ;  /* 0x000100000d337824 */ /* 0x000fe200078e00ff */
[----:B------:R-:W-:Y:S01]  /*f340*/  LOP3.LUT R49, R10, 0xffff0000, RZ, 0xc0, !PT ;  /* 0xffff00000a317812 */ /* 0x000fe200078ec0ff */
[C---:B------:R-:W-:Y:S01]  /*f350*/  IMAD.U32 R47, R11.reuse, 0x10000, RZ ;  /* 0x000100000b2f7824 */ /* 0x040fe200078e00ff */
[----:B---3--:R-:W-:Y:S01]  /*f360*/  LOP3.LUT R5, R11, 0xffff0000, RZ, 0xc0, !PT ;  /* 0xffff00000b057812 */ /* 0x008fe200078ec0ff */
[C-C-:B------:R-:W-:Y:S01]  /*f370*/  FFMA R45, R23.reuse, R45, R14.reuse ;  /* 0x0000002d172d7223 */ /* 0x140fe2000000000e */
[C-C-:B------:R-:W-:Y:S01]  /*f380*/  FFMA R6, R23.reuse, R53, R14.reuse ;  /* 0x0000003517067223 */ /* 0x140fe2000000000e */
[C-C-:B------:R-:W-:Y:S01]  /*f390*/  FFMA R54, R23.reuse, R51, R14.reuse ;  /* 0x0000003317367223 */ /* 0x140fe2000000000e */
[C-C-:B------:R-:W-:Y:S01]  /*f3a0*/  FFMA R7, R23.reuse, R7, R14.reuse ;  /* 0x0000000717077223 */ /* 0x140fe2000000000e */
[C-C-:B------:R-:W-:Y:S01]  /*f3b0*/  FFMA R21, R23.reuse, R21, R14.reuse ;  /* 0x0000001517157223 */ /* 0x140fe2000000000e */
[C-C-:B------:R-:W-:Y:S01]  /*f3c0*/  FFMA R4, R23.reuse, R49, R14.reuse ;  /* 0x0000003117047223 */ /* 0x140fe2000000000e */
[C-C-:B------:R-:W-:Y:S01]  /*f3d0*/  FFMA R52, R23.reuse, R47, R14.reuse ;  /* 0x0000002f17347223 */ /* 0x140fe2000000000e */
[----:B------:R-:W-:Y:S01]  /*f3e0*/  FFMA R5, R23, R5, R14 ;  /* 0x0000000517057223 */ /* 0x000fe2000000000e */
[----:B------:R-:W-:Y:S01]  /*f3f0*/  LEA R50, R48, R37, 0xb ;  /* 0x0000002530327211 */ /* 0x000fe200078e58ff */
[----:B------:R-:W-:Y:S05]  /*f400*/  WARPSYNC.ALL ;  /* 0x0000000000007948 */ /* 0x000fea0003800000 */
[----:B------:R-:W-:Y:S01]  /*f410*/  F2FP.BF16.F32.PACK_AB R6, R6, R45 ;  /* 0x0000002d0606723e */ /* 0x000fe200000010ff */
[----:B------:R-:W-:Y:S01]  /*f420*/  BSSY.RECONVERGENT B0, `(.L_x_340) ;  /* 0x000001d000007945 */ /* 0x000fe20003800200 */
[----:B------:R-:W-:-:S02]  /*f430*/  F2FP.BF16.F32.PACK_AB R7, R7, R54 ;  /* 0x000000360707723e */ /* 0x000fc400000010ff */
[----:B------:R-:W-:Y:S02]  /*f440*/  LEA R50, R50, R27, 0x1 ;  /* 0x0000001b32327211 */ /* 0x000fe400078e08ff */
[----:B------:R-:W-:Y:S02]  /*f450*/  F2FP.BF16.F32.PACK_AB R4, R4, R21 ;  /* 0x000000150404723e */ /* 0x000fe400000010ff */
[----:B------:R-:W-:Y:S01]  /*f460*/  F2FP.BF16.F32.PACK_AB R5, R5, R52 ;  /* 0x000000340505723e */ /* 0x000fe200000010ff */
[----:B------:R1:W-:Y:S01]  /*f470*/  STSM.16.M88.2 [R50+0x400], R6 ;  /* 0x0004000632007844 */ /* 0x0003e20000000100 */
[----:B------:R-:W-:-:S03]  /*f480*/  ISETP.NE.AND P5, PT, R22, RZ, PT ;  /* 0x000000ff1600720c */ /* 0x000fc60003fa5270 */
[----:B------:R1:W-:Y:S01]  /*f490*/  STSM.16.M88.2 [R50+0xc00], R4 ;  /* 0x000c000432007844 */ /* 0x0003e20000000100 */
[----:B------:R-:W-:Y:S01]  /*f4a0*/  @!PT LDS RZ, [RZ] ;  /* 0x00000000fffff984 */ /* 0x000fe20000000800 */
[----:B------:R-:W-:Y:S01]  /*f4b0*/  @!PT LDS RZ, [RZ] ;  /* 0x00000000fffff984 */ /* 0x000fe20000000800 */
[----:B------:R-:W-:Y:S01]  /*f4c0*/  @!PT LDS RZ, [RZ] ;  /* 0x00000000fffff984 */ /* 0x000fe20000000800 */
[----:B------:R-:W-:Y:S01]  /*f4d0*/  @!PT LDS RZ, [RZ] ;  /* 0x00000000fffff984 */ /* 0x000fe20000000800 */
[----:B------:R3:W-:Y:S06]  /*f4e0*/  MEMBAR.ALL.CTA ;  /* 0x0000000000007992 */ /* 0x0007ec0000008000 */
[----:B---3--:R-:W3:Y:S02]  /*f4f0*/  FENCE.VIEW.ASYNC.S ;  /* 0x00000000000073c6 */ /* 0x008ee40000000000 */
[----:B---3--:R-:W-:Y:S06]  /*f500*/  BAR.SYNC.DEFER_BLOCKING 0x1, 0x100 ;  /* 0x0044000000007b1d */ /* 0x008fec0000010000 */
[----:B------:R-:W-:Y:S05]  /*f510*/  @P5 BRA `(.L_x_341) ;  /* 0x0000000000345947 */ /* 0x000fea0003800000 */
[----:B------:R-:W-:Y:S01]  /*f520*/  R2UR UR37, R41 ;  /* 0x00000000292572ca */ /* 0x000fe200000e0000 */
[----:B-1----:R-:W-:Y:S01]  /*f530*/  IMAD R4, R48, 0x1000, R27 ;  /* 0x0000100030047824 */ /* 0x002fe200078e021b */
[----:B------:R-:W-:Y:S01]  /*f540*/  R2UR UR38, R42 ;  /* 0x000000002a2672ca */ /* 0x000fe200000e0000 */
[----:B------:R-:W-:Y:S01]  /*f550*/  UIADD3 UR4, UP0, UPT, UR50, 0x780, URZ ;  /* 0x0000078032047890 */ /* 0x000fe2000ff1e0ff */
[----:B------:R-:W-:Y:S01]  /*f560*/  PLOP3.LUT P0, PT, PT, PT, PT, 0x80, 0x8 ;  /* 0x000000000008781c */ /* 0x000fe20003f0f070 */
[----:B------:R-:W-:Y:S02]  /*f570*/  VIADD R4, R4, 0x400 ;  /* 0x0000040004047836 */ /* 0x000fe40000000000 */
[----:B------:R-:W-:-:S12]  /*f580*/  UIADD3.X UR5, UPT, UPT, URZ, UR51, URZ, UP0, !UPT ;  /* 0x00000033ff057290 */ /* 0x000fd800087fe4ff */
.L_x_342:
[----:B------:R-:W-:Y:S02]  /*f590*/  PLOP3.LUT P1, PT, P1, P0, PT, 0xf2, 0x2f ;  /* 0x00000000002f781c */ /* 0x000fe40000f21e72 */
[----:B------:R-:W-:-:S08]  /*f5a0*/  @P0 R2UR P1, UR36, R4 ;  /* 0x00000000042402ca */ /* 0x000fd00000020000 */
[----:B------:R-:W-:-:S05]  /*f5b0*/  @P0 PLOP3.LUT P0, PT, P1, PT, PT, 0x80, 0x8 ;  /* 0x000000000008081c */ /* 0x000fca0000f0f070 */
[----:B------:R1:W-:Y:S08]  /*f5c0*/  UTMASTG.3D [UR36], [UR4] ;  /* 0x00000024040073b5 */ /* 0x0003f00008010000 */
[----:B-1----:R-:W-:Y:S05]  /*f5d0*/  @P0 BRA.U.ANY `(.L_x_342) ;  /* 0xfffffffd00ec0947 */ /* 0x002fea000393ffff */
[----:B------:R0:W-:Y:S02]  /*f5e0*/  UTMACMDFLUSH ;  /* 0x00000000000079b7 */ /* 0x0001e40000000000 */
.L_x_341:
[----:B------:R-:W-:Y:S05]  /*f5f0*/  BSYNC.RECONVERGENT B0 ;  /* 0x0000000000007941 */ /* 0x000fea0003800200 */
.L_x_340:
[----:B------:R-:W-:Y:S04]  /*f600*/  BSSY.RECONVERGENT B0, `(.L_x_343) ;  /* 0x0000003000007945 */ /* 0x000fe80003800200 */
[----:B------:R-:W-:Y:S05]  /*f610*/  @P5 BRA `(.L_x_344) ;  /* 0x0000000000045947 */ /* 0x000fea0003800000 */
[----:B------:R-:W-:-:S04]  /*f620*/  DEPBAR.LE SB0, 0x1 ;  /* 0x000080400000791a */ /* 0x000fc80000000000 */
.L_x_344:
[----:B------:R-:W-:Y:S05]  /*f630*/  BSYNC.RECONVERGENT B0 ;  /* 0x0000000000007941 */ /* 0x000fea0003800200 */
.L_x_343:
[----:B------:R-:W-:Y:S01]  /*f640*/  BAR.SYNC.DEFER_BLOCKING 0x1, 0x100 ;  /* 0x0044000000007b1d */ /* 0x000fe20000010000 */
[----:B------:R-:W-:Y:S01]  /*f650*/  UISETP.NE.AND UP0, UPT, UR45, URZ, UPT ;  /* 0x000000ff2d00728c */ /* 0x000fe2000bf05270 */
[----:B------:R-:W-:-:S05]  /*f660*/  VIADD R21, R48, 0x1 ;  /* 0x0000000130157836 */ /* 0x000fca0000000000 */
[----:B------:R-:W-:-:S04]  /*f670*/  ISETP.NE.AND P0, PT, R21, 0x3, PT ;  /* 0x000000031500780c */ /* 0x000fc80003f05270 */
[----:B------:R-:W-:Y:S01]  /*f680*/  SEL R48, R21, RZ, P0 ;  /* 0x000000ff15307207 */ /* 0x000fe20000000000 */
[----:B------:R-:W-:Y:S05]  /*f690*/  BRA.U !UP0, `(.L_x_345) ;  /* 0x0000000108347547 */ /* 0x000fea000b800000 */
[----:B------:R-:W-:Y:S04]  /*f6a0*/  BSSY.RECONVERGENT B0, `(.L_x_346) ;  /* 0x0000009000007945 */ /* 0x000fe80003800200 */
[----:B------:R-:W-:Y:S05]  /*f6b0*/  @!P6 BRA `(.L_x_347) ;  /* 0x00000000001ce947 */ /* 0x000fea0003800000 */
[----:B------:R-:W-:-:S09]  /*f6c0*/  UISETP.NE.AND UP0, UPT, UR48, URZ, UPT ;  /* 0x000000ff3000728c */ /* 0x000fd2000bf05270 */
[----:B------:R-:W-:Y:S05]  /*f6d0*/  BRA.U UP0, `(.L_x_348) ;  /* 0x0000000100047547 */ /* 0x000fea000b800000 */
[----:B------:R-:W-:Y:S05]  /*f6e0*/  BPT.TRAP 0x1 ;  /* 0x000000040000795c */ /* 0x000fea0000300000 */
.L_x_348:
[----:B-1----:R-:W-:-:S05]  /*f6f0*/  IMAD R5, R46, 0x8, R27 ;  /* 0x000000082e057824 */ /* 0x002fca00078e021b */
[----:B------:R-:W-:-:S04]  /*f700*/  IADD3 R5, PT, PT, R5, 0x68, RZ ;  /* 0x0000006805057810 */ /* 0x000fc80007ffe0ff */
[----:B------:R-:W-:-:S04]  /*f710*/  PRMT R4, R28, 0x654, R5 ;  /* 0x000006541c047816 */ /* 0x000fc80000000005 */
[----:B------:R3:W-:Y:S03]  /*f720*/  SYNCS.ARRIVE.TRANS64.RED.A1T0 RZ, [R4+URZ], RZ ;  /* 0x000000ff04ff79a7 */ /* 0x0007e600081004ff */
.L_x_347:
[----:B------:R-:W-:Y:S05]  /*f730*/  BSYNC.RECONVERGENT B0 ;  /* 0x0000000000007941 */ /* 0x000fea0003800200 */
.L_x_346:
[----:B------:R-:W-:-:S05]  /*f740*/  VIADD R46, R46, 0x1 ;  /* 0x000000012e2e7836 */ /* 0x000fca0000000000 */
[----:B------:R-:W-:-:S04]  /*f750*/  ISETP.NE.AND P0, PT, R46, 0x3, PT ;  /* 0x000000032e00780c */ /* 0x000fc80003f05270 */
[----:B------:R-:W-:-:S09]  /*f760*/  SEL R46, R46, RZ, P0 ;  /* 0x000000ff2e2e7207 */ /* 0x000fd20000000000 */
.L_x_345:
[----:B------:R-:W-:Y:S04]  /*f770*/  BSSY B1, `(.L_x_349) ;  /* 0x0000015000017945 */ /* 0x000fe80003800000 */
[----:B------:R-:W-:Y:S05]  /*f780*/  @!P6 BRA `(.L_x_350) ;  /* 0x00000000004ce947 */ /* 0x000fea0003800000 */
[----:B------:R-:W-:-:S09]  /*f790*/  UISETP.NE.AND UP0, UPT, UR48, URZ, UPT ;  /* 0x000000ff3000728c */ /* 0x000fd2000bf05270 */
[----:B------:R-:W-:Y:S05]  /*f7a0*/  BRA.U UP0, `(.L_x_351) ;  /* 0x0000000100047547 */ /* 0x000fea000b800000 */
[----:B------:R-:W-:Y:S05]  /*f7b0*/  BPT.TRAP 0x1 ;  /* 0x000000040000795c */ /* 0x000fea0000300000 */
.L_x_351:
[C-C-:B-1----:R-:W-:Y:S01]  /*f7c0*/  IMAD R5, R20.reuse, 0x8, R27.reuse ;  /* 0x0000000814057824 */ /* 0x142fe200078e021b */
[----:B---3--:R-:W-:Y:S01]  /*f7d0*/  SHF.L.U32 R4, R15, 0x1f, RZ ;  /* 0x0000001f0f047819 */ /* 0x008fe200000006ff */
[----:B------:R-:W-:Y:S01]  /*f7e0*/  BSSY B0, `(.L_x_352) ;  /* 0x0000005000007945 */ /* 0x000fe20003800000 */
[----:B------:R-:W-:Y:S02]  /*f7f0*/  @P4 LEA R6, R20, R37, 0xb ;  /* 0x0000002514064211 */ /* 0x000fe400078e58ff */
[----:B------:R-:W1:Y:S03]  /*f800*/  SYNCS.PHASECHK.TRANS64.TRYWAIT P0, [R5+URZ+0x50], R4 ;  /* 0x00005004050075a7 */ /* 0x000e6600080011ff */
[----:B------:R-:W-:Y:S01]  /*f810*/  @P4 IMAD.U32 R6, R6, 0x2, R27 ;  /* 0x0000000206064824 */ /* 0x000fe200078e001b */
[----:B-1----:R-:W-:Y:S06]  /*f820*/  @!P0 BRA `(.L_x_353) ;  /* 0x0000003800c48947 */ /* 0x002fec0003800000 */
.L_x_491:
[----:B------:R-:W-:Y:S05]  /*f830*/  BSYNC B0 ;  /* 0x0000000000007941 */ /* 0x000fea0003800000 */
.L_x_352:
[----:B------:R-:W-:Y:S05]  /*f840*/  @P4 WARPSYNC.ALL ;  /* 0x0000000000004948 */ /* 0x000fea0003800000 */
[----:B------:R4:W3:Y:S01]  /*f850*/  @P4 LDSM.16.M88.2 R12, [R6+0x400] ;  /* 0x00040000060c483b */ /* 0x0008e20000000100 */
[----:B------:R-:W-:-:S03]  /*f860*/  VIADD R20, R20, 0x1 ;  /* 0x0000000114147836 */ /* 0x000fc60000000000 */
[----:B------:R4:W2:Y:S02]  /*f870*/  @P4 LDSM.16.M88.2 R10, [R6+0xc00] ;  /* 0x000c0000060a483b */ /* 0x0008a40000000100 */
[----:B------:R-:W-:-:S04]  /*f880*/  ISETP.NE.AND P0, PT, R20, 0x3, PT ;  /* 0x000000031400780c */ /* 0x000fc80003f05270 */
[----:B-1----:R-:W-:Y:S02]  /*f890*/  SEL R4, RZ, 0x1, P0 ;  /* 0x00000001ff047807 */ /* 0x002fe40000000000 */
[----:B------:R-:W-:Y:S02]  /*f8a0*/  SEL R20, R20, RZ, P0 ;  /* 0x000000ff14147207 */ /* 0x000fe40000000000 */
[----:B------:R-:W-:Y:S02]  /*f8b0*/  LOP3.LUT R15, R15, R4, RZ, 0x3c, !PT ;  /* 0x000000040f0f7212 */ /* 0x000fe400078e3cff */
.L_x_350:
[----:B------:R-:W-:Y:S05]  /*f8c0*/  BSYNC B1 ;  /* 0x0000000000017941 */ /* 0x000fea0003800000 */
.L_x_349:
[C---:B---3--:R-:W-:Y:S01]  /*f8d0*/  LOP3.LUT R55, R12.reuse, 0xffff0000, RZ, 0xc0, !PT ;  /* 0xffff00000c377812 */ /* 0x048fe200078ec0ff */
[----:B------:R-:W-:Y:S01]  /*f8e0*/  IMAD.U32 R47, R12, 0x10000, RZ ;  /* 0x000100000c2f7824 */ /* 0x000fe200078e00ff */
[C---:B-1----:R-:W-:Y:S01]  /*f8f0*/  LOP3.LUT R7, R13.reuse, 0xffff0000, RZ, 0xc0, !PT ;  /* 0xffff00000d077812 */ /* 0x042fe200078ec0ff */
[----:B------:R-:W-:Y:S01]  /*f900*/  IMAD.U32 R53, R13, 0x10000, RZ ;  /* 0x000100000d357824 */ /* 0x000fe200078e00ff */
[C---:B--2---:R-:W-:Y:S01]  /*f910*/  SHF.L.U32 R45, R10.reuse, 0x10, RZ ;  /* 0x000000100a2d7819 */ /* 0x044fe200000006ff */
[----:B------:R-:W-:Y:S01]  /*f920*/  IMAD.U32 R49, R11, 0x10000, RZ ;  /* 0x000100000b317824 */ /* 0x000fe200078e00ff */
[----:B------:R-:W-:Y:S01]  /*f930*/  LOP3.LUT R51, R10, 0xffff0000, RZ, 0xc0, !PT ;  /* 0xffff00000a337812 */ /* 0x000fe200078ec0ff */
[--C-:B------:R-:W-:Y:S01]  /*f940*/  FFMA R47, R23, R47, R14.reuse ;  /* 0x0000002f172f7223 */ /* 0x100fe2000000000e */
[----:B------:R-:W-:Y:S01]  /*f950*/  LOP3.LUT R5, R11, 0xffff0000, RZ, 0xc0, !PT ;  /* 0xffff00000b057812 */ /* 0x000fe200078ec0ff */
[C-C-:B----4-:R-:W-:Y:S01]  /*f960*/  FFMA R6, R23.reuse, R55, R14.reuse ;  /* 0x0000003717067223 */ /* 0x150fe2000000000e */
        /* <DEDUP_REMOVED lines=14> */
[----:B------:R1:W-:Y:S04]  /*fa50*/  STSM.16.M88.2 [R50+0x400], R6 ;  /* 0x0004000632007844 */ /* 0x0003e80000000100 */
[----:B------:R1:W-:Y:S01]  /*fa60*/  STSM.16.M88.2 [R50+0xc00], R4 ;  /* 0x000c000432007844 */ /* 0x0003e20000000100 */
[----:B------:R-:W-:Y:S01]  /*fa70*/  @!PT LDS RZ, [RZ] ;  /* 0x00000000fffff984 */ /* 0x000fe20000000800 */
[----:B------:R-:W-:Y:S01]  /*fa80*/  @!PT LDS RZ, [RZ] ;  /* 0x00000000fffff984 */ /* 0x000fe20000000800 */
[----:B------:R-:W-:Y:S01]  /*fa90*/  @!PT LDS RZ, [RZ] ;  /* 0x00000000fffff984 */ /* 0x000fe20000000800 */
[----:B------:R-:W-:Y:S01]  /*faa0*/  @!PT LDS RZ, [RZ] ;  /* 0x00000000fffff984 */ /* 0x000fe20000000800 */
[----:B------:R2:W-:Y:S06]  /*fab0*/  MEMBAR.ALL.CTA ;  /* 0x0000000000007992 */ /* 0x0005ec0000008000 */
[----:B--2---:R-:W2:Y:S02]  /*fac0*/  FENCE.VIEW.ASYNC.S ;  /* 0x00000000000073c6 */ /* 0x004ea40000000000 */
[----:B--2---:R-:W-:Y:S06]  /*fad0*/  BAR.SYNC.DEFER_BLOCKING 0x1, 0x100 ;  /* 0x0044000000007b1d */ /* 0x004fec0000010000 */
[----:B------:R-:W-:Y:S05]  /*fae0*/  @P5 BRA `(.L_x_355) ;  /* 0x0000000000385947 */ /* 0x000fea0003800000 */
[----:B------:R-:W-:Y:S01]  /*faf0*/  R2UR UR38, R42 ;  /* 0x000000002a2672ca */ /* 0x000fe200000e0000 */
[----:B-1----:R-:W-:Y:S01]  /*fb00*/  IMAD R4, R48, 0x1000, R27 ;  /* 0x0000100030047824 */ /* 0x002fe200078e021b */
[----:B------:R-:W-:Y:S01]  /*fb10*/  R2UR UR37, R41 ;  /* 0x00000000292572ca */ /* 0x000fe200000e0000 */
[----:B------:R-:W-:Y:S01]  /*fb20*/  UIADD3 UR4, UP0, UPT, UR50, 0x780, URZ ;  /* 0x0000078032047890 */ /* 0x000fe2000ff1e0ff */
[----:B------:R-:W-:Y:S01]  /*fb30*/  PLOP3.LUT P0, PT, PT, PT, PT, 0x80, 0x8 ;  /* 0x000000000008781c */ /* 0x000fe20003f0f070 */
[----:B------:R-:W-:Y:S02]  /*fb40*/  VIADD R4, R4, 0x400 ;  /* 0x0000040004047836 */ /* 0x000fe40000000000 */
[----:B------:R-:W-:-:S06]  /*fb50*/  UIADD3.X UR5, UPT, UPT, URZ, UR51, URZ, UP0, !UPT ;  /* 0x00000033ff057290 */ /* 0x000fcc00087fe4ff */
[----:B------:R-:W-:-:S12]  /*fb60*/  UIADD3 UR38, UPT, UPT, UR38, 0x40, URZ ;  /* 0x0000004026267890 */ /* 0x000fd8000fffe0ff */
.L_x_356:
[----:B------:R-:W-:Y:S02]  /*fb70*/  PLOP3.LUT P1, PT, P1, P0, PT, 0xf2, 0x2f ;  /* 0x00000000002f781c */ /* 0x000fe40000f21e72 */
[----:B------:R-:W-:-:S08]  /*fb80*/  @P0 R2UR P1, UR36, R4 ;  /* 0x00000000042402ca */ /* 0x000fd00000020000 */
[----:B------:R-:W-:-:S05]  /*fb90*/  @P0 PLOP3.LUT P0, PT, P1, PT, PT, 0x80, 0x8 ;  /* 0x000000000008081c */ /* 0x000fca0000f0f070 */
[----:B------:R1:W-:Y:S08]  /*fba0*/  UTMASTG.3D [UR36], [UR4] ;  /* 0x00000024040073b5 */ /* 0x0003f00008010000 */
[----:B-1----:R-:W-:Y:S05]  /*fbb0*/  @P0 BRA.U.ANY `(.L_x_356) ;  /* 0xfffffffd00ec0947 */ /* 0x002fea000393ffff */
[----:B------:R0:W-:Y:S02]  /*fbc0*/  UTMACMDFLUSH ;  /* 0x00000000000079b7 */ /* 0x0001e40000000000 */
.L_x_355:
[----:B------:R-:W-:Y:S05]  /*fbd0*/  BSYNC.RECONVERGENT B0 ;  /* 0x0000000000007941 */ /* 0x000fea0003800200 */
.L_x_354:
[----:B------:R-:W-:Y:S04]  /*fbe0*/  BSSY.RECONVERGENT B0, `(.L_x_357) ;  /* 0x0000003000007945 */ /* 0x000fe80003800200 */
[----:B------:R-:W-:Y:S05]  /*fbf0*/  @P5 BRA `(.L_x_358) ;  /* 0x0000000000045947 */ /* 0x000fea0003800000 */
[----:B------:R-:W-:-:S04]  /*fc00*/  DEPBAR.LE SB0, 0x1 ;  /* 0x000080400000791a */ /* 0x000fc80000000000 */
.L_x_358:
[----:B------:R-:W-:Y:S05]  /*fc10*/  BSYNC.RECONVERGENT B0 ;  /* 0x0000000000007941 */ /* 0x000fea0003800200 */
.L_x_357:
[----:B------:R-:W-:Y:S01]  /*fc20*/  VIADD R48, R48, 0x1 ;  /* 0x0000000130307836 */ /* 0x000fe20000000000 */
[----:B------:R-:W-:Y:S04]  /*fc30*/  BAR.SYNC.DEFER_BLOCKING 0x1, 0x100 ;  /* 0x0044000000007b1d */ /* 0x000fe80000010000 */
[C---:B------:R-:W-:Y:S02]  /*fc40*/  ISETP.NE.AND P1, PT, R48.reuse, 0x3, PT ;  /* 0x000000033000780c */ /* 0x040fe40003f25270 */
[----:B------:R-:W-:Y:S02]  /*fc50*/  BSSY.RECONVERGENT B0, `(.L_x_359) ;  /* 0x000000b000007945 */ /* 0x000fe40003800200 */
[----:B-1----:R-:W-:Y:S02]  /*fc60*/  SEL R50, R48, RZ, P1 ;  /* 0x000000ff30327207 */ /* 0x002fe40000800000 */
[----:B------:R-:W-:Y:S01]  /*fc70*/  ISETP.EQ.XOR P1, PT, R21, 0x3, !P1 ;  /* 0x000000031500780c */ /* 0x000fe20004f22a70 */
[----:B------:R-:W-:-:S12]  /*fc80*/  @!P6 BRA `(.L_x_360) ;  /* 0x00000000001ce947 */ /* 0x000fd80003800000 */
[----:B------:R-:W-:-:S09]  /*fc90*/  UISETP.NE.AND UP0, UPT, UR48, URZ, UPT ;  /* 0x000000ff3000728c */ /* 0x000fd2000bf05270 */
[----:B------:R-:W-:Y:S05]  /*fca0*/  BRA.U UP0, `(.L_x_361) ;  /* 0x0000000100047547 */ /* 0x000fea000b800000 */
[----:B------:R-:W-:Y:S05]  /*fcb0*/  BPT.TRAP 0x1 ;  /* 0x000000040000795c */ /* 0x000fea0000300000 */
.L_x_361:
[----:B------:R-:W-:-:S05]  /*fcc0*/  IMAD R5, R46, 0x8, R27 ;  /* 0x000000082e057824 */ /* 0x000fca00078e021b */
[----:B------:R-:W-:-:S04]  /*fcd0*/  IADD3 R5, PT, PT, R5, 0x68, RZ ;  /* 0x0000006805057810 */ /* 0x000fc80007ffe0ff */
[----:B------:R-:W-:-:S04]  /*fce0*/  PRMT R5, R28, 0x654, R5 ;  /* 0x000006541c057816 */ /* 0x000fc80000000005 */
[----:B------:R1:W-:Y:S03]  /*fcf0*/  SYNCS.ARRIVE.TRANS64.RED.A1T0 RZ, [R5+URZ], RZ ;  /* 0x000000ff05ff79a7 */ /* 0x0003e600081004ff */
.L_x_360:
[----:B------:R-:W-:Y:S05]  /*fd00*/  BSYNC.RECONVERGENT B0 ;  /* 0x0000000000007941 */ /* 0x000fea0003800200 */
.L_x_359:
[----:B------:R-:W-:Y:S01]  /*fd10*/  R2UR UR37, R41 ;  /* 0x00000000292572ca */ /* 0x000fe200000e0000 */
[----:B------:R-:W-:Y:S01]  /*fd20*/  VIADD R46, R46, 0x1 ;  /* 0x000000012e2e7836 */ /* 0x000fe20000000000 */
[----:B------:R-:W-:Y:S04]  /*fd30*/  BSSY B1, `(.L_x_362) ;  /* 0x0000018000017945 */ /* 0x000fe80003800000 */
[----:B------:R-:W-:-:S04]  /*fd40*/  ISETP.NE.AND P0, PT, R46, 0x3, PT ;  /* 0x000000032e00780c */ /* 0x000fc80003f05270 */
[----:B------:R-:W-:-:S03]  /*fd50*/  SEL R46, R46, RZ, P0 ;  /* 0x000000ff2e2e7207 */ /* 0x000fc60000000000 */
[----:B------:R-:W-:Y:S01]  /*fd60*/  UIADD3 UR37, UPT, UPT, UR37, 0x20, URZ ;  /* 0x0000002025257890 */ /* 0x000fe2000fffe0ff */
[----:B------:R-:W-:Y:S11]  /*fd70*/  @!P6 BRA `(.L_x_363) ;  /* 0x00000000004ce947 */ /* 0x000ff60003800000 */
[----:B------:R-:W-:-:S09]  /*fd80*/  UISETP.NE.AND UP0, UPT, UR48, URZ, UPT ;  /* 0x000000ff3000728c */ /* 0x000fd2000bf05270 */
[----:B------:R-:W-:Y:S05]  /*fd90*/  BRA.U UP0, `(.L_x_364) ;  /* 0x0000000100047547 */ /* 0x000fea000b800000 */
[----:B------:R-:W-:Y:S05]  /*fda0*/  BPT.TRAP 0x1 ;  /* 0x000000040000795c */ /* 0x000fea0000300000 */
.L_x_364:
[C---:B------:R-:W-:Y:S01]  /*fdb0*/  VIADD R4, R20.reuse, 0x1 ;  /* 0x0000000114047836 */ /* 0x040fe20000000000 */
[----:B-1----:R-:W-:Y:S01]  /*fdc0*/  SHF.L.U32 R5, R15, 0x1f, RZ ;  /* 0x0000001f0f057819 */ /* 0x002fe200000006ff */
[C---:B------:R-:W-:Y:S01]  /*fdd0*/  IMAD R28, R20.reuse, 0x8, R27 ;  /* 0x00000008141c7824 */ /* 0x040fe200078e021b */
[----:B------:R-:W-:Y:S01]  /*fde0*/  BSSY B0, `(.L_x_365) ;  /* 0x0000008000007945 */ /* 0x000fe20003800000 */
[----:B------:R-:W-:Y:S01]  /*fdf0*/  @P4 IMAD R6, R20, 0x800, R37 ;  /* 0x0000080014064824 */ /* 0x000fe200078e0225 */
[----:B------:R-:W-:-:S03]  /*fe00*/  ISETP.NE.AND P0, PT, R4, 0x3, PT ;  /* 0x000000030400780c */ /* 0x000fc60003f05270 */
[----:B------:R-:W-:Y:S01]  /*fe10*/  @P4 IMAD.U32 R6, R6, 0x2, R27 ;  /* 0x0000000206064824 */ /* 0x000fe200078e001b */
[----:B------:R-:W-:Y:S02]  /*fe20*/  SEL R20, R4, RZ, P0 ;  /* 0x000000ff04147207 */ /* 0x000fe40000000000 */
[----:B------:R-:W-:-:S06]  /*fe30*/  SEL R4, RZ, 0x1, P0 ;  /* 0x00000001ff047807 */ /* 0x000fcc0000000000 */
[----:B------:R-:W1:Y:S02]  /*fe40*/  SYNCS.PHASECHK.TRANS64.TRYWAIT P0, [R28+URZ+0x50], R5 ;  /* 0x000050051c0075a7 */ /* 0x000e6400080011ff */
[----:B-1----:R-:W-:Y:S05]  /*fe50*/  @!P0 BRA `(.L_x_366) ;  /* 0x00000034004c8947 */ /* 0x002fea0003800000 */
.L_x_492:
[----:B------:R-:W-:Y:S05]  /*fe60*/  BSYNC B0 ;  /* 0x0000000000007941 */ /* 0x000fea0003800000 */
.L_x_365:
[----:B------:R-:W-:Y:S05]  /*fe70*/  @P4 WARPSYNC.ALL ;  /* 0x0000000000004948 */ /* 0x000fea0003800000 */
[----:B------:R2:W3:Y:S01]  /*fe80*/  @P4 LDSM.16.M88.2 R12, [R6+0x400] ;  /* 0x00040000060c483b */ /* 0x0004e20000000100 */
[----:B------:R-:W-:-:S03]  /*fe90*/  LOP3.LUT R15, R15, R4, RZ, 0x3c, !PT ;  /* 0x000000040f0f7212 */ /* 0x000fc600078e3cff */
[----:B------:R2:W4:Y:S04]  /*fea0*/  @P4 LDSM.16.M88.2 R10, [R6+0xc00] ;  /* 0x000c0000060a483b */ /* 0x0005280000000100 */
.L_x_363:
[----:B------:R-:W-:Y:S05]  /*feb0*/  BSYNC B1 ;  /* 0x0000000000017941 */ /* 0x000fea0003800000 */
.L_x_362:
[----:B------:R-:W5:Y:S01]  /*fec0*/  S2UR UR4, SR_CgaCtaId ;  /* 0x00000000000479c3 */ /* 0x000f620000008800 */
[C---:B---3--:R-:W-:Y:S01]  /*fed0*/  LOP3.LUT R7, R12.reuse, 0xffff0000, RZ, 0xc0, !PT ;  /* 0xffff00000c077812 */ /* 0x048fe200078ec0ff */
[----:B-1----:R-:W-:Y:S01]  /*fee0*/  IMAD.U32 R5, R12, 0x10000, RZ ;  /* 0x000100000c057824 */ /* 0x002fe200078e00ff */
[----:B------:R-:W-:Y:S01]  /*fef0*/  SHF.L.U32 R56, R13, 0x10, RZ ;  /* 0x000000100d387819 */ /* 0x000fe200000006ff */
[C---:B----4-:R-:W-:Y:S01]  /*ff00*/  IMAD.U32 R45, R10.reuse, 0x10000, RZ ;  /* 0x000100000a2d7824 */ /* 0x050fe200078e00ff */
[----:B------:R-:W-:Y:S01]  /*ff10*/  LOP3.LUT R49, R10, 0xffff0000, RZ, 0xc0, !PT ;  /* 0xffff00000a317812 */ /* 0x000fe200078ec0ff */
[C-C-:B------:R-:W-:Y:S01]  /*ff20*/  FFMA R5, R23.reuse, R5, R14.reuse ;  /* 0x0000000517057223 */ /* 0x140fe2000000000e */
[--C-:B--2---:R-:W-:Y:S01]  /*ff30*/  FFMA R6, R23, R7, R14.reuse ;  /* 0x0000000717067223 */ /* 0x104fe2000000000e */
[----:B------:R-:W-:Y:S01]  /*ff40*/  LOP3.LUT R7, R13, 0xffff0000, RZ, 0xc0, !PT ;  /* 0xffff00000d077812 */ /* 0x000fe200078ec0ff */
[----:B------:R-:W-:Y:S01]  /*ff50*/  IMAD.U32 R47, R11, 0x10000, RZ ;  /* 0x000100000b2f7824 */ /* 0x000fe200078e00ff */
[----:B------:R-:W-:Y:S01]  /*ff60*/  MOV R27, 0x400 ;  /* 0x00000400001b7802 */ /* 0x000fe20000000f00 */
[C-C-:B------:R-:W-:Y:S01]  /*ff70*/  FFMA R56, R23.reuse, R56, R14.reuse ;  /* 0x0000003817387223 */ /* 0x140fe2000000000e */
[----:B------:R-:W-:Y:S01]  /*ff80*/  F2FP.BF16.F32.PACK_AB R6, R6, R5 ;  /* 0x000000050606723e */ /* 0x000fe200000010ff */
[----:B------:R-:W-:Y:S01]  /*ff90*/  FFMA R7, R23, R7, R14 ;  /* 0x0000000717077223 */ /* 0x000fe2000000000e */
[----:B------:R-:W-:Y:S01]  /*ffa0*/  LOP3.LUT R5, R11, 0xffff0000, RZ, 0xc0, !PT ;  /* 0xffff00000b057812 */ /* 0x000fe200078ec0ff */
[----:B------:R-:W-:-:S02]  /*ffb0*/  IMAD R52, R50, 0x800, R37 ;  /* 0x0000080032347824 */ /* 0x000fc400078e0225 */
[C-C-:B------:R-:W-:Y:S01]  /*ffc0*/  FFMA R45, R23.reuse, R45, R14.reuse ;  /* 0x0000002d172d7223 */ /* 0x140fe2000000000e */
[C-C-:B------:R-:W-:Y:S01]  /*ffd0*/  FFMA R4, R23.reuse, R49, R14.reuse ;  /* 0x0000003117047223 */ /* 0x140fe2000000000e */
[C-C-:B------:R-:W-:Y:S01]  /*ffe0*/  FFMA R54, R23.reuse, R47, R14.reuse ;  /* 0x0000002f17367223 */ /* 0x140fe2000000000e */
[----:B------:R-:W-:Y:S01]  /*fff0*/  FFMA R5, R23, R5, R14 ;  /* 0x0000000517057223 */ /* 0x000fe2000000000e */
[----:B------:R-:W-:Y:S01]  /*10000*/  F2FP.BF16.F32.PACK_AB R7, R7, R56 ;  /* 0x000000380707723e */ /* 0x000fe200000010ff */
[----:B------:R-:W-:Y:S01]  /*10010*/  VIADD R21, R50, 0x1 ;  /* 0x0000000132157836 */ /* 0x000fe20000000000 */
[----:B------:R-:W-:Y:S02]  /*10020*/  F2FP.BF16.F32.PACK_AB R4, R4, R45 ;  /* 0x0000002d0404723e */ /* 0x000fe400000010ff */
[----:B-----5:R-:W-:Y:S01]  /*10030*/  MOV R28, UR4 ;  /* 0x00000004001c7c02 */ /* 0x020fe20008000f00 */
[----:B------:R-:W-:Y:S05]  /*10040*/  WARPSYNC.ALL ;  /* 0x0000000000007948 */ /* 0x000fea0003800000 */
[----:B------:R-:W-:Y:S01]  /*10050*/  LEA R27, R28, R27, 0x18 ;  /* 0x0000001b1c1b7211 */ /* 0x000fe200078ec0ff */
[----:B------:R-:W-:Y:S01]  /*10060*/  BSSY.RECONVERGENT B0, `(.L_x_367) ;  /* 0x0000017000007945 */ /* 0x000fe20003800200 */
[----:B------:R-:W-:-:S02]  /*10070*/  F2FP.BF16.F32.PACK_AB R5, R5, R54 ;  /* 0x000000360505723e */ /* 0x000fc400000010ff */
[----:B------:R-:W-:Y:S02]  /*10080*/  LEA R52, R52, R27, 0x1 ;  /* 0x0000001b34347211 */ /* 0x000fe400078e08ff */
[----:B------:R-:W-:-:S03]  /*10090*/  ISETP.NE.AND P0, PT, R21, 0x3, PT ;  /* 0x000000031500780c */ /* 0x000fc60003f05270 */
[----:B------:R1:W-:Y:S01]  /*100a0*/  STSM.16.M88.2 [R52+0x400], R6 ;  /* 0x0004000634007844 */ /* 0x0003e20000000100 */
[----:B------:R-:W-:-:S03]  /*100b0*/  SEL R48, R21, RZ, P0 ;  /* 0x000000ff15307207 */ /* 0x000fc60000000000 */
        /* <DEDUP_REMOVED lines=9> */
[----:B------:R-:W-:Y:S01]  /*10150*/  IMAD R50, R50, 0x1000, R27 ;  /* 0x0000100032327824 */ /* 0x000fe200078e021b */
[----:B------:R-:W-:Y:S01]  /*10160*/  R2UR UR38, R42 ;  /* 0x000000002a2672ca */ /* 0x000fe200000e0000 */
[----:B------:R-:W-:-:S03]  /*10170*/  UIADD3 UR4, UP0, UPT, UR50, 0x780, URZ ;  /* 0x0000078032047890 */ /* 0x000fc6000ff1e0ff */
[----:B------:R-:W-:Y:S01]  /*10180*/  R2UR UR36, R50 ;  /* 0x00000000322472ca */ /* 0x000fe200000e0000 */
[----:B------:R-:W-:-:S12]  /*10190*/  UIADD3.X UR5, UPT, UPT, URZ, UR51, URZ, UP0, !UPT ;  /* 0x00000033ff057290 */ /* 0x000fd800087fe4ff */
[----:B------:R-:W-:-:S09]  /*101a0*/  UIADD3 UR36, UPT, UPT, UR36, 0x400, URZ ;  /* 0x0000040024247890 */ /* 0x000fd2000fffe0ff */
[----:B------:R2:W-:Y:S02]  /*101b0*/  UTMASTG.3D [UR36], [UR4] ;  /* 0x00000024040073b5 */ /* 0x0005e40008010000 */
[----:B--2---:R0:W-:Y:S02]  /*101c0*/  UTMACMDFLUSH ;  /* 0x00000000000079b7 */ /* 0x0041e40000000000 */
.L_x_368:
[----:B------:R-:W-:Y:S05]  /*101d0*/  BSYNC.RECONVERGENT B0 ;  /* 0x0000000000007941 */ /* 0x000fea0003800200 */
.L_x_367:
[----:B------:R-:W-:Y:S04]  /*101e0*/  BSSY.RECONVERGENT B0, `(.L_x_369) ;  /* 0x0000003000007945 */ /* 0x000fe80003800200 */
[----:B------:R-:W-:Y:S05]  /*101f0*/  @P5 BRA `(.L_x_370) ;  /* 0x0000000000045947 */ /* 0x000fea0003800000 */
[----:B------:R-:W-:-:S04]  /*10200*/  DEPBAR.LE SB0, 0x1 ;  /* 0x000080400000791a */ /* 0x000fc80000000000 */
.L_x_370:
[----:B------:R-:W-:Y:S05]  /*10210*/  BSYNC.RECONVERGENT B0 ;  /* 0x0000000000007941 */ /* 0x000fea0003800200 */
.L_x_369:
[----:B------:R-:W-:Y:S01]  /*10220*/  BAR.SYNC.DEFER_BLOCKING 0x1, 0x100 ;  /* 0x0044000000007b1d */ /* 0x000fe20000010000 */
[----:B------:R-:W-:-:S05]  /*10230*/  ISETP.EQ.XOR P1, PT, R21, 0x3, P1 ;  /* 0x000000031500780c */ /* 0x000fca0000f22a70 */
[----:B------:R-:W-:Y:S04]  /*10240*/  BSSY.RECONVERGENT B0, `(.L_x_371) ;  /* 0x0000009000007945 */ /* 0x000fe80003800200 */
[----:B------:R-:W-:Y:S05]  /*10250*/  @!P6 BRA `(.L_x_372) ;  /* 0x00000000001ce947 */ /* 0x000fea0003800000 */
[----:B------:R-:W-:-:S09]  /*10260*/  UISETP.NE.AND UP0, UPT, UR48, URZ, UPT ;  /* 0x000000ff3000728c */ /* 0x000fd2000bf05270 */
[----:B------:R-:W-:Y:S05]  /*10270*/  BRA.U UP0, `(.L_x_373) ;  /* 0x0000000100047547 */ /* 0x000fea000b800000 */
[----:B------:R-:W-:Y:S05]  /*10280*/  BPT.TRAP 0x1 ;  /* 0x000000040000795c */ /* 0x000fea0000300000 */
.L_x_373:
[----:B-1----:R-:W-:-:S05]  /*10290*/  IMAD R5, R46, 0x8, R27 ;  /* 0x000000082e057824 */ /* 0x002fca00078e021b */
[----:B------:R-:W-:-:S04]  /*102a0*/  IADD3 R5, PT, PT, R5, 0x68, RZ ;  /* 0x0000006805057810 */ /* 0x000fc80007ffe0ff */
[----:B------:R-:W-:-:S04]  /*102b0*/  PRMT R4, R28, 0x654, R5 ;  /* 0x000006541c047816 */ /* 0x000fc80000000005 */
[----:B------:R2:W-:Y:S03]  /*102c0*/  SYNCS.ARRIVE.TRANS64.RED.A1T0 RZ, [R4+URZ], RZ ;  /* 0x000000ff04ff79a7 */ /* 0x0005e600081004ff */
.L_x_372:
[----:B------:R-:W-:Y:S05]  /*102d0*/  BSYNC.RECONVERGENT B0 ;  /* 0x0000000000007941 */ /* 0x000fea0003800200 */
.L_x_371:
[----:B------:R-:W-:Y:S01]  /*102e0*/  VIADD R46, R46, 0x1 ;  /* 0x000000012e2e7836 */ /* 0x000fe20000000000 */
[----:B------:R-:W-:Y:S04]  /*102f0*/  BSSY B1, `(.L_x_374) ;  /* 0x0000017000017945 */ /* 0x000fe80003800000 */
[----:B------:R-:W-:-:S04]  /*10300*/  ISETP.NE.AND P0, PT, R46, 0x3, PT ;  /* 0x000000032e00780c */ /* 0x000fc80003f05270 */
[----:B------:R-:W-:Y:S01]  /*10310*/  SEL R50, R46, RZ, P0 ;  /* 0x000000ff2e327207 */ /* 0x000fe20000000000 */
[----:B------:R-:W-:Y:S05]  /*10320*/  @!P6 BRA `(.L_x_375) ;  /* 0x00000000004ce947 */ /* 0x000fea0003800000 */
[----:B------:R-:W-:-:S09]  /*10330*/  UISETP.NE.AND UP0, UPT, UR48, URZ, UPT ;  /* 0x000000ff3000728c */ /* 0x000fd2000bf05270 */
[----:B------:R-:W-:Y:S05]  /*10340*/  BRA.U UP0, `(.L_x_376) ;  /* 0x0000000100047547 */ /* 0x000fea000b800000 */
[----:B------:R-:W-:Y:S05]  /*10350*/  BPT.TRAP 0x1 ;  /* 0x000000040000795c */ /* 0x000fea0000300000 */
.L_x_376:
[C---:B-12---:R-:W-:Y:S01]  /*10360*/  VIADD R4, R20.reuse, 0x1 ;  /* 0x0000000114047836 */ /* 0x046fe20000000000 */
[----:B------:R-:W-:Y:S01]  /*10370*/  SHF.L.U32 R5, R15, 0x1f, RZ ;  /* 0x0000001f0f057819 */ /* 0x000fe200000006ff */
[C---:B------:R-:W-:Y:S01]  /*10380*/  IMAD R46, R20.reuse, 0x8, R27 ;  /* 0x00000008142e7824 */ /* 0x040fe200078e021b */
[----:B------:R-:W-:Y:S01]  /*10390*/  BSSY B0, `(.L_x_377) ;  /* 0x0000007000007945 */ /* 0x000fe20003800000 */
[----:B------:R-:W-:Y:S01]  /*103a0*/  @P4 IMAD R6, R20, 0x800, R37 ;  /* 0x0000080014064824 */ /* 0x000fe200078e0225 */
[----:B------:R-:W-:-:S04]  /*103b0*/  ISETP.NE.AND P0, PT, R4, 0x3, PT ;  /* 0x000000030400780c */ /* 0x000fc80003f05270 */
[----:B------:R-:W-:Y:S02]  /*103c0*/  SEL R20, R4, RZ, P0 ;  /* 0x000000ff04147207 */ /* 0x000fe40000000000 */
[----:B------:R-:W-:-:S06]  /*103d0*/  SEL R4, RZ, 0x1, P0 ;  /* 0x00000001ff047807 */ /* 0x000fcc0000000000 */
[----:B------:R-:W1:Y:S02]  /*103e0*/  SYNCS.PHASECHK.TRANS64.TRYWAIT P0, [R46+URZ+0x50], R5 ;  /* 0x000050052e0075a7 */ /* 0x000e6400080011ff */
[----:B-1----:R-:W-:Y:S05]  /*103f0*/  @!P0 BRA `(.L_x_378) ;  /* 0x0000002c00f88947 */ /* 0x002fea0003800000 */
.L_x_493:
[----:B------:R-:W-:Y:S05]  /*10400*/  BSYNC B0 ;  /* 0x0000000000007941 */ /* 0x000fea0003800000 */
.L_x_377:
[----:B------:R-:W-:Y:S01]  /*10410*/  @P4 LEA R6, R6, R27, 0x1 ;  /* 0x0000001b06064211 */ /* 0x000fe200078e08ff */
[----:B------:R-:W-:Y:S05]  /*10420*/  @P4 WARPSYNC.ALL ;  /* 0x0000000000004948 */ /* 0x000fea0003800000 */
[----:B------:R3:W4:Y:S01]  /*10430*/  @P4 LDSM.16.M88.2 R12, [R6+0x400] ;  /* 0x00040000060c483b */ /* 0x0007220000000100 */
[----:B------:R-:W-:-:S03]  /*10440*/  LOP3.LUT R15, R15, R4, RZ, 0x3c, !PT ;  /* 0x000000040f0f7212 */ /* 0x000fc600078e3cff */
[----:B------:R3:W2:Y:S04]  /*10450*/  @P4 LDSM.16.M88.2 R10, [R6+0xc00] ;  /* 0x000c0000060a483b */ /* 0x0006a80000000100 */
.L_x_375:
[----:B------:R-:W-:Y:S05]  /*10460*/  BSYNC B1 ;  /* 0x0000000000017941 */ /* 0x000fea0003800000 */
.L_x_374:
[C---:B----4-:R-:W-:Y:S01]  /*10470*/  SHF.L.U32 R47, R12.reuse, 0x10, RZ ;  /* 0x000000100c2f7819 */ /* 0x050fe200000006ff */
[----:B------:R-:W-:Y:S01]  /*10480*/  IMAD.U32 R53, R13, 0x10000, RZ ;  /* 0x000100000d357824 */ /* 0x000fe200078e00ff */
[----:B------:R-:W-:Y:S01]  /*10490*/  LOP3.LUT R55, R12, 0xffff0000, RZ, 0xc0, !PT ;  /* 0xffff00000c377812 */ /* 0x000fe200078ec0ff */
[----:B--2---:R-:W-:Y:S01]  /*104a0*/  IMAD.U32 R49, R11, 0x10000, RZ ;  /* 0x000100000b317824 */ /* 0x004fe200078e00ff */
[----:B-1----:R-:W-:Y:S01]  /*104b0*/  LOP3.LUT R7, R13, 0xffff0000, RZ, 0xc0, !PT ;  /* 0xffff00000d077812 */ /* 0x002fe200078ec0ff */
[C-C-:B------:R-:W-:Y:S01]  /*104c0*/  FFMA R47, R23.reuse, R47, R14.reuse ;  /* 0x0000002f172f7223 */ /* 0x140fe2000000000e */
[C---:B------:R-:W-:Y:S01]  /*104d0*/  SHF.L.U32 R45, R10.reuse, 0x10, RZ ;  /* 0x000000100a2d7819 */ /* 0x040fe200000006ff */
[C-C-:B---3--:R-:W-:Y:S01]  /*104e0*/  FFMA R6, R23.reuse, R55, R14.reuse ;  /* 0x0000003717067223 */ /* 0x148fe2000000000e */
[----:B------:R-:W-:Y:S01]  /*104f0*/  LOP3.LUT R51, R10, 0xffff0000, RZ, 0xc0, !PT ;  /* 0xffff00000a337812 */ /* 0x000fe200078ec0ff */
[--C-:B------:R-:W-:Y:S01]  /*10500*/  FFMA R56, R23, R53, R14.reuse ;  /* 0x0000003517387223 */ /* 0x100fe2000000000e */
[----:B------:R-:W-:Y:S01]  /*10510*/  LOP3.LUT R5, R11, 0xffff0000, RZ, 0xc0, !PT ;  /* 0xffff00000b057812 */ /* 0x000fe200078ec0ff */
[C-C-:B------:R-:W-:Y:S01]  /*10520*/  FFMA R7, R23.reuse, R7, R14.reuse ;  /* 0x0000000717077223 */ /* 0x140fe2000000000e */
[----:B------:R-:W-:Y:S01]  /*10530*/  LEA R52, R48, R37, 0xb ;  /* 0x0000002530347211 */ /* 0x000fe200078e58ff */
[C-C-:B------:R-:W-:Y:S01]  /*10540*/  FFMA R45, R23.reuse, R45, R14.reuse ;  /* 0x0000002d172d7223 */ /* 0x140fe2000000000e */
[C-C-:B------:R-:W-:Y:S01]  /*10550*/  FFMA R4, R23.reuse, R51, R14.reuse ;  /* 0x0000003317047223 */ /* 0x140fe2000000000e */
[C-C-:B------:R-:W-:Y:S01]  /*10560*/  FFMA R54, R23.reuse, R49, R14.reuse ;  /* 0x0000003117367223 */ /* 0x140fe2000000000e */
[----:B------:R-:W-:Y:S01]  /*10570*/  FFMA R5, R23, R5, R14 ;  /* 0x0000000517057223 */ /* 0x000fe2000000000e */
[----:B------:R-:W-:Y:S01]  /*10580*/  F2FP.BF16.F32.PACK_AB R6, R6, R47 ;  /* 0x0000002f0606723e */ /* 0x000fe200000010ff */
[----:B------:R-:W-:Y:S01]  /*10590*/  IMAD R52, R52, 0x2, R27 ;  /* 0x0000000234347824 */ /* 0x000fe200078e021b */
[----:B------:R-:W-:Y:S01]  /*105a0*/  F2FP.BF16.F32.PACK_AB R7, R7, R56 ;  /* 0x000000380707723e */ /* 0x000fe200000010ff */
[----:B------:R-:W-:Y:S05]  /*105b0*/  WARPSYNC.ALL ;  /* 0x0000000000007948 */ /* 0x000fea0003800000 */
[----:B------:R-:W-:Y:S01]  /*105c0*/  F2FP.BF16.F32.PACK_AB R4, R4, R45 ;  /* 0x0000002d0404723e */ /* 0x000fe200000010ff */
[----:B------:R1:W-:Y:S01]  /*105d0*/  STSM.16.M88.2 [R52+0x400], R6 ;  /* 0x0004000634007844 */ /* 0x0003e20000000100 */
[----:B------:R-:W-:Y:S01]  /*105e0*/  F2FP.BF16.F32.PACK_AB R5, R5, R54 ;  /* 0x000000360505723e */ /* 0x000fe200000010ff */
[----:B------:R-:W-:Y:S01]  /*105f0*/  VIADD R21, R48, 0x1 ;  /* 0x0000000130157836 */ /* 0x000fe20000000000 */
[----:B------:R-:W-:Y:S03]  /*10600*/  BSSY.RECONVERGENT B0, `(.L_x_379) ;  /* 0x0000015000007945 */ /* 0x000fe60003800200 */
[----:B------:R1:W-:Y:S01]  /*10610*/  STSM.16.M88.2 [R52+0xc00], R4 ;  /* 0x000c000434007844 */ /* 0x0003e20000000100 */
        /* <DEDUP_REMOVED lines=8> */
[----:B--2---:R-:W-:Y:S06]  /*106a0*/  BAR.SYNC.DEFER_BLOCKING 0x1, 0x100 ;  /* 0x0044000000007b1d */ /* 0x004fec0000010000 */
[----:B------:R-:W-:Y:S05]  /*106b0*/  @P5 BRA `(.L_x_380) ;  /* 0x0000000000245947 */ /* 0x000fea0003800000 */
[----:B------:R-:W-:Y:S01]  /*106c0*/  IMAD R48, R48, 0x1000, R27 ;  /* 0x0000100030307824 */ /* 0x000fe200078e021b */
[----:B------:R-:W-:Y:S01]  /*106d0*/  R2UR UR38, R42 ;  /* 0x000000002a2672ca */ /* 0x000fe200000e0000 */
[----:B------:R-:W-:-:S03]  /*106e0*/  UIADD3 UR4, UP0, UPT, UR50, 0x780, URZ ;  /* 0x0000078032047890 */ /* 0x000fc6000ff1e0ff */
[----:B------:R-:W-:Y:S01]  /*106f0*/  R2UR UR36, R48 ;  /* 0x00000000302472ca */ /* 0x000fe200000e0000 */
[----:B------:R-:W-:-:S08]  /*10700*/  UIADD3.X UR5, UPT, UPT, URZ, UR51, URZ, UP0, !UPT ;  /* 0x00000033ff057290 */ /* 0x000fd000087fe4ff */
[----:B------:R-:W-:-:S04]  /*10710*/  UIADD3 UR38, UPT, UPT, UR38, 0x40, URZ ;  /* 0x0000004026267890 */ /* 0x000fc8000fffe0ff */
[----:B------:R-:W-:-:S09]  /*10720*/  UIADD3 UR36, UPT, UPT, UR36, 0x400, URZ ;  /* 0x0000040024247890 */ /* 0x000fd2000fffe0ff */
[----:B------:R2:W-:Y:S02]  /*10730*/  UTMASTG.3D [UR36], [UR4] ;  /* 0x00000024040073b5 */ /* 0x0005e40008010000 */
[----:B--2---:R0:W-:Y:S02]  /*10740*/  UTMACMDFLUSH ;  /* 0x00000000000079b7 */ /* 0x0041e40000000000 */
.L_x_380:
[----:B------:R-:W-:Y:S05]  /*10750*/  BSYNC.RECONVERGENT B0 ;  /* 0x0000000000007941 */ /* 0x000fea0003800200 */
.L_x_379:
[----:B------:R-:W-:Y:S04]  /*10760*/  BSSY.RECONVERGENT B0, `(.L_x_381) ;  /* 0x0000003000007945 */ /* 0x000fe80003800200 */
[----:B------:R-:W-:Y:S05]  /*10770*/  @P5 BRA `(.L_x_382) ;  /* 0x0000000000045947 */ /* 0x000fea0003800000 */
[----:B------:R-:W-:-:S04]  /*10780*/  DEPBAR.LE SB0, 0x1 ;  /* 0x000080400000791a */ /* 0x000fc80000000000 */
.L_x_382:
[----:B------:R-:W-:Y:S05]  /*10790*/  BSYNC.RECONVERGENT B0 ;  /* 0x0000000000007941 */ /* 0x000fea0003800200 */
.L_x_381:
[----:B------:R-:W-:Y:S01]  /*107a0*/  BAR.SYNC.DEFER_BLOCKING 0x1, 0x100 ;  /* 0x0044000000007b1d */ /* 0x000fe20000010000 */
[----:B------:R-:W-:-:S05]  /*107b0*/  ISETP.EQ.XOR P1, PT, R21, 0x3, P1 ;  /* 0x000000031500780c */ /* 0x000fca0000f22a70 */
[----:B------:R-:W-:Y:S04]  /*107c0*/  BSSY.RECONVERGENT B0, `(.L_x_383) ;  /* 0x0000009000007945 */ /* 0x000fe80003800200 */
[----:B------:R-:W-:Y:S05]  /*107d0*/  @!P6 BRA `(.L_x_384) ;  /* 0x00000000001ce947 */ /* 0x000fea0003800000 */
[----:B------:R-:W-:-:S09]  /*107e0*/  UISETP.NE.AND UP0, UPT, UR48, URZ, UPT ;  /* 0x000000ff3000728c */ /* 0x000fd2000bf05270 */
[----:B------:R-:W-:Y:S05]  /*107f0*/  BRA.U UP0, `(.L_x_385) ;  /* 0x0000000100047547 */ /* 0x000fea000b800000 */
[----:B------:R-:W-:Y:S05]  /*10800*/  BPT.TRAP 0x1 ;  /* 0x000000040000795c */ /* 0x000fea0000300000 */
.L_x_385:
[----:B-1----:R-:W-:-:S05]  /*10810*/  IMAD R5, R50, 0x8, R27 ;  /* 0x0000000832057824 */ /* 0x002fca00078e021b */
[----:B------:R-:W-:-:S04]  /*10820*/  IADD3 R5, PT, PT, R5, 0x68, RZ ;  /* 0x0000006805057810 */ /* 0x000fc80007ffe0ff */
[----:B------:R-:W-:-:S04]  /*10830*/  PRMT R4, R28, 0x654, R5 ;  /* 0x000006541c047816 */ /* 0x000fc80000000005 */
[----:B------:R2:W-:Y:S03]  /*10840*/  SYNCS.ARRIVE.TRANS64.RED.A1T0 RZ, [R4+URZ], RZ ;  /* 0x000000ff04ff79a7 */ /* 0x0005e600081004ff */
.L_x_384:
[----:B------:R-:W-:Y:S05]  /*10850*/  BSYNC.RECONVERGENT B0 ;  /* 0x0000000000007941 */ /* 0x000fea0003800200 */
.L_x_383:
        /* <DEDUP_REMOVED lines=10> */
.L_x_388:
        /* <DEDUP_REMOVED lines=10> */
.L_x_494:
[----:B------:R-:W-:Y:S05]  /*109a0*/  BSYNC B0 ;  /* 0x0000000000007941 */ /* 0x000fea0003800000 */
.L_x_389:
[----:B------:R-:W-:Y:S01]  /*109b0*/  @P4 LEA R6, R6, R27, 0x1 ;  /* 0x0000001b06064211 */ /* 0x000fe200078e08ff */
[----:B------:R-:W-:Y:S05]  /*109c0*/  @P4 WARPSYNC.ALL ;  /* 0x0000000000004948 */ /* 0x000fea0003800000 */
[----:B------:R3:W4:Y:S01]  /*109d0*/  @P4 LDSM.16.M88.2 R12, [R6+0x400] ;  /* 0x00040000060c483b */ /* 0x0007220000000100 */
[----:B------:R-:W-:-:S03]  /*109e0*/  LOP3.LUT R15, R15, R4, RZ, 0x3c, !PT ;  /* 0x000000040f0f7212 */ /* 0x000fc600078e3cff */
[----:B------:R3:W2:Y:S04]  /*109f0*/  @P4 LDSM.16.M88.2 R10, [R6+0xc00] ;  /* 0x000c0000060a483b */ /* 0x0006a80000000100 */
.L_x_387:
[----:B------:R-:W-:Y:S05]  /*10a00*/  BSYNC B1 ;  /* 0x0000000000017941 */ /* 0x000fea0003800000 */
.L_x_386:
        /* <DEDUP_REMOVED lines=45> */
.L_x_392:
[----:B------:R-:W-:Y:S05]  /*10ce0*/  BSYNC.RECONVERGENT B0 ;  /* 0x0000000000007941 */ /* 0x000fea0003800200 */
.L_x_391:
[----:B------:R-:W-:Y:S04]  /*10cf0*/  BSSY.RECONVERGENT B0, `(.L_x_393) ;  /* 0x0000003000007945 */ /* 0x000fe80003800200 */
[----:B------:R-:W-:Y:S05]  /*10d00*/  @P5 BRA `(.L_x_394) ;  /* 0x0000000000045947 */ /* 0x000fea0003800000 */
[----:B------:R-:W-:-:S04]  /*10d10*/  DEPBAR.LE SB0, 0x1 ;  /* 0x000080400000791a */ /* 0x000fc80000000000 */
.L_x_394:
[----:B------:R-:W-:Y:S05]  /*10d20*/  BSYNC.RECONVERGENT B0 ;  /* 0x0000000000007941 */ /* 0x000fea0003800200 */
.L_x_393:
[----:B------:R-:W-:Y:S01]  /*10d30*/  BAR.SYNC.DEFER_BLOCKING 0x1, 0x100 ;  /* 0x0044000000007b1d */ /* 0x000fe20000010000 */
[----:B------:R-:W-:-:S05]  /*10d40*/  ISETP.EQ.XOR P1, PT, R21, 0x3, P1 ;  /* 0x000000031500780c */ /* 0x000fca0000f22a70 */
[----:B------:R-:W-:Y:S04]  /*10d50*/  BSSY.RECONVERGENT B0, `(.L_x_395) ;  /* 0x0000009000007945 */ /* 0x000fe80003800200 */
[----:B------:R-:W-:Y:S05]  /*10d60*/  @!P6 BRA `(.L_x_396) ;  /* 0x00000000001ce947 */ /* 0x000fea0003800000 */
[----:B------:R-:W-:-:S09]  /*10d70*/  UISETP.NE.AND UP0, UPT, UR48, URZ, UPT ;  /* 0x000000ff3000728c */ /* 0x000fd2000bf05270 */
[----:B------:R-:W-:Y:S05]  /*10d80*/  BRA.U UP0, `(.L_x_397) ;  /* 0x0000000100047547 */ /* 0x000fea000b800000 */
[----:B------:R-:W-:Y:S05]  /*10d90*/  BPT.TRAP 0x1 ;  /* 0x000000040000795c */ /* 0x000fea0000300000 */
.L_x_397:
[----:B-1----:R-:W-:-:S05]  /*10da0*/  IMAD R5, R50, 0x8, R27 ;  /* 0x0000000832057824 */ /* 0x002fca00078e021b */
[----:B------:R-:W-:-:S04]  /*10db0*/  IADD3 R5, PT, PT, R5, 0x68, RZ ;  /* 0x0000006805057810 */ /* 0x000fc80007ffe0ff */
[----:B------:R-:W-:-:S04]  /*10dc0*/  PRMT R4, R28, 0x654, R5 ;  /* 0x000006541c047816 */ /* 0x000fc80000000005 */
[----:B------:R2:W-:Y:S03]  /*10dd0*/  SYNCS.ARRIVE.TRANS64.RED.A1T0 RZ, [R4+URZ], RZ ;  /* 0x000000ff04ff79a7 */ /* 0x0005e600081004ff */
.L_x_396:
[----:B------:R-:W-:Y:S05]  /*10de0*/  BSYNC.RECONVERGENT B0 ;  /* 0x0000000000007941 */ /* 0x000fea0003800200 */
.L_x_395:
        /* <DEDUP_REMOVED lines=8> */
.L_x_400:
        /* <DEDUP_REMOVED lines=10> */
.L_x_495:
[----:B------:R-:W-:Y:S05]  /*10f10*/  BSYNC B0 ;  /* 0x0000000000007941 */ /* 0x000fea0003800000 */
.L_x_401:
[----:B------:R-:W-:Y:S01]  /*10f20*/  @P4 LEA R6, R6, R27, 0x1 ;  /* 0x0000001b06064211 */ /* 0x000fe200078e08ff */
[----:B------:R-:W-:Y:S05]  /*10f30*/  @P4 WARPSYNC.ALL ;  /* 0x0000000000004948 */ /* 0x000fea0003800000 */
[----:B------:R3:W4:Y:S01]  /*10f40*/  @P4 LDSM.16.M88.2 R12, [R6+0x400] ;  /* 0x00040000060c483b */ /* 0x0007220000000100 */
[----:B------:R-:W-:-:S03]  /*10f50*/  LOP3.LUT R15, R15, R4, RZ, 0x3c, !PT ;  /* 0x000000040f0f7212 */ /* 0x000fc600078e3cff */
[----:B------:R3:W2:Y:S04]  /*10f60*/  @P4 LDSM.16.M88.2 R10, [R6+0xc00] ;  /* 0x000c0000060a483b */ /* 0x0006a80000000100 */
.L_x_399:
[----:B------:R-:W-:Y:S05]  /*10f70*/  BSYNC B1 ;  /* 0x0000000000017941 */ /* 0x000fea0003800000 */
.L_x_398:
        /* <DEDUP_REMOVED lines=46> */
.L_x_404:
[----:B------:R-:W-:Y:S05]  /*11260*/  BSYNC.RECONVERGENT B0 ;  /* 0x0000000000007941 */ /* 0x000fea0003800200 */
.L_x_403:
[----:B------:R-:W-:Y:S04]  /*11270*/  BSSY.RECONVERGENT B0, `(.L_x_405) ;  /* 0x0000003000007945 */ /* 0x000fe80003800200 */
[----:B------:R-:W-:Y:S05]  /*11280*/  @P5 BRA `(.L_x_406) ;  /* 0x0000000000045947 */ /* 0x000fea0003800000 */
[----:B------:R-:W-:-:S04]  /*11290*/  DEPBAR.LE SB0, 0x1 ;  /* 0x000080400000791a */ /* 0x000fc80000000000 */
.L_x_406:
[----:B------:R-:W-:Y:S05]  /*112a0*/  BSYNC.RECONVERGENT B0 ;  /* 0x0000000000007941 */ /* 0x000fea0003800200 */
.L_x_405:
[----:B------:R-:W-:Y:S01]  /*112b0*/  BAR.SYNC.DEFER_BLOCKING 0x1, 0x100 ;  /* 0x0044000000007b1d */ /* 0x000fe20000010000 */
[----:B------:R-:W-:-:S05]  /*112c0*/  ISETP.EQ.XOR P1, PT, R21, 0x3, P1 ;  /* 0x000000031500780c */ /* 0x000fca0000f22a70 */
[----:B------:R-:W-:Y:S04]  /*112d0*/  BSSY.RECONVERGENT B0, `(.L_x_407) ;  /* 0x0000009000007945 */ /* 0x000fe80003800200 */
[----:B------:R-:W-:Y:S05]  /*112e0*/  @!P6 BRA `(.L_x_408) ;  /* 0x00000000001ce947 */ /* 0x000fea0003800000 */
[----:B------:R-:W-:-:S09]  /*112f0*/  UISETP.NE.AND UP0, UPT, UR48, URZ, UPT ;  /* 0x000000ff3000728c */ /* 0x000fd2000bf05270 */
[----:B------:R-:W-:Y:S05]  /*11300*/  BRA.U UP0, `(.L_x_409) ;  /* 0x0000000100047547 */ /* 0x000fea000b800000 */
[----:B------:R-:W-:Y:S05]  /*11310*/  BPT.TRAP 0x1 ;  /* 0x000000040000795c */ /* 0x000fea0000300000 */
.L_x_409:
[----:B-1----:R-:W-:-:S05]  /*11320*/  IMAD R5, R50, 0x8, R27 ;  /* 0x0000000832057824 */ /* 0x002fca00078e021b */
[----:B------:R-:W-:-:S04]  /*11330*/  IADD3 R5, PT, PT, R5, 0x68, RZ ;  /* 0x0000006805057810 */ /* 0x000fc80007ffe0ff */
[----:B------:R-:W-:-:S04]  /*11340*/  PRMT R4, R28, 0x654, R5 ;  /* 0x000006541c047816 */ /* 0x000fc80000000005 */
[----:B------:R2:W-:Y:S03]  /*11350*/  SYNCS.ARRIVE.TRANS64.RED.A1T0 RZ, [R4+URZ], RZ ;  /* 0x000000ff04ff79a7 */ /* 0x0005e600081004ff */
.L_x_408:
[----:B------:R-:W-:Y:S05]  /*11360*/  BSYNC.RECONVERGENT B0 ;  /* 0x0000000000007941 */ /* 0x000fea0003800200 */
.L_x_407:
        /* <DEDUP_REMOVED lines=10> */
.L_x_412:
        /* <DEDUP_REMOVED lines=10> */
.L_x_496:
[----:B------:R-:W-:Y:S05]  /*114b0*/  BSYNC B0 ;  /* 0x0000000000007941 */ /* 0x000fea0003800000 */
.L_x_413:
[----:B------:R-:W-:Y:S01]  /*114c0*/  @P4 LEA R6, R6, R27, 0x1 ;  /* 0x0000001b06064211 */ /* 0x000fe200078e08ff */
[----:B------:R-:W-:Y:S05]  /*114d0*/  @P4 WARPSYNC.ALL ;  /* 0x0000000000004948 */ /* 0x000fea0003800000 */
[----:B------:R3:W4:Y:S01]  /*114e0*/  @P4 LDSM.16.M88.2 R12, [R6+0x400] ;  /* 0x00040000060c483b */ /* 0x0007220000000100 */
[----:B------:R-:W-:-:S03]  /*114f0*/  LOP3.LUT R15, R15, R4, RZ, 0x3c, !PT ;  /* 0x000000040f0f7212 */ /* 0x000fc600078e3cff */
[----:B------:R3:W2:Y:S04]  /*11500*/  @P4 LDSM.16.M88.2 R10, [R6+0xc00] ;  /* 0x000c0000060a483b */ /* 0x0006a80000000100 */
.L_x_411:
[----:B------:R-:W-:Y:S05]  /*11510*/  BSYNC B1 ;  /* 0x0000000000017941 */ /* 0x000fea0003800000 */
.L_x_410:
        /* <DEDUP_REMOVED lines=45> */
.L_x_416:
[----:B------:R-:W-:Y:S05]  /*117f0*/  BSYNC.RECONVERGENT B0 ;  /* 0x0000000000007941 */ /* 0x000fea0003800200 */
.L_x_415:
[----:B------:R-:W-:Y:S04]  /*11800*/  BSSY.RECONVERGENT B0, `(.L_x_417) ;  /* 0x0000003000007945 */ /* 0x000fe80003800200 */
[----:B------:R-:W-:Y:S05]  /*11810*/  @P5 BRA `(.L_x_418) ;  /* 0x0000000000045947 */ /* 0x000fea0003800000 */
[----:B------:R-:W-:-:S04]  /*11820*/  DEPBAR.LE SB0, 0x1 ;  /* 0x000080400000791a */ /* 0x000fc80000000000 */
.L_x_418:
[----:B------:R-:W-:Y:S05]  /*11830*/  BSYNC.RECONVERGENT B0 ;  /* 0x0000000000007941 */ /* 0x000fea0003800200 */
.L_x_417:
[----:B------:R-:W-:Y:S01]  /*11840*/  BAR.SYNC.DEFER_BLOCKING 0x1, 0x100 ;  /* 0x0044000000007b1d */ /* 0x000fe20000010000 */
[----:B------:R-:W-:-:S05]  /*11850*/  ISETP.EQ.XOR P1, PT, R21, 0x3, P1 ;  /* 0x000000031500780c */ /* 0x000fca0000f22a70 */
[----:B------:R-:W-:Y:S04]  /*11860*/  BSSY.RECONVERGENT B0, `(.L_x_419) ;  /* 0x0000009000007945 */ /* 0x000fe80003800200 */
[----:B------:R-:W-:Y:S05]  /*11870*/  @!P6 BRA `(.L_x_420) ;  /* 0x00000000001ce947 */ /* 0x000fea0003800000 */
[----:B------:R-:W-:-:S09]  /*11880*/  UISETP.NE.AND UP0, UPT, UR48, URZ, UPT ;  /* 0x000000ff3000728c */ /* 0x000fd2000bf05270 */
[----:B------:R-:W-:Y:S05]  /*11890*/  BRA.U UP0, `(.L_x_421) ;  /* 0x0000000100047547 */ /* 0x000fea000b800000 */
[----:B------:R-:W-:Y:S05]  /*118a0*/  BPT.TRAP 0x1 ;  /* 0x000000040000795c */ /* 0x000fea0000300000 */
.L_x_421:
[----:B-1----:R-:W-:-:S05]  /*118b0*/  IMAD R5, R50, 0x8, R27 ;  /* 0x0000000832057824 */ /* 0x002fca00078e021b */
[----:B------:R-:W-:-:S04]  /*118c0*/  IADD3 R5, PT, PT, R5, 0x68, RZ ;  /* 0x0000006805057810 */ /* 0x000fc80007ffe0ff */
[----:B------:R-:W-:-:S04]  /*118d0*/  PRMT R4, R28, 0x654, R5 ;  /* 0x000006541c047816 */ /* 0x000fc80000000005 */
[----:B------:R2:W-:Y:S03]  /*118e0*/  SYNCS.ARRIVE.TRANS64.RED.A1T0 RZ, [R4+URZ], RZ ;  /* 0x000000ff04ff79a7 */ /* 0x0005e600081004ff */
.L_x_420:
[----:B------:R-:W-:Y:S05]  /*118f0*/  BSYNC.RECONVERGENT B0 ;  /* 0x0000000000007941 */ /* 0x000fea0003800200 */
.L_x_419:
        /* <DEDUP_REMOVED lines=8> */
.L_x_424:
[C---:B-12---:R-:W-:Y:S01]  /*11980*/  @P4 IMAD R4, R20.reuse, 0x800, R37 ;  /* 0x0000080014044824 */ /* 0x046fe200078e0225 */
[----:B------:R-:W-:Y:S01]  /*11990*/  SHF.L.U32 R15, R15, 0x1f, RZ ;  /* 0x0000001f0f0f7819 */ /* 0x000fe200000006ff */
[----:B------:R-:W-:Y:S01]  /*119a0*/  BSSY B0, `(.L_x_425) ;  /* 0x0000005000007945 */ /* 0x000fe20003800000 */
[----:B------:R-:W-:Y:S01]  /*119b0*/  LEA R20, R20, R27, 0x3 ;  /* 0x0000001b14147211 */ /* 0x000fe200078e18ff */
[----:B------:R-:W-:-:S03]  /*119c0*/  @P4 IMAD.U32 R4, R4, 0x2, R27 ;  /* 0x0000000204044824 */ /* 0x000fc600078e001b */
[----:B------:R-:W1:Y:S02]  /*119d0*/  SYNCS.PHASECHK.TRANS64.TRYWAIT P0, [R20+URZ+0x50], R15 ;  /* 0x0000500f140075a7 */ /* 0x000e6400080011ff */
[----:B-1----:R-:W-:Y:S05]  /*119e0*/  @!P0 BRA `(.L_x_426) ;  /* 0x0000001800cc8947 */ /* 0x002fea0003800000 */
.L_x_497:
[----:B------:R-:W-:Y:S05]  /*119f0*/  BSYNC B0 ;  /* 0x0000000000007941 */ /* 0x000fea0003800000 */
.L_x_425:
[----:B------:R-:W-:Y:S05]  /*11a00*/  @P4 WARPSYNC.ALL ;  /* 0x0000000000004948 */ /* 0x000fea0003800000 */
[----:B------:R3:W4:Y:S04]  /*11a10*/  @P4 LDSM.16.M88.2 R12, [R4+0x400] ;  /* 0x00040000040c483b */ /* 0x0007280000000100 */
[----:B------:R3:W2:Y:S02]  /*11a20*/  @P4 LDSM.16.M88.2 R10, [R4+0xc00] ;  /* 0x000c0000040a483b */ /* 0x0006a40000000100 */
.L_x_423:
[----:B------:R-:W-:Y:S05]  /*11a30*/  BSYNC B1 ;  /* 0x0000000000017941 */ /* 0x000fea0003800000 */
.L_x_422:
[C---:B-1--4-:R-:W-:Y:S01]  /*11a40*/  LOP3.LUT R7, R12.reuse, 0xffff0000, RZ, 0xc0, !PT ;  /* 0xffff00000c077812 */ /* 0x052fe200078ec0ff */
[C---:B------:R-:W-:Y:S01]  /*11a50*/  IMAD.U32 R5, R13.reuse, 0x10000, RZ ;  /* 0x000100000d057824 */ /* 0x040fe200078e00ff */
[----:B------:R-:W-:Y:S01]  /*11a60*/  LOP3.LUT R15, R13, 0xffff0000, RZ, 0xc0, !PT ;  /* 0xffff00000d0f7812 */ /* 0x000fe200078ec0ff */
[----:B--23--:R-:W-:Y:S01]  /*11a70*/  IMAD.U32 R4, R12, 0x10000, RZ ;  /* 0x000100000c047824 */ /* 0x00cfe200078e00ff */
[C---:B------:R-:W-:Y:S01]  /*11a80*/  SHF.L.U32 R13, R10.reuse, 0x10, RZ ;  /* 0x000000100a0d7819 */ /* 0x040fe200000006ff */
[----:B------:R-:W-:Y:S01]  /*11a90*/  IMAD.U32 R21, R11, 0x10000, RZ ;  /* 0x000100000b157824 */ /* 0x000fe200078e00ff */
[----:B------:R-:W-:Y:S01]  /*11aa0*/  LOP3.LUT R41, R10, 0xffff0000, RZ, 0xc0, !PT ;  /* 0xffff00000a297812 */ /* 0x000fe200078ec0ff */
[--C-:B------:R-:W-:Y:S01]  /*11ab0*/  FFMA R4, R23, R4, R14.reuse ;  /* 0x0000000417047223 */ /* 0x100fe2000000000e */
[----:B------:R-:W-:Y:S01]  /*11ac0*/  LOP3.LUT R11, R11, 0xffff0000, RZ, 0xc0, !PT ;  /* 0xffff00000b0b7812 */ /* 0x000fe200078ec0ff */
        /* <DEDUP_REMOVED lines=25> */
[----:B-1----:R-:W-:Y:S01]  /*11c60*/  IMAD R4, R48, 0x1000, R27 ;  /* 0x0000100030047824 */ /* 0x002fe200078e021b */
        /* <DEDUP_REMOVED lines=8> */
.L_x_428:
[----:B------:R-:W-:Y:S05]  /*11cf0*/  BSYNC.RECONVERGENT B0 ;  /* 0x0000000000007941 */ /* 0x000fea0003800200 */
.L_x_427:
[----:B------:R-:W-:Y:S04]  /*11d00*/  BSSY.RECONVERGENT B0, `(.L_x_429) ;  /* 0x0000003000007945 */ /* 0x000fe80003800200 */
[----:B------:R-:W-:Y:S05]  /*11d10*/  @P5 BRA `(.L_x_430) ;  /* 0x0000000000045947 */ /* 0x000fea0003800000 */
[----:B------:R-:W-:-:S04]  /*11d20*/  DEPBAR.LE SB0, 0x1 ;  /* 0x000080400000791a */ /* 0x000fc80000000000 */
.L_x_430:
[----:B------:R-:W-:Y:S05]  /*11d30*/  BSYNC.RECONVERGENT B0 ;  /* 0x0000000000007941 */ /* 0x000fea0003800200 */
.L_x_429:
[----:B------:R-:W-:Y:S01]  /*11d40*/  BAR.SYNC.DEFER_BLOCKING 0x1, 0x100 ;  /* 0x0044000000007b1d */ /* 0x000fe20000010000 */
[----:B------:R-:W-:Y:S01]  /*11d50*/  VIADD R48, R48, 0x1 ;  /* 0x0000000130307836 */ /* 0x000fe20000000000 */
[----:B------:R-:W-:-:S04]  /*11d60*/  UISETP.NE.AND UP0, UPT, UR45, -0x8, UPT ;  /* 0xfffffff82d00788c */ /* 0x000fc8000bf05270 */
[C---:B------:R-:W-:Y:S02]  /*11d70*/  ISETP.EQ.XOR P1, PT, R48.reuse, 0x3, P1 ;  /* 0x000000033000780c */ /* 0x040fe40000f22a70 */
[C---:B------:R-:W-:Y:S02]  /*11d80*/  ISETP.NE.AND P0, PT, R48.reuse, 0x3, PT ;  /* 0x000000033000780c */ /* 0x040fe40003f05270 */
[----:B-1----:R-:W-:Y:S02]  /*11d90*/  SEL R5, RZ, 0x1, !P1 ;  /* 0x00000001ff057807 */ /* 0x002fe40004800000 */
[----:B------:R-:W-:Y:S02]  /*11da0*/  SEL R48, R48, RZ, P0 ;  /* 0x000000ff30307207 */ /* 0x000fe40000000000 */
[----:B------:R-:W-:Y:S01]  /*11db0*/  LOP3.LUT R36, R36, R5, RZ, 0x3c, !PT ;  /* 0x0000000524247212 */ /* 0x000fe200078e3cff */
[----:B------:R-:W-:Y:S06]  /*11dc0*/  BRA.U !UP0, `(.L_x_431) ;  /* 0x0000000108347547 */ /* 0x000fec000b800000 */
[----:B------:R-:W-:Y:S04]  /*11dd0*/  BSSY.RECONVERGENT B0, `(.L_x_432) ;  /* 0x0000009000007945 */ /* 0x000fe80003800200 */
[----:B------:R-:W-:Y:S05]  /*11de0*/  @!P6 BRA `(.L_x_433) ;  /* 0x00000000001ce947 */ /* 0x000fea0003800000 */
[----:B------:R-:W-:-:S09]  /*11df0*/  UISETP.NE.AND UP0, UPT, UR48, URZ, UPT ;  /* 0x000000ff3000728c */ /* 0x000fd2000bf05270 */
[----:B------:R-:W-:Y:S05]  /*11e00*/  BRA.U UP0, `(.L_x_434) ;  /* 0x0000000100047547 */ /* 0x000fea000b800000 */
[----:B------:R-:W-:Y:S05]  /*11e10*/  BPT.TRAP 0x1 ;  /* 0x000000040000795c */ /* 0x000fea0000300000 */
.L_x_434:
[----:B------:R-:W-:-:S05]  /*11e20*/  IMAD R5, R46, 0x8, R27 ;  /* 0x000000082e057824 */ /* 0x000fca00078e021b */
[----:B------:R-:W-:-:S04]  /*11e30*/  IADD3 R5, PT, PT, R5, 0x68, RZ ;  /* 0x0000006805057810 */ /* 0x000fc80007ffe0ff */
[----:B------:R-:W-:-:S04]  /*11e40*/  PRMT R4, R28, 0x654, R5 ;  /* 0x000006541c047816 */ /* 0x000fc80000000005 */
[----:B------:R1:W-:Y:S03]  /*11e50*/  SYNCS.ARRIVE.TRANS64.RED.A1T0 RZ, [R4+URZ], RZ ;  /* 0x000000ff04ff79a7 */ /* 0x0003e600081004ff */
.L_x_433:
[----:B------:R-:W-:Y:S05]  /*11e60*/  BSYNC.RECONVERGENT B0 ;  /* 0x0000000000007941 */ /* 0x000fea0003800200 */
.L_x_432:
[----:B------:R-:W-:-:S05]  /*11e70*/  VIADD R46, R46, 0x1 ;  /* 0x000000012e2e7836 */ /* 0x000fca0000000000 */
[----:B------:R-:W-:-:S04]  /*11e80*/  ISETP.NE.AND P0, PT, R46, 0x3, PT ;  /* 0x000000032e00780c */ /* 0x000fc80003f05270 */
[----:B------:R-:W-:-:S09]  /*11e90*/  SEL R46, R46, RZ, P0 ;  /* 0x000000ff2e2e7207 */ /* 0x000fd20000000000 */
.L_x_431:
[C---:B-1----:R-:W-:Y:S01]  /*11ea0*/  IMAD R4, R34.reuse, 0x8, R27 ;  /* 0x0000000822047824 */ /* 0x042fe200078e021b */
[----:B------:R-:W-:Y:S02]  /*11eb0*/  SHF.L.U32 R5, R35, 0x1f, RZ ;  /* 0x0000001f23057819 */ /* 0x000fe400000006ff */
[----:B------:R-:W-:Y:S02]  /*11ec0*/  LEA R12, R34, R27, 0x4 ;  /* 0x0000001b220c7211 */ /* 0x000fe400078e20ff */
[----:B------:R-:W1:Y:S02]  /*11ed0*/  SYNCS.PHASECHK.TRANS64.TRYWAIT P0, [R4+URZ+0x90], R5 ;  /* 0x00009005040075a7 */ /* 0x000e6400080011ff */
[----:B-1----:R-:W-:Y:S05]  /*11ee0*/  @!P0 BRA `(.L_x_435) ;  /* 0x0000001400a08947 */ /* 0x002fea0003800000 */
.L_x_498:
[----:B------:R-:W2:Y:S01]  /*11ef0*/  LDS.128 R12, [R12+0xd0] ;  /* 0x0000d0000c0c7984 */ /* 0x000ea20000000c00 */
        /* <DEDUP_REMOVED lines=13> */
[----:B-1----:R-:W-:Y:S06]  /*11fd0*/  @!P0 BRA `(.L_x_436) ;  /* 0x0000000000b88947 */ /* 0x002fec0003800000 */
[----:B------:R-:W1:Y:S01]  /*11fe0*/  LDC.64 R4, c[0x0][0xcc0] ;  /* 0x00033000ff047b82 */ /* 0x000e620000000a00 */
[----:B------:R-:W-:-:S07]  /*11ff0*/  ISETP.NE.AND P0, PT, R16, 0x1, PT ;  /* 0x000000011000780c */ /* 0x000fce0003f05270 */
[----:B------:R-:W2:Y:S08]  /*12000*/  LDC.64 R10, c[0x0][0xcb0] ;  /* 0x00032c00ff0a7b82 */ /* 0x000eb00000000a00 */
[----:B------:R-:W3:Y:S08]  /*12010*/  LDC.64 R6, c[0x0][0xcb8] ;  /* 0x00032e00ff067b82 */ /* 0x000ef00000000a00 */
[----:B------:R-:W4:Y:S01]  /*12020*/  LDC R21, c[0x0][0xccc] ;  /* 0x00033300ff157b82 */ /* 0x000f220000000800 */
[----:B-1----:R-:W-:-:S04]  /*12030*/  IMAD.HI.U32 R42, R31, R4, RZ ;  /* 0x000000041f2a7227 */ /* 0x002fc800078e00ff */
[----:B------:R-:W-:Y:S01]  /*12040*/  IMAD.HI.U32 R4, R17, R4, RZ ;  /* 0x0000000411047227 */ /* 0x000fe200078e00ff */
[----:B------:R-:W-:Y:S02]  /*12050*/  SHF.R.U32.HI R42, RZ, R5, R42 ;  /* 0x00000005ff2a7219 */ /* 0x000fe4000001162a */
[----:B------:R-:W1:Y:S01]  /*12060*/  LDC R20, c[0x0][0xcd0] ;  /* 0x00033400ff147b82 */ /* 0x000e620000000800 */
[----:B--2---:R-:W-:Y:S01]  /*12070*/  IMAD.HI.U32 R45, R30, R11, RZ ;  /* 0x0000000b1e2d7227 */ /* 0x004fe200078e00ff */
[----:B------:R-:W-:Y:S02]  /*12080*/  ISETP.NE.AND P4, PT, R10, 0x1, PT ;  /* 0x000000010a00780c */ /* 0x000fe40003f85270 */
[----:B------:R-:W-:Y:S01]  /*12090*/  SHF.R.U32.HI R4, RZ, R5, R4 ;  /* 0x00000005ff047219 */ /* 0x000fe20000011604 */
[----:B------:R-:W-:Y:S01]  /*120a0*/  IMAD.HI.U32 R11, R19, R11, RZ ;  /* 0x0000000b130b7227 */ /* 0x000fe200078e00ff */
[----:B---3--:R-:W-:Y:S02]  /*120b0*/  ISETP.NE.AND P1, PT, R7, 0x1, PT ;  /* 0x000000010700780c */ /* 0x008fe40003f25270 */
[----:B------:R-:W-:-:S02]  /*120c0*/  SHF.R.U32.HI R45, RZ, R6, R45 ;  /* 0x00000006ff2d7219 */ /* 0x000fc4000001162d */
[----:B------:R-:W-:Y:S02]  /*120d0*/  SEL R42, R31, R42, !P1 ;  /* 0x0000002a1f2a7207 */ /* 0x000fe40004800000 */
[----:B------:R-:W-:Y:S02]  /*120e0*/  SEL R45, R30, R45, !P4 ;  /* 0x0000002d1e2d7207 */ /* 0x000fe40006000000 */
[----:B------:R-:W-:Y:S01]  /*120f0*/  SHF.R.U32.HI R6, RZ, R6, R11 ;  /* 0x00000006ff067219 */ /* 0x000fe2000001160b */
[-C--:B----4-:R-:W-:Y:S01]  /*12100*/  IMAD.HI.U32 R41, R42, R21.reuse, RZ ;  /* 0x000000152a297227 */ /* 0x090fe200078e00ff */
[----:B------:R-:W-:Y:S02]  /*12110*/  SEL R4, R17, R4, !P1 ;  /* 0x0000000411047207 */ /* 0x000fe40004800000 */
[----:B------:R-:W-:Y:S01]  /*12120*/  SEL R5, R19, R6, !P4 ;  /* 0x0000000613057207 */ /* 0x000fe20006000000 */
[----:B------:R-:W-:Y:S01]  /*12130*/  IMAD.HI.U32 R47, R45, R21, RZ ;  /* 0x000000152d2f7227 */ /* 0x000fe200078e00ff */
[----:B-1----:R-:W-:-:S03]  /*12140*/  @P0 SHF.R.U32.HI R42, RZ, R20, R41 ;  /* 0x00000014ff2a0219 */ /* 0x002fc60000011629 */
[----:B------:R-:W-:Y:S01]  /*12150*/  IMAD.HI.U32 R11, R4, R21, RZ ;  /* 0x00000015040b7227 */ /* 0x000fe200078e00ff */
[----:B------:R-:W-:-:S03]  /*12160*/  @P0 SHF.R.U32.HI R45, RZ, R20, R47 ;  /* 0x00000014ff2d0219 */ /* 0x000fc6000001162f */
[C---:B------:R-:W-:Y:S01]  /*12170*/  IMAD R42, R16.reuse, R42, RZ ;  /* 0x0000002a102a7224 */ /* 0x040fe200078e02ff */
[----:B------:R-:W-:Y:S01]  /*12180*/  SHF.R.U32.HI R11, RZ, R20, R11 ;  /* 0x00000014ff0b7219 */ /* 0x000fe2000001160b */
[----:B------:R-:W-:-:S03]  /*12190*/  IMAD R6, R16, R45, RZ ;  /* 0x0000002d10067224 */ /* 0x000fc600078e02ff */
[----:B------:R-:W-:-:S04]  /*121a0*/  ISETP.GE.AND P1, PT, R4, R42, PT ;  /* 0x0000002a0400720c */ /* 0x000fc80003f26270 */
[----:B------:R-:W-:Y:S02]  /*121b0*/  ISETP.GE.OR P1, PT, R5, R6, P1 ;  /* 0x000000060500720c */ /* 0x000fe40000f26670 */
[----:B------:R-:W-:-:S11]  /*121c0*/  SEL R6, R4, R11, !P0 ;  /* 0x0000000b04067207 */ /* 0x000fd60004000000 */
[----:B------:R-:W-:-:S04]  /*121d0*/  @!P1 IMAD.HI.U32 R11, R5, R21, RZ ;  /* 0x00000015050b9227 */ /* 0x000fc800078e00ff */
[----:B------:R-:W-:Y:S01]  /*121e0*/  IMAD.MOV R21, RZ, RZ, -R6 ;  /* 0x000000ffff157224 */ /* 0x000fe200078e0a06 */
[----:B------:R-:W-:-:S03]  /*121f0*/  @!P1 SHF.R.U32.HI R20, RZ, R20, R11 ;  /* 0x00000014ff149219 */ /* 0x000fc6000001160b */
[----:B------:R-:W-:Y:S01]  /*12200*/  IMAD R42, R16, R21, R4 ;  /* 0x00000015102a7224 */ /* 0x000fe200078e0204 */
[----:B------:R-:W-:Y:S02]  /*12210*/  @!P1 SEL R11, R5, R20, !P0 ;  /* 0x00000014050b9207 */ /* 0x000fe40004000000 */
[----:B------:R-:W-:-:S03]  /*12220*/  IADD3 R20, PT, PT, -R4, RZ, RZ ;  /* 0x000000ff04147210 */ /* 0x000fc60007ffe1ff */
[--C-:B------:R-:W-:Y:S02]  /*12230*/  @!P1 IMAD.IADD R6, R6, 0x1, -R11.reuse ;  /* 0x0000000106069824 */ /* 0x100fe400078e0a0b */
[----:B------:R-:W-:Y:S01]  /*12240*/  @!P1 IMAD R42, R42, R45, R11 ;  /* 0x0000002d2a2a9224 */ /* 0x000fe200078e020b */
[----:B------:R-:W-:Y:S01]  /*12250*/  IADD3 R11, PT, PT, -R5, RZ, RZ ;  /* 0x000000ff050b7210 */ /* 0x000fe20007ffe1ff */
[----:B------:R-:W-:Y:S02]  /*12260*/  @!P1 IMAD R4, R16, R6, R5 ;  /* 0x0000000610049224 */ /* 0x000fe400078e0205 */
[----:B------:R-:W-:Y:S02]  /*12270*/  IMAD R17, R7, R20, R17 ;  /* 0x0000001407117224 */ /* 0x000fe400078e0211 */
[----:B------:R-:W-:Y:S02]  /*12280*/  @!P1 IMAD.MOV.U32 R5, RZ, RZ, R42 ;  /* 0x000000ffff059224 */ /* 0x000fe400078e002a */
[----:B------:R-:W-:-:S02]  /*12290*/  IMAD R11, R10, R11, R19 ;  /* 0x0000000b0a0b7224 */ /* 0x000fc400078e0213 */
[----:B------:R-:W-:Y:S02]  /*122a0*/  IMAD R17, R4, R7, R17 ;  /* 0x0000000704117224 */ /* 0x000fe400078e0211 */
[----:B------:R-:W-:Y:S02]  /*122b0*/  IMAD R19, R5, R10, R11 ;  /* 0x0000000a05137224 */ /* 0x000fe400078e020b */
.L_x_436:
[----:B------:R-:W1:Y:S01]  /*122c0*/  LDCU UR4, c[0x0][0xcd4] ;  /* 0x00019a80ff0477ac */ /* 0x000e620008000800 */
[----:B------:R-:W-:-:S04]  /*122d0*/  @P5 SHF.R.U32.HI R12, RZ, 0x10, R13 ;  /* 0x00000010ff0c5819 */ /* 0x000fc8000001160d */
[----:B------:R-:W-:Y:S01]  /*122e0*/  @P5 R2UR UR39, R12 ;  /* 0x000000000c2752ca */ /* 0x000fe200000e0000 */
[----:B-1----:R-:W-:-:S09]  /*122f0*/  UISETP.NE.AND UP0, UPT, UR4, 0x1, UPT ;  /* 0x000000010400788c */ /* 0x002fd2000bf05270 */
[----:B------:R-:W-:Y:S05]  /*12300*/  BRA.U UP0, `(.L_x_437) ;  /* 0x00000001003c7547 */ /* 0x000fea000b800000 */
[----:B------:R-:W1:Y:S08]  /*12310*/  LDC.64 R10, c[0x0][0xcb0] ;  /* 0x00032c00ff0a7b82 */ /* 0x000e700000000a00 */
[----:B------:R-:W2:Y:S08]  /*12320*/  LDC.64 R4, c[0x0][0xcc0] ;  /* 0x00033000ff047b82 */ /* 0x000eb00000000a00 */
[----:B------:R-:W3:Y:S01]  /*12330*/  LDC.64 R6, c[0x0][0xcb8] ;  /* 0x00032e00ff067b82 */ /* 0x000ee20000000a00 */
[----:B-1----:R-:W-:Y:S01]  /*12340*/  IMAD.HI.U32 R11, R19, R11, RZ ;  /* 0x0000000b130b7227 */ /* 0x002fe200078e00ff */
[----:B------:R-:W-:-:S03]  /*12350*/  ISETP.NE.AND P1, PT, R10, 0x1, PT ;  /* 0x000000010a00780c */ /* 0x000fc60003f25270 */
[----:B--2---:R-:W-:-:S05]  /*12360*/  IMAD.HI.U32 R4, R17, R4, RZ ;  /* 0x0000000411047227 */ /* 0x004fca00078e00ff */
[----:B------:R-:W-:Y:S02]  /*12370*/  SHF.R.U32.HI R4, RZ, R5, R4 ;  /* 0x00000005ff047219 */ /* 0x000fe40000011604 */
[----:B---3--:R-:W-:Y:S02]  /*12380*/  SHF.R.U32.HI R6, RZ, R6, R11 ;  /* 0x00000006ff067219 */ /* 0x008fe4000001160b */
[----:B------:R-:W-:Y:S02]  /*12390*/  ISETP.NE.AND P0, PT, R7, 0x1, PT ;  /* 0x000000010700780c */ /* 0x000fe40003f05270 */
[----:B------:R-:W-:Y:S02]  /*123a0*/  SEL R6, R19, R6, !P1 ;  /* 0x0000000613067207 */ /* 0x000fe40004800000 */
[----:B------:R-:W-:-:S05]  /*123b0*/  SEL R5, R17, R4, !P0 ;  /* 0x0000000411057207 */ /* 0x000fca0004000000 */
[----:B------:R-:W-:Y:S02]  /*123c0*/  IMAD.IADD R4, R5, 0x1, -R6 ;  /* 0x0000000105047824 */ /* 0x000fe400078e0a06 */
[----:B------:R-:W-:Y:S02]  /*123d0*/  IMAD.IADD R6, R6, 0x1, -R5 ;  /* 0x0000000106067824 */ /* 0x000fe400078e0a05 */
[----:B------:R-:W-:Y:S02]  /*123e0*/  IMAD R19, R4, R10, R19 ;  /* 0x0000000a04137224 */ /* 0x000fe400078e0213 */
[----:B------:R-:W-:-:S07]  /*123f0*/  IMAD R17, R6, R7, R17 ;  /* 0x0000000706117224 */ /* 0x000fce00078e0211 */
.L_x_437:
[----:B------:R-:W-:Y:S01]  /*12400*/  VIADD R34, R34, 0x1 ;  /* 0x0000000122227836 */ /* 0x000fe20000000000 */
[----:B------:R-:W-:Y:S01]  /*12410*/  UIADD3 UR45, UPT, UPT, UR45, 0x8, URZ ;  /* 0x000000082d2d7890 */ /* 0x000fe2000fffe0ff */
[----:B------:R-:W-:Y:S01]  /*12420*/  IMAD.HI.U32 R6, R43, -0x55555555, RZ ;  /* 0xaaaaaaab2b067827 */ /* 0x000fe200078e00ff */
[----:B------:R-:W-:Y:S02]  /*12430*/  LOP3.LUT R44, R44, 0x1, RZ, 0xc0, !PT ;  /* 0x000000012c2c7812 */ /* 0x000fe400078ec0ff */
[C---:B------:R-:W-:Y:S02]  /*12440*/  ISETP.NE.AND P0, PT, R34.reuse, 0x2, PT ;  /* 0x000000022200780c */ /* 0x040fe40003f05270 */
[----:B------:R-:W-:Y:S02]  /*12450*/  SHF.R.U32.HI R6, RZ, 0x1, R6 ;  /* 0x00000001ff067819 */ /* 0x000fe40000011606 */
[----:B------:R-:W-:Y:S02]  /*12460*/  SEL R4, RZ, 0x1, P0 ;  /* 0x00000001ff047807 */ /* 0x000fe40000000000 */
[----:B------:R-:W-:Y:S01]  /*12470*/  SEL R34, R34, RZ, P0 ;  /* 0x000000ff22227207 */ /* 0x000fe20000000000 */
[----:B------:R-:W-:Y:S01]  /*12480*/  IMAD R43, R6, -0x3, R43 ;  /* 0xfffffffd062b7824 */ /* 0x000fe200078e022b */
[----:B------:R-:W-:Y:S01]  /*12490*/  LOP3.LUT R35, R35, R4, RZ, 0x3c, !PT ;  /* 0x0000000423237212 */ /* 0x000fe200078e3cff */
[----:B------:R-:W-:Y:S06]  /*124a0*/  @P5 BRA `(.L_x_438) ;  /* 0xffffff5000a05947 */ /* 0x000fec000383ffff */
[----:B------:R-:W-:Y:S01]  /*124b0*/  ISETP.NE.AND P1, PT, R3, RZ, PT ;  /* 0x000000ff0300720c */ /* 0x000fe20003f25270 */
[----:B------:R-:W-:-:S12]  /*124c0*/  DEPBAR.LE SB0, 0x0 ;  /* 0x000080000000791a */ /* 0x000fd80000000000 */
[----:B------:R-:W-:Y:S05]  /*124d0*/  @!P1 BRA `(.L_x_439) ;  /* 0x0000000000309947 */ /* 0x000fea0003800000 */
[----:B------:R-:W-:-:S04]  /*124e0*/  ISETP.NE.U32.AND P0, PT, R8, RZ, PT ;  /* 0x000000ff0800720c */ /* 0x000fc80003f05070 */
[----:B------:R-:W-:-:S13]  /*124f0*/  ISETP.NE.AND.EX P0, PT, R9, RZ, PT, P0 ;  /* 0x000000ff0900720c */ /* 0x000fda0003f05300 */
[----:B------:R-:W-:Y:S05]  /*12500*/  @P0 BRA `(.L_x_440) ;  /* 0x0000000000080947 */ /* 0x000fea0003800000 */
[----:B------:R-:W-:Y:S05]  /*12510*/  @!P2 EXIT ;  /* 0x000000000000a94d */ /* 0x000fea0003800000 */
[----:B------:R-:W-:Y:S05]  /*12520*/  BRA `(.L_x_439) ;  /* 0x00000000001c7947 */ /* 0x000fea0003800000 */
.L_x_440:
[----:B------:R-:W-:Y:S01]  /*12530*/  ISETP.NE.AND P0, PT, R0, RZ, PT ;  /* 0x000000ff0000720c */ /* 0x000fe20003f05270 */
[----:B------:R-:W-:-:S12]  /*12540*/  BSSY.RECONVERGENT B0, `(.L_x_439) ;  /* 0x0000005000007945 */ /* 0x000fd80003800200 */
[----:B------:R-:W-:Y:S05]  /*12550*/  @P0 BRA `(.L_x_441) ;  /* 0x0000000000080947 */ /* 0x000fea0003800000 */
[----:B------:R-:W-:Y:S05]  /*12560*/  @!P3 EXIT ;  /* 0x000000000000b94d */ /* 0x000fea0003800000 */
[----:B------:R-:W-:Y:S05]  /*12570*/  BRA `(.L_x_442) ;  /* 0x0000000000047947 */ /* 0x000fea0003800000 */
.L_x_441:
[----:B------:R-:W-:Y:S05]  /*12580*/  @!P2 EXIT ;  /* 0x000000000000a94d */ /* 0x000fea0003800000 */
.L_x_442:
[----:B------:R-:W-:Y:S05]  /*12590*/  BSYNC.RECONVERGENT B0 ;  /* 0x0000000000007941 */ /* 0x000fea0003800200 */
.L_x_439:
[----:B------:R-:W-:-:S09]  /*125a0*/  UISETP.NE.AND UP0, UPT, UR48, URZ, UPT ;  /* 0x000000ff3000728c */ /* 0x000fd2000bf05270 */
[----:B------:R-:W-:Y:S05]  /*125b0*/  BRA.U UP0, `(.L_x_443) ;  /* 0x0000000100047547 */ /* 0x000fea000b800000 */
[----:B------:R-:W-:Y:S05]  /*125c0*/  BPT.TRAP 0x1 ;  /* 0x000000040000795c */ /* 0x000fea0000300000 */
.L_x_443:
[----:B------:R-:W-:-:S05]  /*125d0*/  IMAD R3, R46, 0x8, R27 ;  /* 0x000000082e037824 */ /* 0x000fca00078e021b */
[----:B------:R-:W-:-:S04]  /*125e0*/  IADD3 R3, PT, PT, R3, 0x68, RZ ;  /* 0x0000006803037810 */ /* 0x000fc80007ffe0ff */
[----:B------:R-:W-:-:S04]  /*125f0*/  PRMT R3, R28, 0x654, R3 ;  /* 0x000006541c037816 */ /* 0x000fc80000000003 */
[----:B------:R-:W-:Y:S01]  /*12600*/  SYNCS.ARRIVE.TRANS64.RED.A1T0 RZ, [R3+URZ], RZ ;  /* 0x000000ff03ff79a7 */ /* 0x000fe200081004ff */
[----:B------:R-:W-:Y:S05]  /*12610*/  EXIT ;  /* 0x000000000000794d */ /* 0x000fea0003800000 */
.L_x_18:
[----:B-1----:R1:W2:Y:S02]  /*12620*/  SYNCS.PHASECHK.TRANS64.TRYWAIT P0, [R2+URZ+0xb0], R5 ;  /* 0x0000b005020075a7 */ /* 0x0022a400080011ff */
[----:B--2---:R-:W-:Y:S05]  /*12630*/  @!P0 NANOSLEEP.SYNCS 0x989680 ;  /* 0x009896800000895d */ /* 0x004fea0003900000 */
[----:B------:R-:W2:Y:S02]  /*12640*/  @!P0 SYNCS.PHASECHK.TRANS64 P0, [R2+URZ+0xb0], R5 ;  /* 0x0000b005020085a7 */ /* 0x000ea400080010ff */
[----:B--2---:R-:W-:Y:S05]  /*12650*/  @!P0 BRA `(.L_x_18) ;  /* 0xfffffffc00f08947 */ /* 0x004fea000383ffff */
[----:B------:R-:W-:Y:S05]  /*12660*/  BRA `(.L_x_444) ;  /* 0xfffffee800cc7947 */ /* 0x000fea000383ffff */
.L_x_21:
[----:B-1----:R-:W-:-:S07]  /*12670*/  MOV R2, UR5 ;  /* 0x0000000500027c02 */ /* 0x002fce0008000f00 */
.L_x_445:
[----:B-1----:R1:W2:Y:S02]  /*12680*/  SYNCS.PHASECHK.TRANS64.TRYWAIT P0, [R2+URZ+0xa0], R5 ;  /* 0x0000a005020075a7 */ /* 0x0022a400080011ff */
[----:B--2---:R-:W-:Y:S05]  /*12690*/  @!P0 NANOSLEEP.SYNCS 0x989680 ;  /* 0x009896800000895d */ /* 0x004fea0003900000 */
[----:B------:R-:W2:Y:S02]  /*126a0*/  @!P0 SYNCS.PHASECHK.TRANS64 P0, [R2+URZ+0xa0], R5 ;  /* 0x0000a005020085a7 */ /* 0x000ea400080010ff */
[----:B--2---:R-:W-:Y:S05]  /*126b0*/  @!P0 BRA `(.L_x_445) ;  /* 0xfffffffc00f08947 */ /* 0x004fea000383ffff */
[----:B------:R-:W-:Y:S05]  /*126c0*/  BRA `(.L_x_446) ;  /* 0xfffffee800f87947 */ /* 0x000fea000383ffff */
.L_x_22:
[----:B-1----:R1:W2:Y:S02]  /*126d0*/  SYNCS.PHASECHK.TRANS64.TRYWAIT P1, [R2+URZ+0x90], R5 ;  /* 0x00009005020075a7 */ /* 0x0022a400080211ff */
[----:B--2---:R-:W-:Y:S05]  /*126e0*/  @!P1 NANOSLEEP.SYNCS 0x989680 ;  /* 0x009896800000995d */ /* 0x004fea0003900000 */
[----:B------:R-:W2:Y:S02]  /*126f0*/  @!P1 SYNCS.PHASECHK.TRANS64 P1, [R2+URZ+0x90], R5 ;  /* 0x00009005020095a7 */ /* 0x000ea400080210ff */
[----:B--2---:R-:W-:Y:S05]  /*12700*/  @!P1 BRA `(.L_x_22) ;  /* 0xfffffffc00f09947 */ /* 0x004fea000383ffff */
[----:B------:R-:W-:Y:S05]  /*12710*/  BRA `(.L_x_447) ;  /* 0xfffffeec00247947 */ /* 0x000fea000383ffff */
.L_x_26:
[----:B------:R-:W-:-:S07]  /*12720*/  MOV R0, UR4 ;  /* 0x0000000400007c02 */ /* 0x000fce0008000f00 */
.L_x_448:
[----:B-1----:R1:W2:Y:S02]  /*12730*/  SYNCS.PHASECHK.TRANS64.TRYWAIT P0, [R0+URZ+0xa0], R3 ;  /* 0x0000a003000075a7 */ /* 0x0022a400080011ff */
[----:B--2---:R-:W-:Y:S05]  /*12740*/  @!P0 NANOSLEEP.SYNCS 0x989680 ;  /* 0x009896800000895d */ /* 0x004fea0003900000 */
[----:B------:R-:W2:Y:S02]  /*12750*/  @!P0 SYNCS.PHASECHK.TRANS64 P0, [R0+URZ+0xa0], R3 ;  /* 0x0000a003000085a7 */ /* 0x000ea400080010ff */
[----:B--2---:R-:W-:Y:S05]  /*12760*/  @!P0 BRA `(.L_x_448) ;  /* 0xfffffffc00f08947 */ /* 0x004fea000383ffff */
[----:B------:R-:W-:Y:S05]  /*12770*/  BRA `(.L_x_25) ;  /* 0xfffffeec00847947 */ /* 0x000fea000383ffff */
.L_x_34:
[----:B-1----:R1:W2:Y:S02]  /*12780*/  SYNCS.PHASECHK.TRANS64.TRYWAIT P0, [R0+URZ+0xc0], R3 ;  /* 0x0000c003000075a7 */ /* 0x0022a400080011ff */
[----:B--2---:R-:W-:Y:S05]  /*12790*/  @!P0 NANOSLEEP.SYNCS 0x989680 ;  /* 0x009896800000895d */ /* 0x004fea0003900000 */
[----:B------:R-:W2:Y:S02]  /*127a0*/  @!P0 SYNCS.PHASECHK.TRANS64 P0, [R0+URZ+0xc0], R3 ;  /* 0x0000c003000085a7 */ /* 0x000ea400080010ff */
[----:B--2---:R-:W-:Y:S05]  /*127b0*/  @!P0 BRA `(.L_x_34) ;  /* 0xfffffffc00f08947 */ /* 0x004fea000383ffff */
[----:B------:R-:W-:Y:S05]  /*127c0*/  BRA `(.L_x_449) ;  /* 0xfffffef400607947 */ /* 0x000fea000383ffff */
.L_x_38:
[----:B-1----:R1:W2:Y:S02]  /*127d0*/  SYNCS.PHASECHK.TRANS64.TRYWAIT P0, [R2+URZ+0x10], R3 ;  /* 0x00001003020075a7 */ /* 0x0022a400080011ff */
[----:B--2---:R-:W-:Y:S05]  /*127e0*/  @!P0 NANOSLEEP.SYNCS 0x989680 ;  /* 0x009896800000895d */ /* 0x004fea0003900000 */
[----:B------:R-:W2:Y:S02]  /*127f0*/  @!P0 SYNCS.PHASECHK.TRANS64 P0, [R2+URZ+0x10], R3 ;  /* 0x00001003020085a7 */ /* 0x000ea400080010ff */
[----:B--2---:R-:W-:Y:S05]  /*12800*/  @!P0 BRA `(.L_x_38) ;  /* 0xfffffffc00f08947 */ /* 0x004fea000383ffff */
[----:B------:R-:W-:Y:S05]  /*12810*/  BRA `(.L_x_450) ;  /* 0xfffffef400b87947 */ /* 0x000fea000383ffff */
.L_x_42:
[----:B------:R-:W-:Y:S01]  /*12820*/  MOV R15, 0xffffffff ;  /* 0xffffffff000f7802 */ /* 0x000fe20000000f00 */
[----:B------:R-:W-:Y:S06]  /*12830*/  BSSY B0, `(.L_x_451) ;  /* 0x0000005000007945 */ /* 0x000fec0003800000 */
[----:B--2---:R-:W-:Y:S05]  /*12840*/  WARPSYNC.COLLECTIVE R15, `(.L_x_452) ;  /* 0x000000000f0c7348 */ /* 0x004fea0003c00000 */
[----:B------:R-:W-:Y:S02]  /*12850*/  ELECT P6, UR79, PT ;  /* 0x00000000004f782f */ /* 0x000fe400038c0000 */
[----:B------:R-:W-:Y:S01]  /*12860*/  MOV R14, UR79 ;  /* 0x0000004f000e7c02 */ /* 0x000fe20008000f00 */
[----:B--2---:R-:W-:Y:S10]  /*12870*/  ENDCOLLECTIVE ;  /* 0x000000000000791b */ /* 0x004ff40003800000 */
.L_x_452:
[----:B------:R-:W-:Y:S05]  /*12880*/  BSYNC B0 ;  /* 0x0000000000007941 */ /* 0x000fea0003800000 */
.L_x_451:
[----:B------:R-:W-:Y:S01]  /*12890*/  PLOP3.LUT P0, PT, P6, PT, PT, 0x80, 0x8 ;  /* 0x000000000008781c */ /* 0x000fe2000370f070 */
[----:B------:R-:W-:Y:S01]  /*128a0*/  @!UPT UIADD3 URZ, UPT, UPT, URZ, URZ, URZ ;  /* 0x000000fffffff290 */ /* 0x000fe2000fffe0ff */
[----:B------:R-:W-:Y:S11]  /*128b0*/  BRA `(.L_x_453) ;  /* 0xfffffef400dc7947 */ /* 0x000ff6000383ffff */
.L_x_47:
[----:B-1----:R1:W2:Y:S02]  /*128c0*/  SYNCS.PHASECHK.TRANS64.TRYWAIT P0, [R2+URZ+0x90], R3 ;  /* 0x00009003020075a7 */ /* 0x0022a400080011ff */
[----:B--2---:R-:W-:Y:S05]  /*128d0*/  @!P0 NANOSLEEP.SYNCS 0x989680 ;  /* 0x009896800000895d */ /* 0x004fea0003900000 */
[----:B------:R-:W2:Y:S02]  /*128e0*/  @!P0 SYNCS.PHASECHK.TRANS64 P0, [R2+URZ+0x90], R3 ;  /* 0x00009003020085a7 */ /* 0x000ea400080010ff */
[----:B--2---:R-:W-:Y:S05]  /*128f0*/  @!P0 BRA `(.L_x_47) ;  /* 0xfffffffc00f08947 */ /* 0x004fea000383ffff */
[----:B------:R-:W-:Y:S05]  /*12900*/  BRA `(.L_x_454) ;  /* 0xffffff0000ac7947 */ /* 0x000fea000383ffff */
.L_x_51:
[----:B------:R-:W-:Y:S01]  /*12910*/  BSSY B0, `(.L_x_455) ;  /* 0x0000006000007945 */ /* 0x000fe20003800000 */
[----:B------:R-:W-:-:S07]  /*12920*/  MOV R15, 0xffffffff ;  /* 0xffffffff000f7802 */ /* 0x000fce0000000f00 */
[----:B------:R-:W-:Y:S05]  /*12930*/  WARPSYNC.COLLECTIVE R15, `(.L_x_456) ;  /* 0x000000000f0c7348 */ /* 0x000fea0003c00000 */
[----:B------:R-:W-:Y:S02]  /*12940*/  ELECT P6, UR79, PT ;  /* 0x00000000004f782f */ /* 0x000fe400038c0000 */
[----:B------:R-:W-:Y:S01]  /*12950*/  MOV R14, UR79 ;  /* 0x0000004f000e7c02 */ /* 0x000fe20008000f00 */
[----:B------:R-:W-:Y:S10]  /*12960*/  ENDCOLLECTIVE ;  /* 0x000000000000791b */ /* 0x000ff40003800000 */
.L_x_456:
[----:B------:R-:W-:Y:S05]  /*12970*/  BSYNC B0 ;  /* 0x0000000000007941 */ /* 0x000fea0003800000 */
.L_x_455:
[----:B------:R-:W-:Y:S05]  /*12980*/  BRA `(.L_x_457) ;  /* 0xffffff08003c7947 */ /* 0x000fea000383ffff */
.L_x_54:
[----:B-1----:R1:W2:Y:S02]  /*12990*/  SYNCS.PHASECHK.TRANS64.TRYWAIT P0, [R0+URZ], R3 ;  /* 0x00000003000075a7 */ /* 0x0022a400080011ff */
[----:B--2---:R-:W-:Y:S05]  /*129a0*/  @!P0 NANOSLEEP.SYNCS 0x989680 ;  /* 0x009896800000895d */ /* 0x004fea0003900000 */
[----:B------:R-:W2:Y:S02]  /*129b0*/  @!P0 SYNCS.PHASECHK.TRANS64 P0, [R0+URZ], R3 ;  /* 0x00000003000085a7 */ /* 0x000ea400080010ff */
[----:B--2---:R-:W-:Y:S05]  /*129c0*/  @!P0 BRA `(.L_x_54) ;  /* 0xfffffffc00f08947 */ /* 0x004fea000383ffff */
[----:B------:R-:W-:Y:S05]  /*129d0*/  BRA `(.L_x_458) ;  /* 0xffffff0800707947 */ /* 0x000fea000383ffff */
.L_x_55:
[----:B--2---:R2:W3:Y:S02]  /*129e0*/  SYNCS.PHASECHK.TRANS64.TRYWAIT P0, [R4+URZ], R5 ;  /* 0x00000005040075a7 */ /* 0x0044e400080011ff */
[----:B---3--:R-:W-:Y:S05]  /*129f0*/  @!P0 NANOSLEEP.SYNCS 0x989680 ;  /* 0x009896800000895d */ /* 0x008fea0003900000 */
[----:B------:R-:W3:Y:S02]  /*12a00*/  @!P0 SYNCS.PHASECHK.TRANS64 P0, [R4+URZ], R5 ;  /* 0x00000005040085a7 */ /* 0x000ee400080010ff */
[----:B---3--:R-:W-:Y:S05]  /*12a10*/  @!P0 BRA `(.L_x_55) ;  /* 0xfffffffc00f08947 */ /* 0x008fea000383ffff */
[----:B------:R-:W-:Y:S05]  /*12a20*/  BRA `(.L_x_52) ;  /* 0xffffff0800647947 */ /* 0x000fea000383ffff */
.L_x_61:
[----:B-1----:R1:W2:Y:S02]  /*12a30*/  SYNCS.PHASECHK.TRANS64.TRYWAIT P1, [R4+URZ], R19 ;  /* 0x00000013040075a7 */ /* 0x0022a400080211ff */
[----:B--2---:R-:W-:Y:S05]  /*12a40*/  @!P1 NANOSLEEP.SYNCS 0x989680 ;  /* 0x009896800000995d */ /* 0x004fea0003900000 */
[----:B------:R-:W2:Y:S02]  /*12a50*/  @!P1 SYNCS.PHASECHK.TRANS64 P1, [R4+URZ], R19 ;  /* 0x00000013040095a7 */ /* 0x000ea400080210ff */
[----:B--2---:R-:W-:Y:S05]  /*12a60*/  @!P1 BRA `(.L_x_61) ;  /* 0xfffffffc00f09947 */ /* 0x004fea000383ffff */
[----:B------:R-:W-:Y:S05]  /*12a70*/  BRA `(.L_x_459) ;  /* 0xffffff0c00f47947 */ /* 0x000fea000383ffff */
.L_x_67:
[----:B------:R-:W-:Y:S01]  /*12a80*/  MOV R15, 0xffffffff ;  /* 0xffffffff000f7802 */ /* 0x000fe20000000f00 */
[----:B------:R-:W-:Y:S06]  /*12a90*/  BSSY B0, `(.L_x_460) ;  /* 0x0000005000007945 */ /* 0x000fec0003800000 */
[----:B------:R-:W-:Y:S05]  /*12aa0*/  WARPSYNC.COLLECTIVE R15, `(.L_x_461) ;  /* 0x000000000f0c7348 */ /* 0x000fea0003c00000 */
[----:B------:R-:W-:Y:S02]  /*12ab0*/  ELECT P6, UR79, PT ;  /* 0x00000000004f782f */ /* 0x000fe400038c0000 */
[----:B------:R-:W-:Y:S01]  /*12ac0*/  MOV R14, UR79 ;  /* 0x0000004f000e7c02 */ /* 0x000fe20008000f00 */
[----:B------:R-:W-:Y:S10]  /*12ad0*/  ENDCOLLECTIVE ;  /* 0x000000000000791b */ /* 0x000ff40003800000 */
.L_x_461:
[----:B------:R-:W-:Y:S05]  /*12ae0*/  BSYNC B0 ;  /* 0x0000000000007941 */ /* 0x000fea0003800000 */
.L_x_460:
[----:B------:R-:W-:Y:S05]  /*12af0*/  BRA `(.L_x_462) ;  /* 0xffffff1000dc7947 */ /* 0x000fea000383ffff */
.L_x_70:
[----:B-1----:R1:W2:Y:S02]  /*12b00*/  SYNCS.PHASECHK.TRANS64.TRYWAIT P2, [R5+URZ+0x68], R4 ;  /* 0x00006804050075a7 */ /* 0x0022a400080411ff */
[----:B--2---:R-:W-:Y:S05]  /*12b10*/  @!P2 NANOSLEEP.SYNCS 0x989680 ;  /* 0x009896800000a95d */ /* 0x004fea0003900000 */
[----:B------:R-:W2:Y:S02]  /*12b20*/  @!P2 SYNCS.PHASECHK.TRANS64 P2, [R5+URZ+0x68], R4 ;  /* 0x000068040500a5a7 */ /* 0x000ea400080410ff */
[----:B--2---:R-:W-:Y:S05]  /*12b30*/  @!P2 BRA `(.L_x_70) ;  /* 0xfffffffc00f0a947 */ /* 0x004fea000383ffff */
[----:B------:R-:W-:Y:S05]  /*12b40*/  BRA `(.L_x_463) ;  /* 0xffffff1000e87947 */ /* 0x000fea000383ffff */
.L_x_77:
[----:B-1----:R1:W2:Y:S02]  /*12b50*/  SYNCS.PHASECHK.TRANS64.TRYWAIT P0, [R8+URZ+0x68], R11 ;  /* 0x0000680b080075a7 */ /* 0x0022a400080011ff */
[----:B--2---:R-:W-:Y:S05]  /*12b60*/  @!P0 NANOSLEEP.SYNCS 0x989680 ;  /* 0x009896800000895d */ /* 0x004fea0003900000 */
[----:B------:R-:W2:Y:S02]  /*12b70*/  @!P0 SYNCS.PHASECHK.TRANS64 P0, [R8+URZ+0x68], R11 ;  /* 0x0000680b080085a7 */ /* 0x000ea400080010ff */
[----:B--2---:R-:W-:Y:S05]  /*12b80*/  @!P0 BRA `(.L_x_77) ;  /* 0xfffffffc00f08947 */ /* 0x004fea000383ffff */
[----:B------:R-:W-:Y:S05]  /*12b90*/  BRA `(.L_x_464) ;  /* 0xffffff1400787947 */ /* 0x000fea000383ffff */
.L_x_84:
[----:B-1----:R1:W2:Y:S02]  /*12ba0*/  SYNCS.PHASECHK.TRANS64.TRYWAIT P0, [R5+URZ+0x68], R4 ;  /* 0x00006804050075a7 */ /* 0x0022a400080011ff */
[----:B--2---:R-:W-:Y:S05]  /*12bb0*/  @!P0 NANOSLEEP.SYNCS 0x989680 ;  /* 0x009896800000895d */ /* 0x004fea0003900000 */
[----:B------:R-:W2:Y:S02]  /*12bc0*/  @!P0 SYNCS.PHASECHK.TRANS64 P0, [R5+URZ+0x68], R4 ;  /* 0x00006804050085a7 */ /* 0x000ea400080010ff */
[----:B--2---:R-:W-:Y:S05]  /*12bd0*/  @!P0 BRA `(.L_x_84) ;  /* 0xfffffffc00f08947 */ /* 0x004fea000383ffff */
[----:B------:R-:W-:Y:S05]  /*12be0*/  BRA `(.L_x_465) ;  /* 0xffffff1800087947 */ /* 0x000fea000383ffff */
.L_x_91:
[----:B-1----:R1:W2:Y:S02]  /*12bf0*/  SYNCS.PHASECHK.TRANS64.TRYWAIT P0, [R10+URZ+0x68], R11 ;  /* 0x0000680b0a0075a7 */ /* 0x0022a400080011ff */
[----:B--2---:R-:W-:Y:S05]  /*12c00*/  @!P0 NANOSLEEP.SYNCS 0x989680 ;  /* 0x009896800000895d */ /* 0x004fea0003900000 */
[----:B------:R-:W2:Y:S02]  /*12c10*/  @!P0 SYNCS.PHASECHK.TRANS64 P0, [R10+URZ+0x68], R11 ;  /* 0x0000680b0a0085a7 */ /* 0x000ea400080010ff */
[----:B--2---:R-:W-:Y:S05]  /*12c20*/  @!P0 BRA `(.L_x_91) ;  /* 0xfffffffc00f08947 */ /* 0x004fea000383ffff */
[----:B------:R-:W-:Y:S05]  /*12c30*/  BRA `(.L_x_466) ;  /* 0xffffff1800907947 */ /* 0x000fea000383ffff */
.L_x_98:
[----:B-1----:R1:W2:Y:S02]  /*12c40*/  SYNCS.PHASECHK.TRANS64.TRYWAIT P0, [R5+URZ+0x68], R4 ;  /* 0x00006804050075a7 */ /* 0x0022a400080011ff */
[----:B--2---:R-:W-:Y:S05]  /*12c50*/  @!P0 NANOSLEEP.SYNCS 0x989680 ;  /* 0x009896800000895d */ /* 0x004fea0003900000 */
[----:B------:R-:W2:Y:S02]  /*12c60*/  @!P0 SYNCS.PHASECHK.TRANS64 P0, [R5+URZ+0x68], R4 ;  /* 0x00006804050085a7 */ /* 0x000ea400080010ff */
[----:B--2---:R-:W-:Y:S05]  /*12c70*/  @!P0 BRA `(.L_x_98) ;  /* 0xfffffffc00f08947 */ /* 0x004fea000383ffff */
[----:B------:R-:W-:Y:S05]  /*12c80*/  BRA `(.L_x_467) ;  /* 0xffffff1c00207947 */ /* 0x000fea000383ffff */
.L_x_105:
[----:B-1----:R1:W2:Y:S02]  /*12c90*/  SYNCS.PHASECHK.TRANS64.TRYWAIT P0, [R9+URZ+0x68], R4 ;  /* 0x00006804090075a7 */ /* 0x0022a400080011ff */
[----:B--2---:R-:W-:Y:S05]  /*12ca0*/  @!P0 NANOSLEEP.SYNCS 0x989680 ;  /* 0x009896800000895d */ /* 0x004fea0003900000 */
[----:B------:R-:W2:Y:S02]  /*12cb0*/  @!P0 SYNCS.PHASECHK.TRANS64 P0, [R9+URZ+0x68], R4 ;  /* 0x00006804090085a7 */ /* 0x000ea400080010ff */
[----:B--2---:R-:W-:Y:S05]  /*12cc0*/  @!P0 BRA `(.L_x_105) ;  /* 0xfffffffc00f08947 */ /* 0x004fea000383ffff */
[----:B------:R-:W-:Y:S05]  /*12cd0*/  BRA `(.L_x_468) ;  /* 0xffffff1c00a87947 */ /* 0x000fea000383ffff */
.L_x_112:
[----:B-1----:R1:W2:Y:S02]  /*12ce0*/  SYNCS.PHASECHK.TRANS64.TRYWAIT P0, [R5+URZ+0x68], R4 ;  /* 0x00006804050075a7 */ /* 0x0022a400080011ff */
[----:B--2---:R-:W-:Y:S05]  /*12cf0*/  @!P0 NANOSLEEP.SYNCS 0x989680 ;  /* 0x009896800000895d */ /* 0x004fea0003900000 */
[----:B------:R-:W2:Y:S02]  /*12d00*/  @!P0 SYNCS.PHASECHK.TRANS64 P0, [R5+URZ+0x68], R4 ;  /* 0x00006804050085a7 */ /* 0x000ea400080010ff */
[----:B--2---:R-:W-:Y:S05]  /*12d10*/  @!P0 BRA `(.L_x_112) ;  /* 0xfffffffc00f08947 */ /* 0x004fea000383ffff */
[----:B------:R-:W-:Y:S05]  /*12d20*/  BRA `(.L_x_469) ;  /* 0xffffff2000387947 */ /* 0x000fea000383ffff */
.L_x_119:
[----:B-1----:R1:W2:Y:S02]  /*12d30*/  SYNCS.PHASECHK.TRANS64.TRYWAIT P0, [R8+URZ+0x68], R9 ;  /* 0x00006809080075a7 */ /* 0x0022a400080011ff */
[----:B--2---:R-:W-:Y:S05]  /*12d40*/  @!P0 NANOSLEEP.SYNCS 0x989680 ;  /* 0x009896800000895d */ /* 0x004fea0003900000 */
[----:B------:R-:W2:Y:S02]  /*12d50*/  @!P0 SYNCS.PHASECHK.TRANS64 P0, [R8+URZ+0x68], R9 ;  /* 0x00006809080085a7 */ /* 0x000ea400080010ff */
[----:B--2---:R-:W-:Y:S05]  /*12d60*/  @!P0 BRA `(.L_x_119) ;  /* 0xfffffffc00f08947 */ /* 0x004fea000383ffff */
[----:B------:R-:W-:Y:S05]  /*12d70*/  BRA `(.L_x_470) ;  /* 0xffffff2000c07947 */ /* 0x000fea000383ffff */
.L_x_125:
[----:B-1----:R1:W2:Y:S02]  /*12d80*/  SYNCS.PHASECHK.TRANS64.TRYWAIT P0, [R0+URZ+0x90], R3 ;  /* 0x00009003000075a7 */ /* 0x0022a400080011ff */
[----:B--2---:R-:W-:Y:S05]  /*12d90*/  @!P0 NANOSLEEP.SYNCS 0x989680 ;  /* 0x009896800000895d */ /* 0x004fea0003900000 */
[----:B------:R-:W2:Y:S02]  /*12da0*/  @!P0 SYNCS.PHASECHK.TRANS64 P0, [R0+URZ+0x90], R3 ;  /* 0x00009003000085a7 */ /* 0x000ea400080010ff */
[----:B--2---:R-:W-:Y:S05]  /*12db0*/  @!P0 BRA `(.L_x_125) ;  /* 0xfffffffc00f08947 */ /* 0x004fea000383ffff */
[----:B------:R-:W-:Y:S05]  /*12dc0*/  BRA `(.L_x_471) ;  /* 0xffffff2400347947 */ /* 0x000fea000383ffff */
.L_x_128:
[----:B------:R-:W-:Y:S01]  /*12dd0*/  BSSY B0, `(.L_x_472) ;  /* 0x0000006000007945 */ /* 0x000fe20003800000 */
[----:B------:R-:W-:-:S07]  /*12de0*/  MOV R15, 0xffffffff ;  /* 0xffffffff000f7802 */ /* 0x000fce0000000f00 */
[----:B------:R-:W-:Y:S05]  /*12df0*/  WARPSYNC.COLLECTIVE R15, `(.L_x_473) ;  /* 0x000000000f0c7348 */ /* 0x000fea0003c00000 */
[----:B------:R-:W-:Y:S02]  /*12e00*/  ELECT P6, UR79, PT ;  /* 0x00000000004f782f */ /* 0x000fe400038c0000 */
[----:B------:R-:W-:Y:S01]  /*12e10*/  MOV R14, UR79 ;  /* 0x0000004f000e7c02 */ /* 0x000fe20008000f00 */
[----:B------:R-:W-:Y:S10]  /*12e20*/  ENDCOLLECTIVE ;  /* 0x000000000000791b */ /* 0x000ff40003800000 */
.L_x_473:
[----:B------:R-:W-:Y:S05]  /*12e30*/  BSYNC B0 ;  /* 0x0000000000007941 */ /* 0x000fea0003800000 */
.L_x_472:
[----:B------:R-:W-:Y:S05]  /*12e40*/  BRA `(.L_x_474) ;  /* 0xffffff2800a47947 */ /* 0x000fea000383ffff */
.L_x_130:
[----:B-1----:R1:W2:Y:S02]  /*12e50*/  SYNCS.PHASECHK.TRANS64.TRYWAIT P0, [R0+URZ+0x68], R3 ;  /* 0x00006803000075a7 */ /* 0x0022a400080011ff */
[----:B--2---:R-:W-:Y:S05]  /*12e60*/  @!P0 NANOSLEEP.SYNCS 0x989680 ;  /* 0x009896800000895d */ /* 0x004fea0003900000 */
[----:B------:R-:W2:Y:S02]  /*12e70*/  @!P0 SYNCS.PHASECHK.TRANS64 P0, [R0+URZ+0x68], R3 ;  /* 0x00006803000085a7 */ /* 0x000ea400080010ff */
[----:B--2---:R-:W-:Y:S05]  /*12e80*/  @!P0 BRA `(.L_x_130) ;  /* 0xfffffffc00f08947 */ /* 0x004fea000383ffff */
[----:B------:R-:W-:Y:S05]  /*12e90*/  BRA `(.L_x_475) ;  /* 0xffffff2800ac7947 */ /* 0x000fea000383ffff */
.L_x_132:
[----:B-1----:R1:W2:Y:S02]  /*12ea0*/  SYNCS.PHASECHK.TRANS64.TRYWAIT P0, [R0+URZ+0x68], R5 ;  /* 0x00006805000075a7 */ /* 0x0022a400080011ff */
[----:B--2---:R-:W-:Y:S05]  /*12eb0*/  @!P0 NANOSLEEP.SYNCS 0x989680 ;  /* 0x009896800000895d */ /* 0x004fea0003900000 */
[----:B------:R-:W2:Y:S02]  /*12ec0*/  @!P0 SYNCS.PHASECHK.TRANS64 P0, [R0+URZ+0x68], R5 ;  /* 0x00006805000085a7 */ /* 0x000ea400080010ff */
[----:B--2---:R-:W-:Y:S05]  /*12ed0*/  @!P0 BRA `(.L_x_132) ;  /* 0xfffffffc00f08947 */ /* 0x004fea000383ffff */
[----:B------:R-:W-:Y:S05]  /*12ee0*/  BRA `(.L_x_476) ;  /* 0xffffff2800c47947 */ /* 0x000fea000383ffff */
.L_x_140:
[----:B--2---:R2:W4:Y:S02]  /*12ef0*/  SYNCS.PHASECHK.TRANS64.TRYWAIT P1, [R2+URZ+0xc0], R3 ;  /* 0x0000c003020075a7 */ /* 0x00452400080211ff */
[----:B----4-:R-:W-:Y:S05]  /*12f00*/  @!P1 NANOSLEEP.SYNCS 0x989680 ;  /* 0x009896800000995d */ /* 0x010fea0003900000 */
[----:B------:R-:W4:Y:S02]  /*12f10*/  @!P1 SYNCS.PHASECHK.TRANS64 P1, [R2+URZ+0xc0], R3 ;  /* 0x0000c003020095a7 */ /* 0x000f2400080210ff */
[----:B----4-:R-:W-:Y:S05]  /*12f20*/  @!P1 BRA `(.L_x_140) ;  /* 0xfffffffc00f09947 */ /* 0x010fea000383ffff */
[----:B------:R-:W-:Y:S05]  /*12f30*/  BRA `(.L_x_477) ;  /* 0xffffff3000787947 */ /* 0x000fea000383ffff */
.L_x_144:
[----:B-1----:R1:W2:Y:S02]  /*12f40*/  SYNCS.PHASECHK.TRANS64.TRYWAIT P1, [R3+URZ+0x38], R14 ;  /* 0x0000380e030075a7 */ /* 0x0022a400080211ff */
[----:B--2---:R-:W-:Y:S05]  /*12f50*/  @!P1 NANOSLEEP.SYNCS 0x989680 ;  /* 0x009896800000995d */ /* 0x004fea0003900000 */
[----:B------:R-:W2:Y:S02]  /*12f60*/  @!P1 SYNCS.PHASECHK.TRANS64 P1, [R3+URZ+0x38], R14 ;  /* 0x0000380e030095a7 */ /* 0x000ea400080210ff */
[----:B--2---:R-:W-:Y:S05]  /*12f70*/  @!P1 BRA `(.L_x_144) ;  /* 0xfffffffc00f09947 */ /* 0x004fea000383ffff */
[----:B------:R-:W-:Y:S05]  /*12f80*/  BRA `(.L_x_478) ;  /* 0xffffff3000b87947 */ /* 0x000fea000383ffff */
.L_x_148:
[----:B------:R-:W-:Y:S01]  /*12f90*/  BSSY B0, `(.L_x_479) ;  /* 0x0000006000007945 */ /* 0x000fe20003800000 */
[----:B------:R-:W-:-:S07]  /*12fa0*/  MOV R15, 0xffffffff ;  /* 0xffffffff000f7802 */ /* 0x000fce0000000f00 */
[----:B--23--:R-:W-:Y:S05]  /*12fb0*/  WARPSYNC.COLLECTIVE R15, `(.L_x_480) ;  /* 0x000000000f0c7348 */ /* 0x00cfea0003c00000 */
[----:B------:R-:W-:Y:S02]  /*12fc0*/  ELECT P6, UR79, PT ;  /* 0x00000000004f782f */ /* 0x000fe400038c0000 */
[----:B------:R-:W-:Y:S01]  /*12fd0*/  MOV R14, UR79 ;  /* 0x0000004f000e7c02 */ /* 0x000fe20008000f00 */
[----:B--23--:R-:W-:Y:S10]  /*12fe0*/  ENDCOLLECTIVE ;  /* 0x000000000000791b */ /* 0x00cff40003800000 */
.L_x_480:
[----:B------:R-:W-:Y:S05]  /*12ff0*/  BSYNC B0 ;  /* 0x0000000000007941 */ /* 0x000fea0003800000 */
.L_x_479:
[----:B------:R-:W-:Y:S05]  /*13000*/  BRA `(.L_x_481) ;  /* 0xffffff3000dc7947 */ /* 0x000fea000383ffff */
.L_x_151:
[----:B-1----:R1:W2:Y:S02]  /*13010*/  SYNCS.PHASECHK.TRANS64.TRYWAIT P0, [R2+URZ+0x90], R3 ;  /* 0x00009003020075a7 */ /* 0x0022a400080011ff */
[----:B--2---:R-:W-:Y:S05]  /*13020*/  @!P0 NANOSLEEP.SYNCS 0x989680 ;  /* 0x009896800000895d */ /* 0x004fea0003900000 */
[----:B------:R-:W2:Y:S02]  /*13030*/  @!P0 SYNCS.PHASECHK.TRANS64 P0, [R2+URZ+0x90], R3 ;  /* 0x00009003020085a7 */ /* 0x000ea400080010ff */
[----:B--2---:R-:W-:Y:S05]  /*13040*/  @!P0 BRA `(.L_x_151) ;  /* 0xfffffffc00f08947 */ /* 0x004fea000383ffff */
[----:B------:R-:W-:Y:S05]  /*13050*/  BRA `(.L_x_482) ;  /* 0xffffff34005c7947 */ /* 0x000fea000383ffff */
.L_x_155:
[----:B------:R-:W-:Y:S01]  /*13060*/  BSSY B0, `(.L_x_483) ;  /* 0x0000006000007945 */ /* 0x000fe20003800000 */
[----:B------:R-:W-:-:S07]  /*13070*/  MOV R15, 0xffffffff ;  /* 0xffffffff000f7802 */ /* 0x000fce0000000f00 */
[----:B---3--:R-:W-:Y:S05]  /*13080*/  WARPSYNC.COLLECTIVE R15, `(.L_x_484) ;  /* 0x000000000f0c7348 */ /* 0x008fea0003c00000 */
[----:B------:R-:W-:Y:S02]  /*13090*/  ELECT P6, UR79, PT ;  /* 0x00000000004f782f */ /* 0x000fe400038c0000 */
[----:B------:R-:W-:Y:S01]  /*130a0*/  MOV R14, UR79 ;  /* 0x0000004f000e7c02 */ /* 0x000fe20008000f00 */
[----:B---3--:R-:W-:Y:S10]  /*130b0*/  ENDCOLLECTIVE ;  /* 0x000000000000791b */ /* 0x008ff40003800000 */
.L_x_484:
[----:B------:R-:W-:Y:S05]  /*130c0*/  BSYNC B0 ;  /* 0x0000000000007941 */ /* 0x000fea0003800000 */
.L_x_483:
[----:B------:R-:W-:Y:S05]  /*130d0*/  BRA `(.L_x_485) ;  /* 0xffffff3800dc7947 */ /* 0x000fea000383ffff */
.L_x_157:
[----:B-1----:R1:W2:Y:S02]  /*130e0*/  SYNCS.PHASECHK.TRANS64.TRYWAIT P0, [R0+URZ], R3 ;  /* 0x00000003000075a7 */ /* 0x0022a400080011ff */
[----:B--2---:R-:W-:Y:S05]  /*130f0*/  @!P0 NANOSLEEP.SYNCS 0x989680 ;  /* 0x009896800000895d */ /* 0x004fea0003900000 */
[----:B------:R-:W2:Y:S02]  /*13100*/  @!P0 SYNCS.PHASECHK.TRANS64 P0, [R0+URZ], R3 ;  /* 0x00000003000085a7 */ /* 0x000ea400080010ff */
[----:B--2---:R-:W-:Y:S05]  /*13110*/  @!P0 BRA `(.L_x_157) ;  /* 0xfffffffc00f08947 */ /* 0x004fea000383ffff */
[----:B------:R-:W-:Y:S05]  /*13120*/  BRA `(.L_x_486) ;  /* 0xffffff3c000c7947 */ /* 0x000fea000383ffff */
.L_x_158:
[----:B-1----:R1:W2:Y:S02]  /*13130*/  SYNCS.PHASECHK.TRANS64.TRYWAIT P0, [R2+URZ], R7 ;  /* 0x00000007020075a7 */ /* 0x0022a400080011ff */
[----:B--2---:R-:W-:Y:S05]  /*13140*/  @!P0 NANOSLEEP.SYNCS 0x989680 ;  /* 0x009896800000895d */ /* 0x004fea0003900000 */
[----:B------:R-:W2:Y:S02]  /*13150*/  @!P0 SYNCS.PHASECHK.TRANS64 P0, [R2+URZ], R7 ;  /* 0x00000007020085a7 */ /* 0x000ea400080010ff */
[----:B--2---:R-:W-:Y:S05]  /*13160*/  @!P0 BRA `(.L_x_158) ;  /* 0xfffffffc00f08947 */ /* 0x004fea000383ffff */
[----:B------:R-:W-:Y:S05]  /*13170*/  BRA `(.L_x_487) ;  /* 0xffffff3c00107947 */ /* 0x000fea000383ffff */
.L_x_183:
[----:B---3--:R3:W4:Y:S02]  /*13180*/  SYNCS.PHASECHK.TRANS64.TRYWAIT P0, [R0+URZ], R3 ;  /* 0x00000003000075a7 */ /* 0x00872400080011ff */
[----:B----4-:R-:W-:Y:S05]  /*13190*/  @!P0 NANOSLEEP.SYNCS 0x989680 ;  /* 0x009896800000895d */ /* 0x010fea0003900000 */
[----:B------:R-:W4:Y:S02]  /*131a0*/  @!P0 SYNCS.PHASECHK.TRANS64 P0, [R0+URZ], R3 ;  /* 0x00000003000085a7 */ /* 0x000f2400080010ff */
[----:B----4-:R-:W-:Y:S05]  /*131b0*/  @!P0 BRA `(.L_x_183) ;  /* 0xfffffffc00f08947 */ /* 0x010fea000383ffff */
[----:B------:R-:W-:Y:S05]  /*131c0*/  BRA `(.L_x_182) ;  /* 0xffffff5000ac7947 */ /* 0x000fea000383ffff */
.L_x_187:
[----:B---3--:R3:W4:Y:S02]  /*131d0*/  SYNCS.PHASECHK.TRANS64.TRYWAIT P0, [R0+URZ+0x20], R3 ;  /* 0x00002003000075a7 */ /* 0x00872400080011ff */
[----:B----4-:R-:W-:Y:S05]  /*131e0*/  @!P0 NANOSLEEP.SYNCS 0x989680 ;  /* 0x009896800000895d */ /* 0x010fea0003900000 */
[----:B------:R-:W4:Y:S02]  /*131f0*/  @!P0 SYNCS.PHASECHK.TRANS64 P0, [R0+URZ+0x20], R3 ;  /* 0x00002003000085a7 */ /* 0x000f2400080010ff */
[----:B----4-:R-:W-:Y:S05]  /*13200*/  @!P0 BRA `(.L_x_187) ;  /* 0xfffffffc00f08947 */ /* 0x010fea000383ffff */
[----:B------:R-:W-:Y:S05]  /*13210*/  BRA `(.L_x_186) ;  /* 0xffffff5000cc7947 */ /* 0x000fea000383ffff */
.L_x_257:
[----:B--2---:R2:W3:Y:S02]  /*13220*/  SYNCS.PHASECHK.TRANS64.TRYWAIT P0, [R0+URZ+0x20], R3 ;  /* 0x00002003000075a7 */ /* 0x0044e400080011ff */
[----:B---3--:R-:W-:Y:S05]  /*13230*/  @!P0 NANOSLEEP.SYNCS 0x989680 ;  /* 0x009896800000895d */ /* 0x008fea0003900000 */
[----:B------:R-:W3:Y:S02]  /*13240*/  @!P0 SYNCS.PHASECHK.TRANS64 P0, [R0+URZ+0x20], R3 ;  /* 0x00002003000085a7 */ /* 0x000ee400080010ff */
[----:B---3--:R-:W-:Y:S05]  /*13250*/  @!P0 BRA `(.L_x_257) ;  /* 0xfffffffc00f08947 */ /* 0x008fea000383ffff */
[----:B------:R-:W-:Y:S05]  /*13260*/  BRA `(.L_x_256) ;  /* 0xffffff8400487947 */ /* 0x000fea000383ffff */
.L_x_327:
[----:B------:R-:W-:Y:S02]  /*13270*/  HFMA2 R11, -RZ, RZ, 0, 1.847743988037109375e-06 ;  /* 0x0000001fff0b7431 */ /* 0x000fe400000001ff */
[----:B------:R-:W-:Y:S01]  /*13280*/  IMAD.MOV.U32 R13, RZ, RZ, R18 ;  /* 0x000000ffff0d7224 */ /* 0x000fe200078e0012 */
[----:B------:R-:W-:Y:S01]  /*13290*/  MOV R15, 0xffffffff ;  /* 0xffffffff000f7802 */ /* 0x000fe20000000f00 */
[----:B------:R-:W-:-:S07]  /*132a0*/  IMAD.MOV.U32 R12, RZ, RZ, RZ ;  /* 0x000000ffff0c7224 */ /* 0x000fce00078e00ff */
[----:B-12--5:R-:W-:Y:S05]  /*132b0*/  WARPSYNC.COLLECTIVE R15, `(.L_x_488) ;  /* 0x000000000f087348 */ /* 0x026fea0003c00000 */
[----:B------:R3:W4:Y:S02]  /*132c0*/  SHFL.IDX P6, R14, R13, R12, R11 ;  /* 0x0000000c0d0e7389 */ /* 0x00072400000c000b */
[----:B-12345:R-:W-:Y:S05]  /*132d0*/  ENDCOLLECTIVE ;  /* 0x000000000000791b */ /* 0x03efea0003800000 */
.L_x_488:
[----:B------:R-:W-:Y:S05]  /*132e0*/  BRA `(.L_x_489) ;  /* 0xffffffb800287947 */ /* 0x000fea000383ffff */
.L_x_339:
[----:B---3--:R3:W4:Y:S02]  /*132f0*/  SYNCS.PHASECHK.TRANS64.TRYWAIT P0, [R5+URZ+0x50], R6 ;  /* 0x00005006050075a7 */ /* 0x00872400080011ff */
[----:B----4-:R-:W-:Y:S05]  /*13300*/  @!P0 NANOSLEEP.SYNCS 0x989680 ;  /* 0x009896800000895d */ /* 0x010fea0003900000 */
[----:B------:R-:W4:Y:S02]  /*13310*/  @!P0 SYNCS.PHASECHK.TRANS64 P0, [R5+URZ+0x50], R6 ;  /* 0x00005006050085a7 */ /* 0x000f2400080010ff */
[----:B----4-:R-:W-:Y:S05]  /*13320*/  @!P0 BRA `(.L_x_339) ;  /* 0xfffffffc00f08947 */ /* 0x010fea000383ffff */
[----:B------:R-:W-:Y:S05]  /*13330*/  BRA `(.L_x_490) ;  /* 0xffffffbc00b47947 */ /* 0x000fea000383ffff */
.L_x_353:
[----:B-1----:R1:W3:Y:S02]  /*13340*/  SYNCS.PHASECHK.TRANS64.TRYWAIT P0, [R5+URZ+0x50], R4 ;  /* 0x00005004050075a7 */ /* 0x0022e400080011ff */
[----:B---3--:R-:W-:Y:S05]  /*13350*/  @!P0 NANOSLEEP.SYNCS 0x989680 ;  /* 0x009896800000895d */ /* 0x008fea0003900000 */
[----:B------:R-:W3:Y:S02]  /*13360*/  @!P0 SYNCS.PHASECHK.TRANS64 P0, [R5+URZ+0x50], R4 ;  /* 0x00005004050085a7 */ /* 0x000ee400080010ff */
[----:B---3--:R-:W-:Y:S05]  /*13370*/  @!P0 BRA `(.L_x_353) ;  /* 0xfffffffc00f08947 */ /* 0x008fea000383ffff */
[----:B------:R-:W-:Y:S05]  /*13380*/  BRA `(.L_x_491) ;  /* 0xffffffc400287947 */ /* 0x000fea000383ffff */
.L_x_366:
[----:B-1----:R1:W2:Y:S02]  /*13390*/  SYNCS.PHASECHK.TRANS64.TRYWAIT P0, [R28+URZ+0x50], R5 ;  /* 0x000050051c0075a7 */ /* 0x0022a400080011ff */
[----:B--2---:R-:W-:Y:S05]  /*133a0*/  @!P0 NANOSLEEP.SYNCS 0x989680 ;  /* 0x009896800000895d */ /* 0x004fea0003900000 */
[----:B------:R-:W2:Y:S02]  /*133b0*/  @!P0 SYNCS.PHASECHK.TRANS64 P0, [R28+URZ+0x50], R5 ;  /* 0x000050051c0085a7 */ /* 0x000ea400080010ff */
[----:B--2---:R-:W-:Y:S05]  /*133c0*/  @!P0 BRA `(.L_x_366) ;  /* 0xfffffffc00f08947 */ /* 0x004fea000383ffff */
[----:B------:R-:W-:Y:S05]  /*133d0*/  BRA `(.L_x_492) ;  /* 0xffffffc800a07947 */ /* 0x000fea000383ffff */
.L_x_378:
[----:B-1----:R1:W2:Y:S02]  /*133e0*/  SYNCS.PHASECHK.TRANS64.TRYWAIT P0, [R46+URZ+0x50], R5 ;  /* 0x000050052e0075a7 */ /* 0x0022a400080011ff */
[----:B--2---:R-:W-:Y:S05]  /*133f0*/  @!P0 NANOSLEEP.SYNCS 0x989680 ;  /* 0x009896800000895d */ /* 0x004fea0003900000 */
[----:B------:R-:W2:Y:S02]  /*13400*/  @!P0 SYNCS.PHASECHK.TRANS64 P0, [R46+URZ+0x50], R5 ;  /* 0x000050052e0085a7 */ /* 0x000ea400080010ff */
[----:B--2---:R-:W-:Y:S05]  /*13410*/  @!P0 BRA `(.L_x_378) ;  /* 0xfffffffc00f08947 */ /* 0x004fea000383ffff */
[----:B------:R-:W-:Y:S05]  /*13420*/  BRA `(.L_x_493) ;  /* 0xffffffcc00f47947 */ /* 0x000fea000383ffff */
.L_x_390:
[----:B-1----:R1:W2:Y:S02]  /*13430*/  SYNCS.PHASECHK.TRANS64.TRYWAIT P0, [R48+URZ+0x50], R5 ;  /* 0x00005005300075a7 */ /* 0x0022a400080011ff */
[----:B--2---:R-:W-:Y:S05]  /*13440*/  @!P0 NANOSLEEP.SYNCS 0x989680 ;  /* 0x009896800000895d */ /* 0x004fea0003900000 */
[----:B------:R-:W2:Y:S02]  /*13450*/  @!P0 SYNCS.PHASECHK.TRANS64 P0, [R48+URZ+0x50], R5 ;  /* 0x00005005300085a7 */ /* 0x000ea400080010ff */
[----:B--2---:R-:W-:Y:S05]  /*13460*/  @!P0 BRA `(.L_x_390) ;  /* 0xfffffffc00f08947 */ /* 0x004fea000383ffff */
[----:B------:R-:W-:Y:S05]  /*13470*/  BRA `(.L_x_494) ;  /* 0xffffffd400487947 */ /* 0x000fea000383ffff */
.L_x_402:
[----:B-1----:R1:W2:Y:S02]  /*13480*/  SYNCS.PHASECHK.TRANS64.TRYWAIT P0, [R46+URZ+0x50], R5 ;  /* 0x000050052e0075a7 */ /* 0x0022a400080011ff */
[----:B--2---:R-:W-:Y:S05]  /*13490*/  @!P0 NANOSLEEP.SYNCS 0x989680 ;  /* 0x009896800000895d */ /* 0x004fea0003900000 */
[----:B------:R-:W2:Y:S02]  /*134a0*/  @!P0 SYNCS.PHASECHK.TRANS64 P0, [R46+URZ+0x50], R5 ;  /* 0x000050052e0085a7 */ /* 0x000ea400080010ff */
[----:B--2---:R-:W-:Y:S05]  /*134b0*/  @!P0 BRA `(.L_x_402) ;  /* 0xfffffffc00f08947 */ /* 0x004fea000383ffff */
[----:B------:R-:W-:Y:S05]  /*134c0*/  BRA `(.L_x_495) ;  /* 0xffffffd800907947 */ /* 0x000fea000383ffff */
.L_x_414:
[----:B-1----:R1:W2:Y:S02]  /*134d0*/  SYNCS.PHASECHK.TRANS64.TRYWAIT P0, [R48+URZ+0x50], R5 ;  /* 0x00005005300075a7 */ /* 0x0022a400080011ff */
[----:B--2---:R-:W-:Y:S05]  /*134e0*/  @!P0 NANOSLEEP.SYNCS 0x989680 ;  /* 0x009896800000895d */ /* 0x004fea0003900000 */
[----:B------:R-:W2:Y:S02]  /*134f0*/  @!P0 SYNCS.PHASECHK.TRANS64 P0, [R48+URZ+0x50], R5 ;  /* 0x00005005300085a7 */ /* 0x000ea400080010ff */
[----:B--2---:R-:W-:Y:S05]  /*13500*/  @!P0 BRA `(.L_x_414) ;  /* 0xfffffffc00f08947 */ /* 0x004fea000383ffff */
[----:B------:R-:W-:Y:S05]  /*13510*/  BRA `(.L_x_496) ;  /* 0xffffffdc00e47947 */ /* 0x000fea000383ffff */
.L_x_426:
[----:B-1----:R1:W2:Y:S02]  /*13520*/  SYNCS.PHASECHK.TRANS64.TRYWAIT P0, [R20+URZ+0x50], R15 ;  /* 0x0000500f140075a7 */ /* 0x0022a400080011ff */
[----:B--2---:R-:W-:Y:S05]  /*13530*/  @!P0 NANOSLEEP.SYNCS 0x989680 ;  /* 0x009896800000895d */ /* 0x004fea0003900000 */
[----:B------:R-:W2:Y:S02]  /*13540*/  @!P0 SYNCS.PHASECHK.TRANS64 P0, [R20+URZ+0x50], R15 ;  /* 0x0000500f140085a7 */ /* 0x000ea400080010ff */
[----:B--2---:R-:W-:Y:S05]  /*13550*/  @!P0 BRA `(.L_x_426) ;  /* 0xfffffffc00f08947 */ /* 0x004fea000383ffff */
[----:B------:R-:W-:Y:S05]  /*13560*/  BRA `(.L_x_497) ;  /* 0xffffffe400207947 */ /* 0x000fea000383ffff */
.L_x_435:
[----:B-1----:R1:W2:Y:S02]  /*13570*/  SYNCS.PHASECHK.TRANS64.TRYWAIT P0, [R4+URZ+0x90], R5 ;  /* 0x00009005040075a7 */ /* 0x0022a400080011ff */
[----:B--2---:R-:W-:Y:S05]  /*13580*/  @!P0 NANOSLEEP.SYNCS 0x989680 ;  /* 0x009896800000895d */ /* 0x004fea0003900000 */
[----:B------:R-:W2:Y:S02]  /*13590*/  @!P0 SYNCS.PHASECHK.TRANS64 P0, [R4+URZ+0x90], R5 ;  /* 0x00009005040085a7 */ /* 0x000ea400080010ff */
[----:B--2---:R-:W-:Y:S05]  /*135a0*/  @!P0 BRA `(.L_x_435) ;  /* 0xfffffffc00f08947 */ /* 0x004fea000383ffff */
[----:B------:R-:W-:Y:S05]  /*135b0*/  BRA `(.L_x_498) ;  /* 0xffffffe8004c7947 */ /* 0x000fea000383ffff */
.L_x_499:
[----:B------:R-:W-:-:S00]  /*135c0*/  BRA `(.L_x_499) ;  /* 0xfffffffc00fc7947 */ /* 0x000fc0000383ffff */
[----:B------:R-:W-:-:S00]  /*135d0*/  NOP ;  /* 0x0000000000007918 */ /* 0x000fc00000000000 */
        /* <DEDUP_REMOVED lines=10> */
.L_x_929:


//--------------------- .text._ZN7cutlass13device_kernelINS_9transform6kernel30SM90StructuredSparseCompressorIN4cute5tupleIJiiiiEEENS_12float_e4m3_tENS_6layout8RowMajorENS_21Sm1xxGemmSparseConfigINS4_11sparse_elemILi2ES7_EES9_NSB_ILi8EhEEEEEEEEvNT_6ParamsE --------------------------
	.section	.text._ZN7cutlass13device_kernelINS_9transform6kernel30SM90StructuredSparseCompressorIN4cute5tupleIJiiiiEEENS_12float_e4m3_tENS_6layout8RowMajorENS_21Sm1xxGemmSparseConfigINS4_11sparse_elemILi2ES7_EES9_NSB_ILi8EhEEEEEEEEvNT_6ParamsE,"ax",@progbits
	.align	128
.text._ZN7cutlass13device_kernelINS_9transform6kernel30SM90StructuredSparseCompressorIN4cute5tupleIJiiiiEEENS_12float_e4m3_tENS_6layout8RowMajorENS_21Sm1xxGemmSparseConfigINS4_11sparse_elemILi2ES7_EES9_NSB_ILi8EhEEEEEEEEvNT_6ParamsE:
        .type           _ZN7cutlass13device_kernelINS_9transform6kernel30SM90StructuredSparseCompressorIN4cute5tupleIJiiiiEEENS_12float_e4m3_tENS_6layout8RowMajorENS_21Sm1xxGemmSparseConfigINS4_11sparse_elemILi2ES7_EES9_NSB_ILi8EhEEEEEEEEvNT_6ParamsE,@function
        .size           _ZN7cutlass13device_kernelINS_9transform6kernel30SM90StructuredSparseCompressorIN4cute5tupleIJiiiiEEENS_12float_e4m3_tENS_6layout8RowMajorENS_21Sm1xxGemmSparseConfigINS4_11sparse_elemILi2ES7_EES9_NSB_ILi8EhEEEEEEEEvNT_6ParamsE,(.L_x_930 - _ZN7cutlass13device_kernelINS_9transform6kernel30SM90StructuredSparseCompressorIN4cute5tupleIJiiiiEEENS_12float_e4m3_tENS_6layout8RowMajorENS_21Sm1xxGemmSparseConfigINS4_11sparse_elemILi2ES7_EES9_NSB_ILi8EhEEEEEEEEvNT_6ParamsE)
        .other          _ZN7cutlass13device_kernelINS_9transform6kernel30SM90StructuredSparseCompressorIN4cute5tupleIJiiiiEEENS_12float_e4m3_tENS_6layout8RowMajorENS_21Sm1xxGemmSparseConfigINS4_11sparse_elemILi2ES7_EES9_NSB_ILi8EhEEEEEEEEvNT_6ParamsE,@"STO_CUDA_ENTRY STV_DEFAULT"
_ZN7cutlass13device_kernelINS_9transform6kernel30SM90StructuredSparseCompressorIN4cute5tupleIJiiiiEEENS_12float_e4m3_tENS_6layout8RowMajorENS_21Sm1xxGemmSparseConfigINS4_11sparse_elemILi2ES7_EES9_NSB_ILi8EhEEEEEEEEvNT_6ParamsE:
[----:B------:R-:W0:Y:S01]  /*0000*/  LDC R1, c[0x0][0x37c] ;  /* 0x0000df00ff017b82 */ /* 0x000e220000000800 */
[----:B------:R-:W1:Y:S07]  /*0010*/  S2R R36, SR_TID.X ;  /* 0x0000000000247919 */ /* 0x000e6e0000002100 */
[----:B------:R-:W2:Y:S01]  /*0020*/  S2UR UR4, SR_CgaCtaId ;  /* 0x00000000000479c3 */ /* 0x000ea20000008800 */
[----:B------:R-:W3:Y:S01]  /*0030*/  LDCU.128 UR8, c[0x0][0x390] ;  /* 0x00007200ff0877ac */ /* 0x000ee20008000c00 */
[----:B------:R-:W-:Y:S01]  /*0040*/  IMAD.MOV.U32 R7, RZ, RZ, RZ ;  /* 0x000000ffff077224 */ /* 0x000fe200078e00ff */
[----:B------:R-:W4:Y:S01]  /*0050*/  S2R R30, SR_CTAID.X ;  /* 0x00000000001e7919 */ /* 0x000f220000002500 */
[----:B------:R-:W-:Y:S01]  /*0060*/  UMOV UR38, 0x400 ;  /* 0x0000040000267882 */ /* 0x000fe20000000000 */
[----:B------:R-:W0:Y:S01]  /*0070*/  LDCU.64 UR36, c[0x0][0x358] ;  /* 0x00006b00ff2477ac */ /* 0x000e220008000a00 */
[----:B------:R-:W5:Y:S02]  /*0080*/  S2R R14, SR_CTAID.Y ;  /* 0x00000000000e7919 */ /* 0x000f640000002600 */
[----:B------:R-:W3:Y:S08]  /*0090*/  LDC.64 R16, c[0x0][0x388] ;  /* 0x0000e200ff107b82 */ /* 0x000ef00000000a00 */
[----:B------:R-:W0:Y:S01]  /*00a0*/  LDC R19, c[0x0][0x380] ;  /* 0x0000e000ff137b82 */ /* 0x000e220000000800 */
[----:B--2---:R-:W-:-:S07]  /*00b0*/  ULEA UR38, UR4, UR38, 0x18 ;  /* 0x0000002604267291 */ /* 0x004fce000f8ec0ff */
[----:B------:R-:W2:Y:S01]  /*00c0*/  S2UR UR4, SR_CTAID.Z ;  /* 0x00000000000479c3 */ /* 0x000ea20000002700 */
[----:B-1----:R-:W-:Y:S01]  /*00d0*/  IMAD.SHL.U32 R34, R36, 0x40, RZ ;  /* 0x0000004024227824 */ /* 0x002fe200078e00ff */
[----:B---3--:R-:W-:Y:S01]  /*00e0*/  ISETP.NE.AND P0, PT, R17, 0x1, PT ;  /* 0x000000011100780c */ /* 0x008fe20003f05270 */
[----:B------:R-:W-:-:S05]  /*00f0*/  VIADD R27, R16, 0x1f ;  /* 0x0000001f101b7836 */ /* 0x000fca0000000000 */
[----:B------:R-:W2:Y:S01]  /*0100*/  LDC.64 R20, c[0x0][0x3a0] ;  /* 0x0000e800ff147b82 */ /* 0x000ea20000000a00 */
[----:B----4-:R-:W-:Y:S01]  /*0110*/  IMAD.WIDE.U32 R2, R30, 0x80, RZ ;  /* 0x000000801e027825 */ /* 0x010fe200078e00ff */
[----:B------:R-:W-:Y:S02]  /*0120*/  LOP3.LUT R11, R34, 0x1fc0, RZ, 0xc0, !PT ;  /* 0x00001fc0220b7812 */ /* 0x000fe400078ec0ff */
[----:B------:R-:W-:Y:S01]  /*0130*/  SHF.R.S32.HI R0, RZ, 0x1f, R27 ;  /* 0x0000001fff007819 */ /* 0x000fe2000001141b */
[----:B-----5:R-:W-:Y:S02]  /*0140*/  IMAD.SHL.U32 R6, R14, 0x80, RZ ;  /* 0x000000800e067824 */ /* 0x020fe400078e00ff */
[----:B------:R-:W-:Y:S01]  /*0150*/  STS.128 [R11+UR38+0x4000], RZ ;  /* 0x004000ff0b007988 */ /* 0x000fe20008000c26 */
[----:B------:R-:W-:Y:S01]  /*0160*/  IMAD R9, R3, UR10, RZ ;  /* 0x0000000a03097c24 */ /* 0x000fe2000f8e02ff */
[----:B------:R-:W-:Y:S01]  /*0170*/  LEA.HI R0, R0, R27, RZ, 0x5 ;  /* 0x0000001b00007211 */ /* 0x000fe200078f28ff */
[----:B------:R-:W-:Y:S01]  /*0180*/  IMAD.WIDE.U32 R4, R2, UR10, R6 ;  /* 0x0000000a02047c25 */ /* 0x000fe2000f8e0006 */
[----:B------:R-:W-:Y:S02]  /*0190*/  STS.128 [R11+UR38+0x4010], RZ ;  /* 0x004010ff0b007988 */ /* 0x000fe40008000c26 */
[----:B------:R-:W-:Y:S01]  /*01a0*/  LOP3.LUT R0, R0, 0xffffffe0, RZ, 0xc0, !PT ;  /* 0xffffffe000007812 */ /* 0x000fe200078ec0ff */
[----:B0-----:R-:W-:Y:S01]  /*01b0*/  VIADD R7, R19, 0x7f ;  /* 0x0000007f13077836 */ /* 0x001fe20000000000 */
[----:B------:R-:W-:Y:S01]  /*01c0*/  STS.128 [R11+UR38+0x4020], RZ ;  /* 0x004020ff0b007988 */ /* 0x000fe20008000c26 */
[----:B------:R-:W-:Y:S01]  /*01d0*/  IMAD R9, R2, UR11, R9 ;  /* 0x0000000b02097c24 */ /* 0x000fe2000f8e0209 */
[----:B------:R-:W-:Y:S01]  /*01e0*/  SHF.R.S32.HI R32, RZ, 0x1, R0 ;  /* 0x00000001ff207819 */ /* 0x000fe20000011400 */
[----:B------:R-:W-:Y:S01]  /*01f0*/  IMAD.SHL.U32 R33, R36, 0x10, RZ ;  /* 0x0000001024217824 */ /* 0x000fe200078e00ff */
[----:B------:R0:W-:Y:S01]  /*0200*/  STS.128 [R11+UR38+0x4030], RZ ;  /* 0x004030ff0b007988 */ /* 0x0001e20008000c26 */
[----:B------:R-:W-:Y:S01]  /*0210*/  SHF.R.S32.HI R8, RZ, 0x1f, R7 ;  /* 0x0000001fff087819 */ /* 0x000fe20000011407 */
[----:B------:R-:W-:Y:S01]  /*0220*/  IMAD.IADD R5, R5, 0x1, R9 ;  /* 0x0000000105057824 */ /* 0x000fe200078e0209 */
[----:B------:R-:W-:Y:S01]  /*0230*/  SHF.R.S32.HI R31, RZ, 0x1f, R32 ;  /* 0x0000001fff1f7819 */ /* 0x000fe20000011420 */
[----:B------:R-:W-:Y:S01]  /*0240*/  VIADD R9, R16, 0x7f ;  /* 0x0000007f10097836 */ /* 0x000fe20000000000 */
[----:B------:R-:W-:Y:S01]  /*0250*/  LEA.HI R7, R8, R7, RZ, 0x7 ;  /* 0x0000000708077211 */ /* 0x000fe200078f38ff */
[----:B------:R-:W-:Y:S01]  /*0260*/  IMAD.IADD R29, R16, 0x1, -R6 ;  /* 0x00000001101d7824 */ /* 0x000fe200078e0a06 */
[----:B------:R-:W-:Y:S01]  /*0270*/  LOP3.LUT R12, R33, 0x7f0, RZ, 0xc0, !PT ;  /* 0x000007f0210c7812 */ /* 0x000fe200078ec0ff */
[----:B------:R-:W-:Y:S01]  /*0280*/  BAR.SYNC.DEFER_BLOCKING 0x0 ;  /* 0x0000000000007b1d */ /* 0x000fe20000010000 */
[----:B------:R-:W-:Y:S01]  /*0290*/  SHF.R.S32.HI R10, RZ, 0x1f, R9 ;  /* 0x0000001fff0a7819 */ /* 0x000fe20000011409 */
[C---:B0-----:R-:W-:Y:S01]  /*02a0*/  IMAD.SHL.U32 R11, R7.reuse, 0x10, RZ ;  /* 0x00000010070b7824 */ /* 0x041fe200078e00ff */
[----:B------:R-:W-:Y:S01]  /*02b0*/  LOP3.LUT R7, R7, 0x1ffff80, RZ, 0xc0, !PT ;  /* 0x01ffff8007077812 */ /* 0x000fe200078ec0ff */
[----:B------:R-:W-:Y:S01]  /*02c0*/  IMAD.SHL.U32 R8, R14, 0x40, RZ ;  /* 0x000000400e087824 */ /* 0x000fe200078e00ff */
[----:B------:R-:W-:Y:S01]  /*02d0*/  LEA.HI R9, R10, R9, RZ, 0x7 ;  /* 0x000000090a097211 */ /* 0x000fe200078f38ff */
[----:B------:R-:W-:Y:S01]  /*02e0*/  IMAD.SHL.U32 R10, R30, 0x800, RZ ;  /* 0x000008001e0a7824 */ /* 0x000fe200078e00ff */
[----:B------:R-:W-:Y:S01]  /*02f0*/  LOP3.LUT R13, R11, 0xfffff800, RZ, 0xc0, !PT ;  /* 0xfffff8000b0d7812 */ /* 0x000fe200078ec0ff */
[----:B------:R-:W-:Y:S01]  /*0300*/  IMAD R11, R3, R32, RZ ;  /* 0x00000020030b7224 */ /* 0x000fe200078e02ff */
[----:B------:R-:W-:Y:S01]  /*0310*/  IADD3 R6, PT, PT, R6, R27, -R0 ;  /* 0x0000001b06067210 */ /* 0x000fe20007ffe800 */
[----:B------:R-:W-:Y:S01]  /*0320*/  IMAD R0, R0, R19, RZ ;  /* 0x0000001300007224 */ /* 0x000fe200078e02ff */
[----:B------:R-:W-:Y:S01]  /*0330*/  SHF.R.S32.HI R3, RZ, 0x1f, R13 ;  /* 0x0000001fff037819 */ /* 0x000fe2000001140d */
[----:B------:R-:W-:-:S02]  /*0340*/  IMAD R15, R2, R31, R11 ;  /* 0x0000001f020f7224 */ /* 0x000fc400078e020b */
[----:B------:R-:W-:Y:S01]  /*0350*/  IMAD.MOV.U32 R11, RZ, RZ, RZ ;  /* 0x000000ffff0b7224 */ /* 0x000fe200078e00ff */
[----:B------:R-:W-:Y:S01]  /*0360*/  SHF.R.S32.HI R0, RZ, 0x1, R0 ;  /* 0x00000001ff007819 */ /* 0x000fe20000011400 */
[-C--:B------:R-:W-:Y:S02]  /*0370*/  IMAD R3, R3, R14.reuse, RZ ;  /* 0x0000000e03037224 */ /* 0x080fe400078e02ff */
[----:B------:R-:W-:-:S04]  /*0380*/  IMAD.WIDE.U32 R10, R13, R14, R10 ;  /* 0x0000000e0d0a7225 */ /* 0x000fc800078e000a */
[----:B------:R-:W-:Y:S01]  /*0390*/  IMAD R30, R30, -0x80, R19 ;  /* 0xffffff801e1e7824 */ /* 0x000fe200078e0213 */
[----:B------:R0:W-:Y:S01]  /*03a0*/  STS.128 [R12+UR38], RZ ;  /* 0x000000ff0c007988 */ /* 0x0001e20008000c26 */
[----:B------:R-:W-:-:S03]  /*03b0*/  IMAD.IADD R11, R11, 0x1, R3 ;  /* 0x000000010b0b7824 */ /* 0x000fc600078e0203 */
[C---:B------:R-:W-:Y:S01]  /*03c0*/  VIMNMX R35, PT, PT, R30.reuse, R29, PT ;  /* 0x0000001d1e237248 */ /* 0x040fe20003fe0100 */
[----:B------:R-:W-:Y:S01]  /*03d0*/  IMAD.IADD R27, R27, 0x1, -R6 ;  /* 0x000000011b1b7824 */ /* 0x000fe200078e0a06 */
[----:B------:R-:W-:Y:S02]  /*03e0*/  VIMNMX R25, PT, PT, R30, 0x80, PT ;  /* 0x000000801e197848 */ /* 0x000fe40003fe0100 */
[----:B0-----:R-:W-:Y:S01]  /*03f0*/  SHF.R.U32.HI R12, RZ, 0x7, R9 ;  /* 0x00000007ff0c7819 */ /* 0x001fe20000011609 */
[----:B------:R-:W-:-:S04]  /*0400*/  IMAD.MOV.U32 R9, RZ, RZ, RZ ;  /* 0x000000ffff097224 */ /* 0x000fc800078e00ff */
[----:B------:R-:W-:Y:S02]  /*0410*/  IMAD R7, R7, R12, RZ ;  /* 0x0000000c07077224 */ /* 0x000fe400078e02ff */
[----:B------:R-:W0:Y:S01]  /*0420*/  LDC.64 R12, c[0x0][0x3a8] ;  /* 0x0000ea00ff0c7b82 */ /* 0x000e220000000a00 */
[----:B------:R-:W-:-:S04]  /*0430*/  IMAD.WIDE.U32 R8, R32, R2, R8 ;  /* 0x0000000220087225 */ /* 0x000fc800078e0008 */
[----:B------:R-:W-:Y:S02]  /*0440*/  IMAD.SHL.U32 R7, R7, 0x80, RZ ;  /* 0x0000008007077824 */ /* 0x000fe400078e00ff */
[----:B--2---:R-:W-:-:S03]  /*0450*/  IMAD.WIDE.U32 R2, R20, UR4, R4 ;  /* 0x0000000414027c25 */ /* 0x004fc6000f8e0004 */
[----:B------:R-:W-:Y:S01]  /*0460*/  SHF.R.S32.HI R4, RZ, 0x3, R7 ;  /* 0x00000003ff047819 */ /* 0x000fe20000011407 */
[----:B------:R-:W-:Y:S01]  /*0470*/  IMAD R48, R21, UR4, R3 ;  /* 0x0000000415307c24 */ /* 0x000fe2000f8e0203 */
[----:B------:R-:W-:Y:S01]  /*0480*/  SEL R7, R0, RZ, P0 ;  /* 0x000000ff00077207 */ /* 0x000fe20000000000 */
[----:B------:R-:W-:Y:S01]  /*0490*/  IMAD.IADD R9, R9, 0x1, R15 ;  /* 0x0000000109097824 */ /* 0x000fe200078e020f */
[----:B------:R-:W-:Y:S01]  /*04a0*/  SEL R3, R4, RZ, P0 ;  /* 0x000000ff04037207 */ /* 0x000fe20000000000 */
[----:B------:R-:W-:Y:S01]  /*04b0*/  BAR.SYNC.DEFER_BLOCKING 0x0 ;  /* 0x0000000000007b1d */ /* 0x000fe20000010000 */
[----:B------:R-:W-:Y:S01]  /*04c0*/  ISETP.GE.AND P0, PT, R35, 0x80, PT ;  /* 0x000000802300780c */ /* 0x000fe20003f06270 */
[----:B------:R-:W-:Y:S01]  /*04d0*/  IMAD.WIDE.U32 R4, R7, UR4, R8 ;  /* 0x0000000407047c25 */ /* 0x000fe2000f8e0008 */
[----:B------:R-:W-:Y:S02]  /*04e0*/  SHF.R.S32.HI R7, RZ, 0x1f, R7 ;  /* 0x0000001fff077819 */ /* 0x000fe40000011407 */
[----:B------:R-:W-:Y:S01]  /*04f0*/  IADD3 R45, P1, PT, R2, UR8, RZ ;  /* 0x00000008022d7c10 */ /* 0x000fe2000ff3e0ff */
[----:B------:R-:W-:Y:S01]  /*0500*/  IMAD.WIDE.U32 R16, R3, UR4, R10 ;  /* 0x0000000403107c25 */ /* 0x000fe2000f8e000a */
[----:B------:R-:W-:-:S02]  /*0510*/  SHF.R.S32.HI R3, RZ, 0x1f, R3 ;  /* 0x0000001fff037819 */ /* 0x000fc40000011403 */
[----:B0-----:R-:W-:Y:S01]  /*0520*/  IADD3 R28, P2, PT, R4, R12, RZ ;  /* 0x0000000c041c7210 */ /* 0x001fe20007f5e0ff */
[----:B------:R-:W-:Y:S01]  /*0530*/  IMAD R7, R7, UR4, RZ ;  /* 0x0000000407077c24 */ /* 0x000fe2000f8e02ff */
[----:B------:R-:W-:Y:S01]  /*0540*/  IADD3.X R48, PT, PT, R48, UR9, RZ, P1, !PT ;  /* 0x0000000930307c10 */ /* 0x000fe20008ffe4ff */
[----:B------:R-:W-:-:S03]  /*0550*/  IMAD R3, R3, UR4, RZ ;  /* 0x0000000403037c24 */ /* 0x000fc6000f8e02ff */
[----:B------:R-:W-:Y:S01]  /*0560*/  IADD3.X R26, PT, PT, R13, R5, R7, P2, !PT ;  /* 0x000000050d1a7210 */ /* 0x000fe200017fe407 */
[----:B------:R-:W-:Y:S01]  /*0570*/  IMAD.IADD R24, R17, 0x1, R3 ;  /* 0x0000000111187824 */ /* 0x000fe200078e0203 */
[----:B------:R-:W-:Y:S06]  /*0580*/  @!P0 BRA `(.L_x_500) ;  /* 0x0000001000548947 */ /* 0x000fec0003800000 */
[----:B------:R-:W-:Y:S01]  /*0590*/  SHF.R.U32.HI R13, RZ, 0x3, R36 ;  /* 0x00000003ff0d7819 */ /* 0x000fe20000011624 */
[----:B------:R-:W-:Y:S01]  /*05a0*/  IMAD.MOV.U32 R7, RZ, RZ, RZ ;  /* 0x000000ffff077224 */ /* 0x000fe200078e00ff */
[----:B------:R-:W-:-:S03]  /*05b0*/  LOP3.LUT R6, R33, 0x70, RZ, 0xc0, !PT ;  /* 0x0000007021067812 */ /* 0x000fc600078ec0ff */
[C---:B------:R-:W-:Y:S02]  /*05c0*/  VIADD R3, R13.reuse, 0x10 ;  /* 0x000000100d037836 */ /* 0x040fe40000000000 */
[----:B------:R-:W-:Y:S02]  /*05d0*/  VIADD R9, R13, 0x30 ;  /* 0x000000300d097836 */ /* 0x000fe40000000000 */
[----:B------:R-:W-:-:S04]  /*05e0*/  IMAD.WIDE.U32 R20, R3, UR10, R6 ;  /* 0x0000000a03147c25 */ /* 0x000fc8000f8e0006 */
[----:B------:R-:W-:Y:S01]  /*05f0*/  IMAD.WIDE.U32 R18, R13, UR10, R6 ;  /* 0x0000000a0d127c25 */ /* 0x000fe2000f8e0006 */
[----:B------:R-:W-:-:S03]  /*0600*/  IADD3 R20, P5, PT, R45, R20, RZ ;  /* 0x000000142d147210 */ /* 0x000fc60007fbe0ff */
[----:B------:R-:W-:Y:S01]  /*0610*/  IMAD R23, R3, UR11, R21 ;  /* 0x0000000b03177c24 */ /* 0x000fe2000f8e0215 */
[C---:B------:R-:W-:Y:S01]  /*0620*/  IADD3 R21, PT, PT, R13.reuse, 0x70, RZ ;  /* 0x000000700d157810 */ /* 0x040fe20007ffe0ff */
[----:B------:R-:W-:Y:S01]  /*0630*/  VIADD R5, R13, 0x20 ;  /* 0x000000200d057836 */ /* 0x000fe20000000000 */
[----:B------:R-:W-:Y:S01]  /*0640*/  IADD3 R18, P6, PT, R45, R18, RZ ;  /* 0x000000122d127210 */ /* 0x000fe20007fde0ff */
[----:B------:R-:W-:Y:S02]  /*0650*/  VIADD R3, R13, 0x40 ;  /* 0x000000400d037836 */ /* 0x000fe40000000000 */
[----:B------:R-:W-:-:S04]  /*0660*/  IMAD.WIDE.U32 R14, R9, UR10, R6 ;  /* 0x0000000a090e7c25 */ /* 0x000fc8000f8e0006 */
[----:B------:R-:W-:Y:S01]  /*0670*/  IMAD R37, R13, UR11, R19 ;  /* 0x0000000b0d257c24 */ /* 0x000fe2000f8e0213 */
[----:B------:R-:W-:Y:S01]  /*0680*/  IADD3 R14, P3, PT, R45, R14, RZ ;  /* 0x0000000e2d0e7210 */ /* 0x000fe20007f7e0ff */
[----:B------:R-:W-:Y:S02]  /*0690*/  VIADD R19, R13, 0x50 ;  /* 0x000000500d137836 */ /* 0x000fe40000000000 */
[----:B------:R-:W-:-:S04]  /*06a0*/  IMAD.WIDE.U32 R40, R5, UR10, R6 ;  /* 0x0000000a05287c25 */ /* 0x000fc8000f8e0006 */
[----:B------:R-:W-:Y:S01]  /*06b0*/  IMAD.WIDE.U32 R10, R3, UR10, R6 ;  /* 0x0000000a030a7c25 */ /* 0x000fe2000f8e0006 */
[----:B------:R-:W-:-:S03]  /*06c0*/  IADD3 R40, P4, PT, R45, R40, RZ ;  /* 0x000000282d287210 */ /* 0x000fc60007f9e0ff */
[----:B------:R-:W-:Y:S01]  /*06d0*/  IMAD R12, R9, UR11, R15 ;  /* 0x0000000b090c7c24 */ /* 0x000fe2000f8e020f */
[----:B------:R-:W-:Y:S01]  /*06e0*/  IADD3 R10, P2, PT, R45, R10, RZ ;  /* 0x0000000a2d0a7210 */ /* 0x000fe20007f5e0ff */
[----:B------:R-:W-:Y:S02]  /*06f0*/  VIADD R15, R13, 0x60 ;  /* 0x000000600d0f7836 */ /* 0x000fe40000000000 */
[----:B------:R-:W-:-:S04]  /*0700*/  IMAD.WIDE.U32 R8, R19, UR10, R6 ;  /* 0x0000000a13087c25 */ /* 0x000fc8000f8e0006 */
[----:B------:R-:W-:Y:S01]  /*0710*/  IMAD R11, R3, UR11, R11 ;  /* 0x0000000b030b7c24 */ /* 0x000fe2000f8e020b */
[----:B------:R-:W-:Y:S01]  /*0720*/  IADD3 R8, P1, PT, R45, R8, RZ ;  /* 0x000000082d087210 */ /* 0x000fe20007f3e0ff */
[----:B------:R-:W-:Y:S02]  /*0730*/  IMAD R22, R5, UR11, R41 ;  /* 0x0000000b05167c24 */ /* 0x000fe4000f8e0229 */
[----:B------:R-:W-:-:S04]  /*0740*/  IMAD.WIDE.U32 R2, R21, UR10, R6 ;  /* 0x0000000a15027c25 */ /* 0x000fc8000f8e0006 */
[----:B------:R-:W-:-:S04]  /*0750*/  IMAD.WIDE.U32 R4, R15, UR10, R6 ;  /* 0x0000000a0f047c25 */ /* 0x000fc8000f8e0006 */
[----:B------:R-:W-:Y:S01]  /*0760*/  IMAD R7, R19, UR11, R9 ;  /* 0x0000000b13077c24 */ /* 0x000fe2000f8e0209 */
[----:B------:R-:W-:Y:S01]  /*0770*/  IADD3 R4, P0, PT, R45, R4, RZ ;  /* 0x000000042d047210 */ /* 0x000fe20007f1e0ff */
[--C-:B------:R-:W-:Y:S01]  /*0780*/  IMAD.X R19, R37, 0x1, R48.reuse, P6 ;  /* 0x0000000125137824 */ /* 0x100fe200030e0630 */
[----:B------:R-:W-:Y:S01]  /*0790*/  IADD3 R2, P6, PT, R45, R2, RZ ;  /* 0x000000022d027210 */ /* 0x000fe20007fde0ff */
[----:B------:R-:W-:Y:S02]  /*07a0*/  IMAD R0, R21, UR11, R3 ;  /* 0x0000000b15007c24 */ /* 0x000fe4000f8e0203 */
[--C-:B------:R-:W-:Y:S01]  /*07b0*/  IMAD.X R21, R23, 0x1, R48.reuse, P5 ;  /* 0x0000000117157824 */ /* 0x100fe200028e0630 */
[----:B------:R-:W2:Y:S01]  /*07c0*/  LDG.E.U8 R150, desc[UR36][R18.64+0xf] ;  /* 0x00000f2412967981 */ /* 0x000ea2000c1e1100 */
[--C-:B------:R-:W-:Y:S02]  /*07d0*/  IMAD.X R41, R22, 0x1, R48.reuse, P4 ;  /* 0x0000000116297824 */ /* 0x100fe400020e0630 */
[----:B------:R-:W-:Y:S01]  /*07e0*/  IMAD R5, R15, UR11, R5 ;  /* 0x0000000b0f057c24 */ /* 0x000fe2000f8e0205 */
[----:B------:R-:W2:Y:S01]  /*07f0*/  LDG.E.U8 R153, desc[UR36][R18.64+0xe] ;  /* 0x00000e2412997981 */ /* 0x000ea2000c1e1100 */
[----:B------:R-:W-:-:S02]  /*0800*/  IMAD.X R15, R12, 0x1, R48, P3 ;  /* 0x000000010c0f7824 */ /* 0x000fc400018e0630 */
[--C-:B------:R-:W-:Y:S01]  /*0810*/  IMAD.X R9, R7, 0x1, R48.reuse, P1 ;  /* 0x0000000107097824 */ /* 0x100fe200008e0630 */
[----:B------:R-:W3:Y:S01]  /*0820*/  LDG.E.U8 R152, desc[UR36][R18.64+0xd] ;  /* 0x00000d2412987981 */ /* 0x000ee2000c1e1100 */
[--C-:B------:R-:W-:Y:S02]  /*0830*/  IMAD.X R11, R11, 0x1, R48.reuse, P2 ;  /* 0x000000010b0b7824 */ /* 0x100fe400010e0630 */
[--C-:B------:R-:W-:Y:S01]  /*0840*/  IMAD.X R5, R5, 0x1, R48.reuse, P0 ;  /* 0x0000000105057824 */ /* 0x100fe200000e0630 */
[----:B------:R-:W3:Y:S01]  /*0850*/  LDG.E.U8 R155, desc[UR36][R18.64+0xc] ;  /* 0x00000c24129b7981 */ /* 0x000ee2000c1e1100 */
[----:B------:R-:W-:-:S03]  /*0860*/  IMAD.X R3, R0, 0x1, R48, P6 ;  /* 0x0000000100037824 */ /* 0x000fc600030e0630 */
[----:B------:R-:W4:Y:S04]  /*0870*/  LDG.E.U8 R95, desc[UR36][R18.64+0x7] ;  /* 0x00000724125f7981 */ /* 0x000f28000c1e1100 */
[----:B------:R-:W4:Y:S04]  /*0880*/  LDG.E.U8 R96, desc[UR36][R18.64+0x6] ;  /* 0x0000062412607981 */ /* 0x000f28000c1e1100 */
[----:B------:R-:W5:Y:S04]  /*0890*/  LDG.E.U8 R12, desc[UR36][R18.64+0x5] ;  /* 0x00000524120c7981 */ /* 0x000f68000c1e1100 */
        /* <DEDUP_REMOVED lines=104> */
[----:B------:R2:W5:Y:S04]  /*0f20*/  LDG.E.U8 R117, desc[UR36][R4.64] ;  /* 0x0000002404757981 */ /* 0x000568000c1e1100 */
        /* <DEDUP_REMOVED lines=15> */
[----:B------:R-:W5:Y:S01]  /*1020*/  LDG.E.U8 R133, desc[UR36][R2.64] ;  /* 0x0000002402857981 */ /* 0x000f62000c1e1100 */
[----:B--2---:R-:W-:Y:S01]  /*1030*/  PRMT R4, R153, 0x3340, R150 ;  /* 0x0000334099047816 */ /* 0x004fe20000000096 */
[----:B------:R-:W-:Y:S01]  /*1040*/  IMAD R45, R13, 0x80, R6 ;  /* 0x000000800d2d7824 */ /* 0x000fe200078e0206 */
[----:B---3--:R-:W-:-:S02]  /*1050*/  PRMT R155, R155, 0x3340, R152 ;  /* 0x000033409b9b7816 */ /* 0x008fc40000000098 */
[----:B----4-:R-:W-:Y:S02]  /*1060*/  PRMT R5, R96, 0x3340, R95 ;  /* 0x0000334060057816 */ /* 0x010fe4000000005f */
[----:B-----5:R-:W-:Y:S02]  /*1070*/  PRMT R12, R99, 0x3340, R12 ;  /* 0x00003340630c7816 */ /* 0x020fe4000000000c */
[----:B------:R-:W-:Y:S02]  /*1080*/  PRMT R94, R97, 0x3340, R94 ;  /* 0x00003340615e7816 */ /* 0x000fe4000000005e */
[----:B------:R-:W-:Y:S02]  /*1090*/  PRMT R9, R132, 0x3340, R7 ;  /* 0x0000334084097816 */ /* 0x000fe40000000007 */
[----:B------:R-:W-:Y:S02]  /*10a0*/  PRMT R11, R131, 0x3340, R124 ;  /* 0x00003340830b7816 */ /* 0x000fe4000000007c */
[----:B------:R-:W-:-:S02]  /*10b0*/  PRMT R120, R129, 0x3340, R120 ;  /* 0x0000334081787816 */ /* 0x000fc40000000078 */
[----:B------:R-:W-:Y:S02]  /*10c0*/  PRMT R10, R130, 0x3340, R123 ;  /* 0x00003340820a7816 */ /* 0x000fe4000000007b */
[----:B------:R-:W-:Y:S02]  /*10d0*/  PRMT R119, R128, 0x3340, R119 ;  /* 0x0000334080777816 */ /* 0x000fe40000000077 */
        /* <DEDUP_REMOVED lines=25> */
[----:B------:R-:W-:Y:S01]  /*1270*/  PRMT R6, R101, 0x5410, R6 ;  /* 0x0000541065067816 */ /* 0x000fe20000000006 */
[----:B------:R0:W-:Y:S01]  /*1280*/  STS.128 [R45+UR38+0x8800], R8 ;  /* 0x008800082d007988 */ /* 0x0001e20008000c26 */
[----:B------:R-:W-:Y:S02]  /*1290*/  PRMT R0, R19, 0x3340, R0 ;  /* 0x0000334013007816 */ /* 0x000fe40000000000 */
[----:B------:R-:W-:Y:S01]  /*12a0*/  PRMT R21, R21, 0x3340, R18 ;  /* 0x0000334015157816 */ /* 0x000fe20000000012 */
[----:B------:R1:W-:Y:S01]  /*12b0*/  STS.128 [R45+UR38+0x9000], R12 ;  /* 0x0090000c2d007988 */ /* 0x0003e20008000c26 */
[----:B------:R-:W-:-:S02]  /*12c0*/  PRMT R20, R23, 0x3340, R20 ;  /* 0x0000334017147816 */ /* 0x000fc40000000014 */
[----:B------:R-:W-:Y:S02]  /*12d0*/  PRMT R37, R37, 0x3340, R22 ;  /* 0x0000334025257816 */ /* 0x000fe40000000016 */
[----:B------:R-:W-:Y:S02]  /*12e0*/  PRMT R38, R39, 0x3340, R38 ;  /* 0x0000334027267816 */ /* 0x000fe40000000026 */
[----:B------:R-:W-:Y:S02]  /*12f0*/  PRMT R41, R41, 0x3340, R40 ;  /* 0x0000334029297816 */ /* 0x000fe40000000028 */
[----:B------:R-:W-:Y:S02]  /*1300*/  PRMT R42, R43, 0x3340, R42 ;  /* 0x000033402b2a7816 */ /* 0x000fe4000000002a */
[----:B------:R-:W-:Y:S02]  /*1310*/  PRMT R47, R47, 0x3340, R44 ;  /* 0x000033402f2f7816 */ /* 0x000fe4000000002c */
[----:B------:R-:W-:-:S02]  /*1320*/  PRMT R46, R49, 0x3340, R46 ;  /* 0x00003340312e7816 */ /* 0x000fc4000000002e */
[----:B0-----:R-:W-:Y:S02]  /*1330*/  PRMT R11, R51, 0x3340, R48 ;  /* 0x00003340330b7816 */ /* 0x001fe40000000030 */
[----:B------:R-:W-:Y:S02]  /*1340*/  PRMT R10, R53, 0x3340, R50 ;  /* 0x00003340350a7816 */ /* 0x000fe40000000032 */
[----:B------:R-:W-:Y:S02]  /*1350*/  PRMT R55, R55, 0x3340, R52 ;  /* 0x0000334037377816 */ /* 0x000fe40000000034 */
[----:B------:R-:W-:Y:S02]  /*1360*/  PRMT R9, R57, 0x3340, R54 ;  /* 0x0000334039097816 */ /* 0x000fe40000000036 */
[----:B------:R-:W-:Y:S02]  /*1370*/  PRMT R56, R59, 0x3340, R56 ;  /* 0x000033403b387816 */ /* 0x000fe40000000038 */
[----:B------:R-:W-:Y:S01]  /*1380*/  PRMT R8, R61, 0x3340, R58 ;  /* 0x000033403d087816 */ /* 0x000fe2000000003a */
[----:B------:R0:W-:Y:S01]  /*1390*/  STS.128 [R45+UR38+0x8000], R4 ;  /* 0x008000042d007988 */ /* 0x0001e20008000c26 */
[----:B------:R-:W-:-:S02]  /*13a0*/  PRMT R11, R11, 0x5410, R46 ;  /* 0x000054100b0b7816 */ /* 0x000fc4000000002e */
[----:B------:R-:W-:Y:S02]  /*13b0*/  PRMT R63, R63, 0x3340, R60 ;  /* 0x000033403f3f7816 */ /* 0x000fe4000000003c */
[----:B------:R-:W-:Y:S02]  /*13c0*/  PRMT R10, R55, 0x5410, R10 ;  /* 0x00005410370a7816 */ /* 0x000fe4000000000a */
[----:B------:R-:W-:Y:S02]  /*13d0*/  PRMT R9, R56, 0x5410, R9 ;  /* 0x0000541038097816 */ /* 0x000fe40000000009 */
[----:B-1----:R-:W-:Y:S02]  /*13e0*/  PRMT R15, R65, 0x3340, R62 ;  /* 0x00003340410f7816 */ /* 0x002fe4000000003e */
[----:B0-----:R-:W-:Y:S02]  /*13f0*/  PRMT R7, R21, 0x5410, R0 ;  /* 0x0000541015077816 */ /* 0x001fe40000000000 */
[----:B------:R-:W-:-:S02]  /*1400*/  PRMT R6, R37, 0x5410, R20 ;  /* 0x0000541025067816 */ /* 0x000fc40000000014 */
[----:B------:R-:W-:Y:S02]  /*1410*/  PRMT R64, R67, 0x3340, R64 ;  /* 0x0000334043407816 */ /* 0x000fe40000000040 */
[----:B------:R-:W-:Y:S02]  /*1420*/  PRMT R5, R41, 0x5410, R38 ;  /* 0x0000541029057816 */ /* 0x000fe40000000026 */
[----:B------:R-:W-:Y:S02]  /*1430*/  PRMT R4, R47, 0x5410, R42 ;  /* 0x000054102f047816 */ /* 0x000fe4000000002a */
[----:B------:R-:W-:Y:S02]  /*1440*/  PRMT R14, R69, 0x3340, R66 ;  /* 0x00003340450e7816 */ /* 0x000fe40000000042 */
[----:B------:R-:W-:Y:S02]  /*1450*/  PRMT R8, R63, 0x5410, R8 ;  /* 0x000054103f087816 */ /* 0x000fe40000000008 */
[----:B------:R-:W-:-:S02]  /*1460*/  PRMT R15, R64, 0x5410, R15 ;  /* 0x00005410400f7816 */ /* 0x000fc4000000000f */
[----:B------:R-:W-:-:S04]  /*1470*/  PRMT R71, R71, 0x3340, R68 ;  /* 0x0000334047477816 */ /* 0x000fc80000000044 */
[----:B------:R-:W-:Y:S02]  /*1480*/  PRMT R14, R71, 0x5410, R14 ;  /* 0x00005410470e7816 */ /* 0x000fe4000000000e */
[----:B------:R-:W-:Y:S02]  /*1490*/  PRMT R13, R73, 0x3340, R70 ;  /* 0x00003340490d7816 */ /* 0x000fe40000000046 */
        /* <DEDUP_REMOVED lines=27> */
[----:B------:R-:W-:-:S04]  /*1650*/  PRMT R100, R133, 0x3340, R100 ;  /* 0x0000334085647816 */ /* 0x000fc80000000064 */
[----:B------:R-:W-:Y:S01]  /*1660*/  PRMT R100, R100, 0x5410, R105 ;  /* 0x0000541064647816 */ /* 0x000fe20000000069 */
[----:B------:R1:W-:Y:S04]  /*1670*/  STS.128 [R45+UR38+0x9800], R4 ;  /* 0x009800042d007988 */ /* 0x0003e80008000c26 */
[----:B------:R1:W-:Y:S04]  /*1680*/  STS.128 [R45+UR38+0xa000], R8 ;  /* 0x00a000082d007988 */ /* 0x0003e80008000c26 */
[----:B------:R1:W-:Y:S04]  /*1690*/  STS.128 [R45+UR38+0xa800], R12 ;  /* 0x00a8000c2d007988 */ /* 0x0003e80008000c26 */
[----:B------:R1:W-:Y:S04]  /*16a0*/  STS.128 [R45+UR38+0xb000], R20 ;  /* 0x00b000142d007988 */ /* 0x0003e80008000c26 */
[----:B------:R1:W-:Y:S01]  /*16b0*/  STS.128 [R45+UR38+0xb800], R100 ;  /* 0x00b800642d007988 */ /* 0x0003e20008000c26 */
[----:B------:R-:W-:Y:S06]  /*16c0*/  BAR.SYNC.DEFER_BLOCKING 0x0 ;  /* 0x0000000000007b1d */ /* 0x000fec0000010000 */
[----:B------:R-:W-:Y:S05]  /*16d0*/  BRA `(.L_x_501) ;  /* 0x0000002000707947 */ /* 0x000fea0003800000 */
.L_x_500:
[----:B------:R-:W-:Y:S01]  /*16e0*/  LOP3.LUT R22, R33, 0x70, RZ, 0xc0, !PT ;  /* 0x0000007021167812 */ /* 0x000fe200078ec0ff */
[----:B------:R-:W-:Y:S01]  /*16f0*/  IMAD.MOV.U32 R23, RZ, RZ, RZ ;  /* 0x000000ffff177224 */ /* 0x000fe200078e00ff */
[C---:B------:R-:W-:Y:S02]  /*1700*/  VIMNMX R46, PT, PT, R29.reuse, 0x80, PT ;  /* 0x000000801d2e7848 */ /* 0x040fe40003fe0100 */
[----:B------:R-:W-:Y:S01]  /*1710*/  SHF.R.U32.HI R50, RZ, 0x3, R36 ;  /* 0x00000003ff327819 */ /* 0x000fe20000011624 */
[C---:B------:R-:W-:Y:S01]  /*1720*/  VIADD R2, R22.reuse, 0x2 ;  /* 0x0000000216027836 */ /* 0x040fe20000000000 */
[----:B------:R-:W-:Y:S01]  /*1730*/  ISETP.GT.AND P5, PT, R29, R22, PT ;  /* 0x000000161d00720c */ /* 0x000fe20003fa4270 */
[----:B------:R-:W-:Y:S02]  /*1740*/  VIADD R0, R22, 0x1 ;  /* 0x0000000116007836 */ /* 0x000fe40000000000 */
[----:B------:R-:W-:Y:S01]  /*1750*/  IMAD.WIDE.U32 R38, R50, UR10, R22 ;  /* 0x0000000a32267c25 */ /* 0x000fe2000f8e0016 */
[----:B------:R-:W-:-:S02]  /*1760*/  ISETP.GE.AND P0, PT, R2, R46, PT ;  /* 0x0000002e0200720c */ /* 0x000fc40003f06270 */
[----:B------:R-:W-:Y:S01]  /*1770*/  ISETP.GE.AND P4, PT, R0, R46, PT ;  /* 0x0000002e0000720c */ /* 0x000fe20003f86270 */
[C---:B------:R-:W-:Y:S01]  /*1780*/  IMAD R3, R50.reuse, UR11, R39 ;  /* 0x0000000b32037c24 */ /* 0x040fe2000f8e0227 */
[----:B------:R-:W-:Y:S02]  /*1790*/  P2R R41, PR, RZ, 0x1 ;  /* 0x00000001ff297803 */ /* 0x000fe40000000000 */
[-C--:B------:R-:W-:Y:S02]  /*17a0*/  ISETP.GE.OR P0, PT, R50, R25.reuse, P0 ;  /* 0x000000193200720c */ /* 0x080fe40000706670 */
[----:B------:R-:W-:Y:S01]  /*17b0*/  IADD3 R38, P3, PT, R45, R38, RZ ;  /* 0x000000262d267210 */ /* 0x000fe20007f7e0ff */
[----:B------:R-:W-:Y:S01]  /*17c0*/  VIADD R4, R22, 0x4 ;  /* 0x0000000416047836 */ /* 0x000fe20000000000 */
[CC--:B------:R-:W-:Y:S01]  /*17d0*/  ISETP.GE.OR P2, PT, R50.reuse, R25.reuse, !P5 ;  /* 0x000000193200720c */ /* 0x0c0fe20006f46670 */
[C---:B------:R-:W-:Y:S01]  /*17e0*/  IMAD R0, R50.reuse, 0x80, R22 ;  /* 0x0000008032007824 */ /* 0x040fe200078e0216 */
[----:B------:R-:W-:Y:S01]  /*17f0*/  ISETP.GE.OR P1, PT, R50, R25, P4 ;  /* 0x000000193200720c */ /* 0x000fe20002726670 */
[----:B------:R-:W-:-:S06]  /*1800*/  IMAD.X R39, R3, 0x1, R48, P3 ;  /* 0x0000000103277824 */ /* 0x000fcc00018e0630 */
[----:B------:R-:W2:Y:S01]  /*1810*/  @!P0 LDG.E.U8 R7, desc[UR36][R38.64+0x2] ;  /* 0x0000022426078981 */ /* 0x000ea2000c1e1100 */
[----:B------:R-:W-:-:S03]  /*1820*/  ISETP.GE.AND P6, PT, R4, R46, PT ;  /* 0x0000002e0400720c */ /* 0x000fc60003fc6270 */
[----:B------:R-:W3:Y:S04]  /*1830*/  @!P2 LDG.E.U8 R3, desc[UR36][R38.64] ;  /* 0x000000242603a981 */ /* 0x000ee8000c1e1100 */
[----:B------:R-:W4:Y:S04]  /*1840*/  @!P1 LDG.E.U8 R5, desc[UR36][R38.64+0x1] ;  /* 0x0000012426059981 */ /* 0x000f28000c1e1100 */
[----:B--2---:R-:W-:Y:S01]  /*1850*/  @!P0 STS.U8 [R0+UR38+0x8002], R7 ;  /* 0x0080020700008988 */ /* 0x004fe20008000026 */
[----:B------:R-:W-:-:S13]  /*1860*/  ISETP.GE.OR P0, PT, R50, R25, P6 ;  /* 0x000000193200720c */ /* 0x000fda0003706670 */
[----:B------:R-:W2:Y:S01]  /*1870*/  @!P0 LDG.E.U8 R11, desc[UR36][R38.64+0x4] ;  /* 0x00000424260b8981 */ /* 0x000ea2000c1e1100 */
[----:B------:R-:W-:-:S05]  /*1880*/  VIADD R2, R22, 0x3 ;  /* 0x0000000316027836 */ /* 0x000fca0000000000 */
[-C--:B------:R-:W-:Y:S01]  /*1890*/  ISETP.GE.AND P3, PT, R2, R46.reuse, PT ;  /* 0x0000002e0200720c */ /* 0x080fe20003f66270 */
[----:B------:R-:W-:Y:S01]  /*18a0*/  VIADD R2, R22, 0x5 ;  /* 0x0000000516027836 */ /* 0x000fe20000000000 */
[----:B---3--:R0:W-:Y:S04]  /*18b0*/  @!P2 STS.U8 [R0+UR38+0x8000], R3 ;  /* 0x008000030000a988 */ /* 0x0081e80008000026 */
[----:B------:R-:W-:Y:S01]  /*18c0*/  ISETP.GE.AND P2, PT, R2, R46, PT ;  /* 0x0000002e0200720c */ /* 0x000fe20003f46270 */
[----:B----4-:R1:W-:Y:S01]  /*18d0*/  @!P1 STS.U8 [R0+UR38+0x8001], R5 ;  /* 0x0080010500009988 */ /* 0x0103e20008000026 */
[----:B------:R-:W-:-:S13]  /*18e0*/  ISETP.GE.OR P1, PT, R50, R25, P3 ;  /* 0x000000193200720c */ /* 0x000fda0001f26670 */
[----:B------:R-:W3:Y:S04]  /*18f0*/  @!P1 LDG.E.U8 R9, desc[UR36][R38.64+0x3] ;  /* 0x0000032426099981 */ /* 0x000ee8000c1e1100 */
[----:B--2---:R-:W-:Y:S01]  /*1900*/  @!P0 STS.U8 [R0+UR38+0x8004], R11 ;  /* 0x0080040b00008988 */ /* 0x004fe20008000026 */
[----:B------:R-:W-:-:S13]  /*1910*/  ISETP.GE.OR P0, PT, R50, R25, P2 ;  /* 0x000000193200720c */ /* 0x000fda0001706670 */
[----:B------:R-:W2:Y:S01]  /*1920*/  @!P0 LDG.E.U8 R13, desc[UR36][R38.64+0x5] ;  /* 0x00000524260d8981 */ /* 0x000ea2000c1e1100 */
[C---:B------:R-:W-:Y:S02]  /*1930*/  VIADD R52, R50.reuse, 0x10 ;  /* 0x0000001032347836 */ /* 0x040fe40000000000 */
[----:B------:R-:W-:Y:S02]  /*1940*/  VIADD R54, R50, 0x20 ;  /* 0x0000002032367836 */ /* 0x000fe40000000000 */
[----:B------:R-:W-:-:S04]  /*1950*/  IMAD.WIDE.U32 R20, R52, UR10, R22 ;  /* 0x0000000a34147c25 */ /* 0x000fc8000f8e0016 */
[----:B0-----:R-:W-:-:S04]  /*1960*/  IMAD.WIDE.U32 R2, R54, UR10, R22 ;  /* 0x0000000a36027c25 */ /* 0x001fc8000f8e0016 */
[----:B------:R-:W-:Y:S02]  /*1970*/  IMAD R7, R52, UR11, R21 ;  /* 0x0000000b34077c24 */ /* 0x000fe4000f8e0215 */
[----:B------:R-:W-:Y:S02]  /*1980*/  VIADD R56, R50, 0x30 ;  /* 0x0000003032387836 */ /* 0x000fe40000000000 */
[----:B------:R-:W-:Y:S02]  /*1990*/  IMAD R3, R54, UR11, R3 ;  /* 0x0000000b36037c24 */ /* 0x000fe4000f8e0203 */
[----:B-1----:R-:W-:-:S04]  /*19a0*/  IMAD.WIDE.U32 R4, R56, UR10, R22 ;  /* 0x0000000a38047c25 */ /* 0x002fc8000f8e0016 */
[----:B------:R-:W-:Y:S02]  /*19b0*/  VIADD R58, R50, 0x40 ;  /* 0x00000040323a7836 */ /* 0x000fe40000000000 */
[----:B------:R-:W-:Y:S02]  /*19c0*/  IMAD R5, R56, UR11, R5 ;  /* 0x0000000b38057c24 */ /* 0x000fe4000f8e0205 */
[C---:B------:R-:W-:Y:S01]  /*19d0*/  VIADD R40, R50.reuse, 0x50 ;  /* 0x0000005032287836 */ /* 0x040fe20000000000 */
[----:B---3--:R0:W-:Y:S01]  /*19e0*/  @!P1 STS.U8 [R0+UR38+0x8003], R9 ;  /* 0x0080030900009988 */ /* 0x0081e20008000026 */
[----:B------:R-:W-:Y:S02]  /*19f0*/  VIADD R18, R50, 0x60 ;  /* 0x0000006032127836 */ /* 0x000fe40000000000 */
[----:B0-----:R-:W-:-:S04]  /*1a00*/  IMAD.WIDE.U32 R8, R40, UR10, R22 ;  /* 0x0000000a28087c25 */ /* 0x001fc8000f8e0016 */
[----:B------:R-:W-:-:S04]  /*1a10*/  IMAD.WIDE.U32 R10, R18, UR10, R22 ;  /* 0x0000000a120a7c25 */ /* 0x000fc8000f8e0016 */
[----:B------:R-:W-:Y:S02]  /*1a20*/  IMAD R9, R40, UR11, R9 ;  /* 0x0000000b28097c24 */ /* 0x000fe4000f8e0209 */
[----:B------:R-:W-:Y:S02]  /*1a30*/  VIADD R14, R50, 0x70 ;  /* 0x00000070320e7836 */ /* 0x000fe40000000000 */
[----:B------:R-:W-:Y:S02]  /*1a40*/  IMAD R11, R18, UR11, R11 ;  /* 0x0000000b120b7c24 */ /* 0x000fe4000f8e020b */
[----:B------:R-:W-:-:S05]  /*1a50*/  VIADD R15, R22, 0x6 ;  /* 0x00000006160f7836 */ /* 0x000fca0000000000 */
[----:B------:R-:W-:Y:S01]  /*1a60*/  ISETP.GE.AND P1, PT, R15, R46, PT ;  /* 0x0000002e0f00720c */ /* 0x000fe20003f26270 */
[----:B--2---:R0:W-:Y:S01]  /*1a70*/  @!P0 STS.U8 [R0+UR38+0x8005], R13 ;  /* 0x0080050d00008988 */ /* 0x0041e20008000026 */
[----:B------:R-:W-:-:S05]  /*1a80*/  IADD3 R20, P0, PT, R45, R20, RZ ;  /* 0x000000142d147210 */ /* 0x000fca0007f1e0ff */
[----:B------:R-:W-:Y:S01]  /*1a90*/  IMAD.X R21, R7, 0x1, R48, P0 ;  /* 0x0000000107157824 */ /* 0x000fe200000e0630 */
[----:B------:R-:W-:Y:S01]  /*1aa0*/  IADD3 R2, P0, PT, R45, R2, RZ ;  /* 0x000000022d027210 */ /* 0x000fe20007f1e0ff */
[----:B------:R-:W-:-:S04]  /*1ab0*/  IMAD.WIDE.U32 R6, R58, UR10, R22 ;  /* 0x0000000a3a067c25 */ /* 0x000fc8000f8e0016 */
[----:B------:R-:W-:Y:S01]  /*1ac0*/  IMAD.X R3, R3, 0x1, R48, P0 ;  /* 0x0000000103037824 */ /* 0x000fe200000e0630 */
[----:B------:R-:W-:Y:S01]  /*1ad0*/  IADD3 R4, P0, PT, R45, R4, RZ ;  /* 0x000000042d047210 */ /* 0x000fe20007f1e0ff */
[----:B------:R-:W-:-:S03]  /*1ae0*/  IMAD R7, R58, UR11, R7 ;  /* 0x0000000b3a077c24 */ /* 0x000fc6000f8e0207 */
[----:B------:R-:W-:Y:S02]  /*1af0*/  IADD3.X R5, PT, PT, R5, R48, RZ, P0, !PT ;  /* 0x0000003005057210 */ /* 0x000fe400007fe4ff */
[----:B------:R-:W-:-:S05]  /*1b00*/  IADD3 R6, P0, PT, R45, R6, RZ ;  /* 0x000000062d067210 */ /* 0x000fca0007f1e0ff */
[----:B------:R-:W-:Y:S01]  /*1b10*/  IMAD.X R7, R7, 0x1, R48, P0 ;  /* 0x0000000107077824 */ /* 0x000fe200000e0630 */
[----:B------:R-:W-:Y:S01]  /*1b20*/  IADD3 R8, P0, PT, R45, R8, RZ ;  /* 0x000000082d087210 */ /* 0x000fe20007f1e0ff */
[----:B0-----:R-:W-:-:S04]  /*1b30*/  IMAD.WIDE.U32 R12, R14, UR10, R22 ;  /* 0x0000000a0e0c7c25 */ /* 0x001fc8000f8e0016 */
[----:B------:R-:W-:Y:S01]  /*1b40*/  IMAD.X R9, R9, 0x1, R48, P0 ;  /* 0x0000000109097824 */ /* 0x000fe200000e0630 */
[----:B------:R-:W-:Y:S01]  /*1b50*/  IADD3 R10, P0, PT, R45, R10, RZ ;  /* 0x0000000a2d0a7210 */ /* 0x000fe20007f1e0ff */
[----:B------:R-:W-:-:S04]  /*1b60*/  IMAD R13, R14, UR11, R13 ;  /* 0x0000000b0e0d7c24 */ /* 0x000fc8000f8e020d */
[----:B------:R-:W-:Y:S01]  /*1b70*/  IMAD.X R11, R11, 0x1, R48, P0 ;  /* 0x000000010b0b7824 */ /* 0x000fe200000e0630 */
[----:B------:R-:W-:-:S05]  /*1b80*/  IADD3 R12, P0, PT, R45, R12, RZ ;  /* 0x0000000c2d0c7210 */ /* 0x000fca0007f1e0ff */
[----:B------:R-:W-:Y:S01]  /*1b90*/  IMAD.X R13, R13, 0x1, R48, P0 ;  /* 0x000000010d0d7824 */ /* 0x000fe200000e0630 */
[----:B------:R-:W-:-:S13]  /*1ba0*/  ISETP.GE.OR P0, PT, R50, R25, P1 ;  /* 0x000000193200720c */ /* 0x000fda0000f06670 */
[----:B------:R-:W2:Y:S01]  /*1bb0*/  @!P0 LDG.E.U8 R15, desc[UR36][R38.64+0x6] ;  /* 0x00000624260f8981 */ /* 0x000ea2000c1e1100 */
[----:B------:R-:W-:Y:S01]  /*1bc0*/  VIADD R19, R22, 0x7 ;  /* 0x0000000716137836 */ /* 0x000fe20000000000 */
[----:B------:R-:W-:-:S04]  /*1bd0*/  P2R R45, PR, RZ, 0x2 ;  /* 0x00000002ff2d7803 */ /* 0x000fc80000000000 */
[----:B------:R-:W-:Y:S01]  /*1be0*/  ISETP.GE.AND P1, PT, R19, R46, PT ;  /* 0x0000002e1300720c */ /* 0x000fe20003f26270 */
[----:B--2---:R0:W-:Y:S03]  /*1bf0*/  @!P0 STS.U8 [R0+UR38+0x8006], R15 ;  /* 0x0080060f00008988 */ /* 0x0041e60008000026 */
        /* <DEDUP_REMOVED lines=8> */
[----:B0-----:R-:W-:Y:S01]  /*1c80*/  VIADD R15, R22, 0x9 ;  /* 0x00000009160f7836 */ /* 0x001fe20000000000 */
[----:B------:R-:W-:-:S04]  /*1c90*/  P2R R48, PR, RZ, 0x2 ;  /* 0x00000002ff307803 */ /* 0x000fc80000000000 */
[----:B------:R-:W-:Y:S01]  /*1ca0*/  ISETP.GE.AND P1, PT, R15, R46, PT ;  /* 0x0000002e0f00720c */ /* 0x000fe20003f26270 */
[----:B--2---:R0:W-:Y:S03]  /*1cb0*/  @!P0 STS.U8 [R0+UR38+0x8008], R23 ;  /* 0x0080081700008988 */ /* 0x0041e60008000026 */
[----:B------:R-:W-:-:S13]  /*1cc0*/  ISETP.GE.OR P0, PT, R50, R25, P1 ;  /* 0x000000193200720c */ /* 0x000fda0000f06670 */
[----:B------:R-:W2:Y:S01]  /*1cd0*/  @!P0 LDG.E.U8 R15, desc[UR36][R38.64+0x9] ;  /* 0x00000924260f8981 */ /* 0x000ea2000c1e1100 */
[----:B-1----:R-:W-:Y:S01]  /*1ce0*/  VIADD R19, R22, 0xa ;  /* 0x0000000a16137836 */ /* 0x002fe20000000000 */
        /* <DEDUP_REMOVED lines=29> */
[----:B------:R-:W-:Y:S01]  /*1ec0*/  VIADD R22, R22, 0xf ;  /* 0x0000000f16167836 */ /* 0x000fe20000000000 */
[----:B------:R-:W-:Y:S02]  /*1ed0*/  P2R R43, PR, RZ, 0x40 ;  /* 0x00000040ff2b7803 */ /* 0x000fe40000000000 */
[----:B--2---:R2:W-:Y:S02]  /*1ee0*/  @!P0 STS.U8 [R0+UR38+0x800e], R23 ;  /* 0x00800e1700008988 */ /* 0x0045e40008000026 */
[----:B------:R-:W-:-:S04]  /*1ef0*/  ISETP.GE.AND P0, PT, R22, R46, PT ;  /* 0x0000002e1600720c */ /* 0x000fc80003f06270 */
[----:B------:R-:W-:-:S13]  /*1f00*/  ISETP.GE.OR P6, PT, R50, R25, P0 ;  /* 0x000000193200720c */ /* 0x000fda00007c6670 */
[----:B0-----:R-:W3:Y:S04]  /*1f10*/  @!P6 LDG.E.U8 R15, desc[UR36][R38.64+0xf] ;  /* 0x00000f24260fe981 */ /* 0x001ee8000c1e1100 */
[----:B---3--:R0:W-:Y:S01]  /*1f20*/  @!P6 STS.U8 [R0+UR38+0x800f], R15 ;  /* 0x00800f0f0000e988 */ /* 0x0081e20008000026 */
[----:B------:R-:W-:-:S13]  /*1f30*/  ISETP.GE.OR P6, PT, R52, R25, !P5 ;  /* 0x000000193400720c */ /* 0x000fda0006fc6670 */
[----:B-1----:R-:W3:Y:S04]  /*1f40*/  @!P6 LDG.E.U8 R19, desc[UR36][R20.64] ;  /* 0x000000241413e981 */ /* 0x002ee8000c1e1100 */
[----:B---3--:R1:W-:Y:S01]  /*1f50*/  @!P6 STS.U8 [R0+UR38+0x8800], R19 ;  /* 0x008800130000e988 */ /* 0x0083e20008000026 */
[----:B------:R-:W-:-:S13]  /*1f60*/  ISETP.GE.OR P6, PT, R52, R25, P4 ;  /* 0x000000193400720c */ /* 0x000fda00027c6670 */
[----:B------:R-:W3:Y:S04]  /*1f70*/  @!P6 LDG.E.U8 R37, desc[UR36][R20.64+0x1] ;  /* 0x000001241425e981 */ /* 0x000ee8000c1e1100 */
[----:B---3--:R3:W-:Y:S01]  /*1f80*/  @!P6 STS.U8 [R0+UR38+0x8801], R37 ;  /* 0x008801250000e988 */ /* 0x0087e20008000026 */
[----:B------:R-:W-:-:S04]  /*1f90*/  ISETP.NE.AND P6, PT, R41, RZ, PT ;  /* 0x000000ff2900720c */ /* 0x000fc80003fc5270 */
[----:B------:R-:W-:-:S13]  /*1fa0*/  ISETP.GE.OR P6, PT, R52, R25, P6 ;  /* 0x000000193400720c */ /* 0x000fda00037c6670 */
[----:B--2---:R-:W2:Y:S04]  /*1fb0*/  @!P6 LDG.E.U8 R23, desc[UR36][R20.64+0x2] ;  /* 0x000002241417e981 */ /* 0x004ea8000c1e1100 */
[----:B--2---:R2:W-:Y:S01]  /*1fc0*/  @!P6 STS.U8 [R0+UR38+0x8802], R23 ;  /* 0x008802170000e988 */ /* 0x0045e20008000026 */
[----:B------:R-:W-:-:S04]  /*1fd0*/  ISETP.NE.AND P6, PT, R42, RZ, PT ;  /* 0x000000ff2a00720c */ /* 0x000fc80003fc5270 */
[----:B------:R-:W-:-:S13]  /*1fe0*/  ISETP.GE.OR P6, PT, R52, R25, P6 ;  /* 0x000000193400720c */ /* 0x000fda00037c6670 */
[----:B0-----:R-:W4:Y:S04]  /*1ff0*/  @!P6 LDG.E.U8 R15, desc[UR36][R20.64+0x3] ;  /* 0x00000324140fe981 */ /* 0x001f28000c1e1100 */
[----:B----4-:R0:W-:Y:S01]  /*2000*/  @!P6 STS.U8 [R0+UR38+0x8803], R15 ;  /* 0x0088030f0000e988 */ /* 0x0101e20008000026 */
[----:B------:R-:W-:-:S04]  /*2010*/  ISETP.NE.AND P6, PT, R43, RZ, PT ;  /* 0x000000ff2b00720c */ /* 0x000fc80003fc5270 */
[----:B------:R-:W-:-:S13]  /*2020*/  ISETP.GE.OR P6, PT, R52, R25, P6 ;  /* 0x000000193400720c */ /* 0x000fda00037c6670 */
[----:B-1----:R-:W4:Y:S04]  /*2030*/  @!P6 LDG.E.U8 R19, desc[UR36][R20.64+0x4] ;  /* 0x000004241413e981 */ /* 0x002f28000c1e1100 */
[----:B----4-:R1:W-:Y:S01]  /*2040*/  @!P6 STS.U8 [R0+UR38+0x8804], R19 ;  /* 0x008804130000e988 */ /* 0x0103e20008000026 */
[----:B------:R-:W-:-:S04]  /*2050*/  ISETP.NE.AND P6, PT, R44, RZ, PT ;  /* 0x000000ff2c00720c */ /* 0x000fc80003fc5270 */
[----:B------:R-:W-:-:S13]  /*2060*/  ISETP.GE.OR P6, PT, R52, R25, P6 ;  /* 0x000000193400720c */ /* 0x000fda00037c6670 */
[----:B---3--:R-:W3:Y:S04]  /*2070*/  @!P6 LDG.E.U8 R37, desc[UR36][R20.64+0x5] ;  /* 0x000005241425e981 */ /* 0x008ee8000c1e1100 */
        /* <DEDUP_REMOVED lines=25> */
[----:B------:R-:W-:-:S13]  /*2210*/  ISETP.GE.OR P6, PT, R52, R25, P3 ;  /* 0x000000193400720c */ /* 0x000fda0001fc6670 */
[----:B-1----:R-:W4:Y:S04]  /*2220*/  @!P6 LDG.E.U8 R19, desc[UR36][R20.64+0xc] ;  /* 0x00000c241413e981 */ /* 0x002f28000c1e1100 */
[----:B----4-:R1:W-:Y:S01]  /*2230*/  @!P6 STS.U8 [R0+UR38+0x880c], R19 ;  /* 0x00880c130000e988 */ /* 0x0103e20008000026 */
[----:B------:R-:W-:-:S13]  /*2240*/  ISETP.GE.OR P6, PT, R52, R25, P2 ;  /* 0x000000193400720c */ /* 0x000fda00017c6670 */
[----:B---3--:R-:W3:Y:S04]  /*2250*/  @!P6 LDG.E.U8 R37, desc[UR36][R20.64+0xd] ;  /* 0x00000d241425e981 */ /* 0x008ee8000c1e1100 */
[----:B---3--:R3:W-:Y:S01]  /*2260*/  @!P6 STS.U8 [R0+UR38+0x880d], R37 ;  /* 0x00880d250000e988 */ /* 0x0087e20008000026 */
[----:B------:R-:W-:-:S13]  /*2270*/  ISETP.GE.OR P6, PT, R52, R25, P1 ;  /* 0x000000193400720c */ /* 0x000fda0000fc6670 */
[----:B--2---:R-:W2:Y:S04]  /*2280*/  @!P6 LDG.E.U8 R23, desc[UR36][R20.64+0xe] ;  /* 0x00000e241417e981 */ /* 0x004ea8000c1e1100 */
[----:B--2---:R2:W-:Y:S01]  /*2290*/  @!P6 STS.U8 [R0+UR38+0x880e], R23 ;  /* 0x00880e170000e988 */ /* 0x0045e20008000026 */
[----:B------:R-:W-:-:S13]  /*22a0*/  ISETP.GE.OR P6, PT, R52, R25, P0 ;  /* 0x000000193400720c */ /* 0x000fda00007c6670 */
[----:B0-----:R-:W4:Y:S04]  /*22b0*/  @!P6 LDG.E.U8 R15, desc[UR36][R20.64+0xf] ;  /* 0x00000f24140fe981 */ /* 0x001f28000c1e1100 */
[----:B----4-:R0:W-:Y:S01]  /*22c0*/  @!P6 STS.U8 [R0+UR38+0x880f], R15 ;  /* 0x00880f0f0000e988 */ /* 0x0101e20008000026 */
[----:B------:R-:W-:-:S13]  /*22d0*/  ISETP.GE.OR P6, PT, R54, R25, !P5 ;  /* 0x000000193600720c */ /* 0x000fda0006fc6670 */
[----:B-1----:R-:W4:Y:S04]  /*22e0*/  @!P6 LDG.E.U8 R19, desc[UR36][R2.64] ;  /* 0x000000240213e981 */ /* 0x002f28000c1e1100 */
[----:B----4-:R1:W-:Y:S01]  /*22f0*/  @!P6 STS.U8 [R0+UR38+0x9000], R19 ;  /* 0x009000130000e988 */ /* 0x0103e20008000026 */
[----:B------:R-:W-:-:S13]  /*2300*/  ISETP.GE.OR P6, PT, R54, R25, P4 ;  /* 0x000000193600720c */ /* 0x000fda00027c6670 */
[----:B---3--:R-:W3:Y:S04]  /*2310*/  @!P6 LDG.E.U8 R37, desc[UR36][R2.64+0x1] ;  /* 0x000001240225e981 */ /* 0x008ee8000c1e1100 */
[----:B---3--:R-:W-:Y:S01]  /*2320*/  @!P6 STS.U8 [R0+UR38+0x9001], R37 ;  /* 0x009001250000e988 */ /* 0x008fe20008000026 */
[----:B------:R-:W-:-:S04]  /*2330*/  ISETP.NE.AND P6, PT, R41, RZ, PT ;  /* 0x000000ff2900720c */ /* 0x000fc80003fc5270 */
[----:B------:R-:W-:-:S13]  /*2340*/  ISETP.GE.OR P6, PT, R54, R25, P6 ;  /* 0x000000193600720c */ /* 0x000fda00037c6670 */
[----:B--2---:R-:W2:Y:S04]  /*2350*/  @!P6 LDG.E.U8 R23, desc[UR36][R2.64+0x2] ;  /* 0x000002240217e981 */ /* 0x004ea8000c1e1100 */
[----:B--2---:R2:W-:Y:S01]  /*2360*/  @!P6 STS.U8 [R0+UR38+0x9002], R23 ;  /* 0x009002170000e988 */ /* 0x0045e20008000026 */
[----:B------:R-:W-:-:S04]  /*2370*/  ISETP.NE.AND P6, PT, R42, RZ, PT ;  /* 0x000000ff2a00720c */ /* 0x000fc80003fc5270 */
[----:B------:R-:W-:-:S13]  /*2380*/  ISETP.GE.OR P6, PT, R54, R25, P6 ;  /* 0x000000193600720c */ /* 0x000fda00037c6670 */
[----:B0-----:R-:W3:Y:S04]  /*2390*/  @!P6 LDG.E.U8 R15, desc[UR36][R2.64+0x3] ;  /* 0x00000324020fe981 */ /* 0x001ee8000c1e1100 */
[----:B---3--:R0:W-:Y:S01]  /*23a0*/  @!P6 STS.U8 [R0+UR38+0x9003], R15 ;  /* 0x0090030f0000e988 */ /* 0x0081e20008000026 */
[----:B------:R-:W-:-:S04]  /*23b0*/  ISETP.NE.AND P6, PT, R43, RZ, PT ;  /* 0x000000ff2b00720c */ /* 0x000fc80003fc5270 */
[----:B------:R-:W-:-:S13]  /*23c0*/  ISETP.GE.OR P6, PT, R54, R25, P6 ;  /* 0x000000193600720c */ /* 0x000fda00037c6670 */
[----:B-1----:R-:W3:Y:S04]  /*23d0*/  @!P6 LDG.E.U8 R19, desc[UR36][R2.64+0x4] ;  /* 0x000004240213e981 */ /* 0x002ee8000c1e1100 */
[----:B---3--:R1:W-:Y:S01]  /*23e0*/  @!P6 STS.U8 [R0+UR38+0x9004], R19 ;  /* 0x009004130000e988 */ /* 0x0083e20008000026 */
[----:B------:R-:W-:-:S04]  /*23f0*/  ISETP.NE.AND P6, PT, R44, RZ, PT ;  /* 0x000000ff2c00720c */ /* 0x000fc80003fc5270 */
        /* <DEDUP_REMOVED lines=44> */
[----:B---3--:R3:W-:Y:S01]  /*26c0*/  @!P6 STS.U8 [R0+UR38+0x9801], R21 ;  /* 0x009801150000e988 */ /* 0x0087e20008000026 */
[----:B------:R-:W-:-:S04]  /*26d0*/  ISETP.NE.AND P6, PT, R41, RZ, PT ;  /* 0x000000ff2900720c */ /* 0x000fc80003fc5270 */
[----:B------:R-:W-:-:S13]  /*26e0*/  ISETP.GE.OR P6, PT, R56, R25, P6 ;  /* 0x000000193800720c */ /* 0x000fda00037c6670 */
[----:B--2---:R-:W2:Y:S04]  /*26f0*/  @!P6 LDG.E.U8 R23, desc[UR36][R4.64+0x2] ;  /* 0x000002240417e981 */ /* 0x004ea8000c1e1100 */
[----:B--2---:R-:W-:Y:S01]  /*2700*/  @!P6 STS.U8 [R0+UR38+0x9802], R23 ;  /* 0x009802170000e988 */ /* 0x004fe20008000026 */
[----:B------:R-:W-:-:S04]  /*2710*/  ISETP.NE.AND P6, PT, R42, RZ, PT ;  /* 0x000000ff2a00720c */ /* 0x000fc80003fc5270 */
[----:B------:R-:W-:-:S13]  /*2720*/  ISETP.GE.OR P6, PT, R56, R25, P6 ;  /* 0x000000193800720c */ /* 0x000fda00037c6670 */
[----:B------:R-:W2:Y:S04]  /*2730*/  @!P6 LDG.E.U8 R3, desc[UR36][R4.64+0x3] ;  /* 0x000003240403e981 */ /* 0x000ea8000c1e1100 */
        /* <DEDUP_REMOVED lines=45> */
[----:B------:R-:W-:-:S13]  /*2a10*/  ISETP.GE.OR P6, PT, R58, R25, !P5 ;  /* 0x000000193a00720c */ /* 0x000fda0006fc6670 */
[----:B0-----:R-:W4:Y:S04]  /*2a20*/  @!P6 LDG.E.U8 R15, desc[UR36][R6.64] ;  /* 0x00000024060fe981 */ /* 0x001f28000c1e1100 */
[----:B----4-:R0:W-:Y:S01]  /*2a30*/  @!P6 STS.U8 [R0+UR38+0xa000], R15 ;  /* 0x00a0000f0000e988 */ /* 0x0101e20008000026 */
[----:B------:R-:W-:-:S13]  /*2a40*/  ISETP.GE.OR P6, PT, R58, R25, P4 ;  /* 0x000000193a00720c */ /* 0x000fda00027c6670 */
[----:B-1----:R-:W4:Y:S04]  /*2a50*/  @!P6 LDG.E.U8 R19, desc[UR36][R6.64+0x1] ;  /* 0x000001240613e981 */ /* 0x002f28000c1e1100 */
[----:B----4-:R1:W-:Y:S01]  /*2a60*/  @!P6 STS.U8 [R0+UR38+0xa001], R19 ;  /* 0x00a001130000e988 */ /* 0x0103e20008000026 */
[----:B------:R-:W-:-:S04]  /*2a70*/  ISETP.NE.AND P6, PT, R41, RZ, PT ;  /* 0x000000ff2900720c */ /* 0x000fc80003fc5270 */
        /* <DEDUP_REMOVED lines=9> */
[----:B------:R-:W3:Y:S04]  /*2b10*/  @!P6 LDG.E.U8 R5, desc[UR36][R6.64+0x4] ;  /* 0x000004240605e981 */ /* 0x000ee8000c1e1100 */
[----:B---3--:R3:W-:Y:S01]  /*2b20*/  @!P6 STS.U8 [R0+UR38+0xa004], R5 ;  /* 0x00a004050000e988 */ /* 0x0087e20008000026 */
        /* <DEDUP_REMOVED lines=10> */
[----:B--2---:R-:W2:Y:S04]  /*2bd0*/  @!P6 LDG.E.U8 R3, desc[UR36][R6.64+0x7] ;  /* 0x000007240603e981 */ /* 0x004ea8000c1e1100 */
[----:B--2---:R2:W-:Y:S01]  /*2be0*/  @!P6 STS.U8 [R0+UR38+0xa007], R3 ;  /* 0x00a007030000e988 */ /* 0x0045e20008000026 */
[----:B------:R-:W-:-:S04]  /*2bf0*/  ISETP.NE.AND P6, PT, R48, RZ, PT ;  /* 0x000000ff3000720c */ /* 0x000fc80003fc5270 */
[----:B------:R-:W-:-:S13]  /*2c00*/  ISETP.GE.OR P6, PT, R58, R25, P6 ;  /* 0x000000193a00720c */ /* 0x000fda00037c6670 */
[----:B---3--:R-:W3:Y:S04]  /*2c10*/  @!P6 LDG.E.U8 R5, desc[UR36][R6.64+0x8] ;  /* 0x000008240605e981 */ /* 0x008ee8000c1e1100 */
        /* <DEDUP_REMOVED lines=13> */
[----:B------:R-:W-:-:S13]  /*2cf0*/  ISETP.GE.OR P6, PT, R58, R25, P3 ;  /* 0x000000193a00720c */ /* 0x000fda0001fc6670 */
[----:B---3--:R-:W3:Y:S04]  /*2d00*/  @!P6 LDG.E.U8 R5, desc[UR36][R6.64+0xc] ;  /* 0x00000c240605e981 */ /* 0x008ee8000c1e1100 */
[----:B---3--:R3:W-:Y:S01]  /*2d10*/  @!P6 STS.U8 [R0+UR38+0xa00c], R5 ;  /* 0x00a00c050000e988 */ /* 0x0087e20008000026 */
[----:B------:R-:W-:-:S13]  /*2d20*/  ISETP.GE.OR P6, PT, R58, R25, P2 ;  /* 0x000000193a00720c */ /* 0x000fda00017c6670 */
[----:B0-----:R-:W4:Y:S04]  /*2d30*/  @!P6 LDG.E.U8 R15, desc[UR36][R6.64+0xd] ;  /* 0x00000d24060fe981 */ /* 0x001f28000c1e1100 */
[----:B----4-:R0:W-:Y:S01]  /*2d40*/  @!P6 STS.U8 [R0+UR38+0xa00d], R15 ;  /* 0x00a00d0f0000e988 */ /* 0x0101e20008000026 */
[----:B------:R-:W-:-:S13]  /*2d50*/  ISETP.GE.OR P6, PT, R58, R25, P1 ;  /* 0x000000193a00720c */ /* 0x000fda0000fc6670 */
[----:B-1----:R-:W4:Y:S04]  /*2d60*/  @!P6 LDG.E.U8 R19, desc[UR36][R6.64+0xe] ;  /* 0x00000e240613e981 */ /* 0x002f28000c1e1100 */
[----:B----4-:R1:W-:Y:S01]  /*2d70*/  @!P6 STS.U8 [R0+UR38+0xa00e], R19 ;  /* 0x00a00e130000e988 */ /* 0x0103e20008000026 */
[----:B------:R-:W-:-:S13]  /*2d80*/  ISETP.GE.OR P6, PT, R58, R25, P0 ;  /* 0x000000193a00720c */ /* 0x000fda00007c6670 */
[----:B--2---:R-:W2:Y:S04]  /*2d90*/  @!P6 LDG.E.U8 R3, desc[UR36][R6.64+0xf] ;  /* 0x00000f240603e981 */ /* 0x004ea8000c1e1100 */
[----:B--2---:R2:W-:Y:S01]  /*2da0*/  @!P6 STS.U8 [R0+UR38+0xa00f], R3 ;  /* 0x00a00f030000e988 */ /* 0x0045e20008000026 */
[----:B------:R-:W-:-:S13]  /*2db0*/  ISETP.GE.OR P6, PT, R40, R25, !P5 ;  /* 0x000000192800720c */ /* 0x000fda0006fc6670 */
[----:B---3--:R-:W3:Y:S04]  /*2dc0*/  @!P6 LDG.E.U8 R5, desc[UR36][R8.64] ;  /* 0x000000240805e981 */ /* 0x008ee8000c1e1100 */
[----:B---3--:R3:W-:Y:S01]  /*2dd0*/  @!P6 STS.U8 [R0+UR38+0xa800], R5 ;  /* 0x00a800050000e988 */ /* 0x0087e20008000026 */
[----:B------:R-:W-:-:S13]  /*2de0*/  ISETP.GE.OR P6, PT, R40, R25, P4 ;  /* 0x000000192800720c */ /* 0x000fda00027c6670 */
[----:B0-----:R-:W4:Y:S04]  /*2df0*/  @!P6 LDG.E.U8 R15, desc[UR36][R8.64+0x1] ;  /* 0x00000124080fe981 */ /* 0x001f28000c1e1100 */
[----:B----4-:R0:W-:Y:S01]  /*2e00*/  @!P6 STS.U8 [R0+UR38+0xa801], R15 ;  /* 0x00a8010f0000e988 */ /* 0x0101e20008000026 */
[----:B------:R-:W-:-:S04]  /*2e10*/  ISETP.NE.AND P6, PT, R41, RZ, PT ;  /* 0x000000ff2900720c */ /* 0x000fc80003fc5270 */
[----:B------:R-:W-:-:S13]  /*2e20*/  ISETP.GE.OR P6, PT, R40, R25, P6 ;  /* 0x000000192800720c */ /* 0x000fda00037c6670 */
[----:B-1----:R-:W4:Y:S04]  /*2e30*/  @!P6 LDG.E.U8 R19, desc[UR36][R8.64+0x2] ;  /* 0x000002240813e981 */ /* 0x002f28000c1e1100 */
[----:B----4-:R-:W-:Y:S01]  /*2e40*/  @!P6 STS.U8 [R0+UR38+0xa802], R19 ;  /* 0x00a802130000e988 */ /* 0x010fe20008000026 */
[----:B------:R-:W-:-:S04]  /*2e50*/  ISETP.NE.AND P6, PT, R42, RZ, PT ;  /* 0x000000ff2a00720c */ /* 0x000fc80003fc5270 */
[----:B------:R-:W-:-:S13]  /*2e60*/  ISETP.GE.OR P6, PT, R40, R25, P6 ;  /* 0x000000192800720c */ /* 0x000fda00037c6670 */
[----:B--2---:R-:W2:Y:S04]  /*2e70*/  @!P6 LDG.E.U8 R3, desc[UR36][R8.64+0x3] ;  /* 0x000003240803e981 */ /* 0x004ea8000c1e1100 */
[----:B--2---:R1:W-:Y:S01]  /*2e80*/  @!P6 STS.U8 [R0+UR38+0xa803], R3 ;  /* 0x00a803030000e988 */ /* 0x0043e20008000026 */
[----:B------:R-:W-:-:S04]  /*2e90*/  ISETP.NE.AND P6, PT, R43, RZ, PT ;  /* 0x000000ff2b00720c */ /* 0x000fc80003fc5270 */
[----:B------:R-:W-:-:S13]  /*2ea0*/  ISETP.GE.OR P6, PT, R40, R25, P6 ;  /* 0x000000192800720c */ /* 0x000fda00037c6670 */
[----:B---3--:R-:W2:Y:S04]  /*2eb0*/  @!P6 LDG.E.U8 R5, desc[UR36][R8.64+0x4] ;  /* 0x000004240805e981 */ /* 0x008ea8000c1e1100 */
        /* <DEDUP_REMOVED lines=41> */
[----:B------:R-:W-:-:S13]  /*3150*/  ISETP.GE.OR P6, PT, R18, R25, !P5 ;  /* 0x000000191200720c */ /* 0x000fda0006fc6670 */
[----:B--2---:R-:W2:Y:S04]  /*3160*/  @!P6 LDG.E.U8 R5, desc[UR36][R10.64] ;  /* 0x000000240a05e981 */ /* 0x004ea8000c1e1100 */
[----:B--2---:R2:W-:Y:S01]  /*3170*/  @!P6 STS.U8 [R0+UR38+0xb000], R5 ;  /* 0x00b000050000e988 */ /* 0x0045e20008000026 */
[----:B------:R-:W-:-:S13]  /*3180*/  ISETP.GE.OR P6, PT, R18, R25, P4 ;  /* 0x000000191200720c */ /* 0x000fda00027c6670 */
[----:B---3--:R-:W3:Y:S04]  /*3190*/  @!P6 LDG.E.U8 R7, desc[UR36][R10.64+0x1] ;  /* 0x000001240a07e981 */ /* 0x008ee8000c1e1100 */
[----:B---3--:R3:W-:Y:S01]  /*31a0*/  @!P6 STS.U8 [R0+UR38+0xb001], R7 ;  /* 0x00b001070000e988 */ /* 0x0087e20008000026 */
[----:B------:R-:W-:-:S04]  /*31b0*/  ISETP.NE.AND P6, PT, R41, RZ, PT ;  /* 0x000000ff2900720c */ /* 0x000fc80003fc5270 */
[----:B------:R-:W-:-:S13]  /*31c0*/  ISETP.GE.OR P6, PT, R18, R25, P6 ;  /* 0x000000191200720c */ /* 0x000fda00037c6670 */
[----:B0-----:R-:W4:Y:S04]  /*31d0*/  @!P6 LDG.E.U8 R15, desc[UR36][R10.64+0x2] ;  /* 0x000002240a0fe981 */ /* 0x001f28000c1e1100 */
[----:B----4-:R-:W-:Y:S01]  /*31e0*/  @!P6 STS.U8 [R0+UR38+0xb002], R15 ;  /* 0x00b0020f0000e988 */ /* 0x010fe20008000026 */
        /* <DEDUP_REMOVED lines=31> */
[----:B---3--:R-:W-:Y:S01]  /*33e0*/  @!P6 STS.U8 [R0+UR38+0xb00a], R9 ;  /* 0x00b00a090000e988 */ /* 0x008fe20008000026 */
[----:B------:R-:W-:-:S04]  /*33f0*/  ISETP.NE.AND P6, PT, R53, RZ, PT ;  /* 0x000000ff3500720c */ /* 0x000fc80003fc5270 */
[----:B------:R-:W-:-:S13]  /*3400*/  ISETP.GE.OR P6, PT, R18, R25, P6 ;  /* 0x000000191200720c */ /* 0x000fda00037c6670 */
[----:B0-----:R-:W3:Y:S04]  /*3410*/  @!P6 LDG.E.U8 R3, desc[UR36][R10.64+0xb] ;  /* 0x00000b240a03e981 */ /* 0x001ee8000c1e1100 */
[----:B---3--:R-:W-:Y:S01]  /*3420*/  @!P6 STS.U8 [R0+UR38+0xb00b], R3 ;  /* 0x00b00b030000e988 */ /* 0x008fe20008000026 */
[----:B------:R-:W-:-:S13]  /*3430*/  ISETP.GE.OR P6, PT, R18, R25, P3 ;  /* 0x000000191200720c */ /* 0x000fda0001fc6670 */
[----:B-1----:R-:W3:Y:S04]  /*3440*/  @!P6 LDG.E.U8 R5, desc[UR36][R10.64+0xc] ;  /* 0x00000c240a05e981 */ /* 0x002ee8000c1e1100 */
[----:B---3--:R-:W-:Y:S01]  /*3450*/  @!P6 STS.U8 [R0+UR38+0xb00c], R5 ;  /* 0x00b00c050000e988 */ /* 0x008fe20008000026 */
[----:B------:R-:W-:-:S13]  /*3460*/  ISETP.GE.OR P6, PT, R18, R25, P2 ;  /* 0x000000191200720c */ /* 0x000fda00017c6670 */
[----:B--2---:R-:W2:Y:S01]  /*3470*/  @!P6 LDG.E.U8 R7, desc[UR36][R10.64+0xd] ;  /* 0x00000d240a07e981 */ /* 0x004ea2000c1e1100 */
[----:B------:R-:W-:-:S03]  /*3480*/  ISETP.GE.OR P4, PT, R14, R25, P4 ;  /* 0x000000190e00720c */ /* 0x000fc60002786670 */
[----:B--2---:R0:W-:Y:S01]  /*3490*/  @!P6 STS.U8 [R0+UR38+0xb00d], R7 ;  /* 0x00b00d070000e988 */ /* 0x0041e20008000026 */
[----:B------:R-:W-:-:S09]  /*34a0*/  ISETP.GE.OR P6, PT, R18, R25, P1 ;  /* 0x000000191200720c */ /* 0x000fd20000fc6670 */
[----:B0-----:R-:W2:Y:S04]  /*34b0*/  @!P4 LDG.E.U8 R7, desc[UR36][R12.64+0x1] ;  /* 0x000001240c07c981 */ /* 0x001ea8000c1e1100 */
[----:B------:R-:W3:Y:S04]  /*34c0*/  @!P6 LDG.E.U8 R9, desc[UR36][R10.64+0xe] ;  /* 0x00000e240a09e981 */ /* 0x000ee8000c1e1100 */
[----:B--2---:R-:W-:Y:S01]  /*34d0*/  @!P4 STS.U8 [R0+UR38+0xb801], R7 ;  /* 0x00b801070000c988 */ /* 0x004fe20008000026 */
[----:B------:R-:W-:-:S04]  /*34e0*/  ISETP.NE.AND P4, PT, R41, RZ, PT ;  /* 0x000000ff2900720c */ /* 0x000fc80003f85270 */
[-C--:B------:R-:W-:Y:S01]  /*34f0*/  ISETP.GE.OR P4, PT, R14, R25.reuse, P4 ;  /* 0x000000190e00720c */ /* 0x080fe20002786670 */
[----:B---3--:R0:W-:Y:S01]  /*3500*/  @!P6 STS.U8 [R0+UR38+0xb00e], R9 ;  /* 0x00b00e090000e988 */ /* 0x0081e20008000026 */
[----:B------:R-:W-:-:S11]  /*3510*/  ISETP.GE.OR P6, PT, R18, R25, P0 ;  /* 0x000000191200720c */ /* 0x000fd600007c6670 */
[----:B0-----:R-:W2:Y:S04]  /*3520*/  @!P4 LDG.E.U8 R9, desc[UR36][R12.64+0x2] ;  /* 0x000002240c09c981 */ /* 0x001ea8000c1e1100 */
[----:B------:R-:W3:Y:S01]  /*3530*/  @!P6 LDG.E.U8 R3, desc[UR36][R10.64+0xf] ;  /* 0x00000f240a03e981 */ /* 0x000ee2000c1e1100 */
[----:B------:R-:W-:-:S13]  /*3540*/  ISETP.GE.OR P5, PT, R14, R25, !P5 ;  /* 0x000000190e00720c */ /* 0x000fda0006fa6670 */
[----:B------:R-:W4:Y:S04]  /*3550*/  @!P5 LDG.E.U8 R5, desc[UR36][R12.64] ;  /* 0x000000240c05d981 */ /* 0x000f28000c1e1100 */
[----:B--2---:R-:W-:Y:S01]  /*3560*/  @!P4 STS.U8 [R0+UR38+0xb802], R9 ;  /* 0x00b802090000c988 */ /* 0x004fe20008000026 */
[----:B------:R-:W-:-:S04]  /*3570*/  ISETP.NE.AND P4, PT, R42, RZ, PT ;  /* 0x000000ff2a00720c */ /* 0x000fc80003f85270 */
[----:B------:R-:W-:Y:S01]  /*3580*/  ISETP.GE.OR P4, PT, R14, R25, P4 ;  /* 0x000000190e00720c */ /* 0x000fe20002786670 */
[----:B---3--:R0:W-:-:S12]  /*3590*/  @!P6 STS.U8 [R0+UR38+0xb00f], R3 ;  /* 0x00b00f030000e988 */ /* 0x0081d80008000026 */
[----:B0-----:R-:W2:Y:S04]  /*35a0*/  @!P4 LDG.E.U8 R3, desc[UR36][R12.64+0x3] ;  /* 0x000003240c03c981 */ /* 0x001ea8000c1e1100 */
[----:B----4-:R0:W-:Y:S04]  /*35b0*/  @!P5 STS.U8 [R0+UR38+0xb800], R5 ;  /* 0x00b800050000d988 */ /* 0x0101e80008000026 */
[----:B--2---:R1:W-:Y:S01]  /*35c0*/  @!P4 STS.U8 [R0+UR38+0xb803], R3 ;  /* 0x00b803030000c988 */ /* 0x0043e20008000026 */
[----:B------:R-:W-:-:S04]  /*35d0*/  ISETP.NE.AND P4, PT, R43, RZ, PT ;  /* 0x000000ff2b00720c */ /* 0x000fc80003f85270 */
[----:B------:R-:W-:-:S13]  /*35e0*/  ISETP.GE.OR P4, PT, R14, R25, P4 ;  /* 0x000000190e00720c */ /* 0x000fda0002786670 */
[----:B0-----:R-:W2:Y:S04]  /*35f0*/  @!P4 LDG.E.U8 R5, desc[UR36][R12.64+0x4] ;  /* 0x000004240c05c981 */ /* 0x001ea8000c1e1100 */
[----:B--2---:R0:W-:Y:S01]  /*3600*/  @!P4 STS.U8 [R0+UR38+0xb804], R5 ;  /* 0x00b804050000c988 */ /* 0x0041e20008000026 */
[----:B------:R-:W-:-:S04]  /*3610*/  ISETP.NE.AND P4, PT, R44, RZ, PT ;  /* 0x000000ff2c00720c */ /* 0x000fc80003f85270 */
[----:B------:R-:W-:-:S13]  /*3620*/  ISETP.GE.OR P4, PT, R14, R25, P4 ;  /* 0x000000190e00720c */ /* 0x000fda0002786670 */
[----:B------:R-:W2:Y:S04]  /*3630*/  @!P4 LDG.E.U8 R7, desc[UR36][R12.64+0x5] ;  /* 0x000005240c07c981 */ /* 0x000ea8000c1e1100 */
[----:B--2---:R-:W-:Y:S01]  /*3640*/  @!P4 STS.U8 [R0+UR38+0xb805], R7 ;  /* 0x00b805070000c988 */ /* 0x004fe20008000026 */
[----:B------:R-:W-:-:S04]  /*3650*/  ISETP.NE.AND P4, PT, R45, RZ, PT ;  /* 0x000000ff2d00720c */ /* 0x000fc80003f85270 */
[----:B------:R-:W-:-:S13]  /*3660*/  ISETP.GE.OR P4, PT, R14, R25, P4 ;  /* 0x000000190e00720c */ /* 0x000fda0002786670 */
[----:B------:R-:W2:Y:S04]  /*3670*/  @!P4 LDG.E.U8 R9, desc[UR36][R12.64+0x6] ;  /* 0x000006240c09c981 */ /* 0x000ea8000c1e1100 */
[----:B--2---:R2:W-:Y:S01]  /*3680*/  @!P4 STS.U8 [R0+UR38+0xb806], R9 ;  /* 0x00b806090000c988 */ /* 0x0045e20008000026 */
[----:B------:R-:W-:-:S04]  /*3690*/  ISETP.NE.AND P4, PT, R47, RZ, PT ;  /* 0x000000ff2f00720c */ /* 0x000fc80003f85270 */
[----:B------:R-:W-:-:S13]  /*36a0*/  ISETP.GE.OR P4, PT, R14, R25, P4 ;  /* 0x000000190e00720c */ /* 0x000fda0002786670 */
[----:B-1----:R-:W3:Y:S04]  /*36b0*/  @!P4 LDG.E.U8 R3, desc[UR36][R12.64+0x7] ;  /* 0x000007240c03c981 */ /* 0x002ee8000c1e1100 */
[----:B---3--:R-:W-:Y:S01]  /*36c0*/  @!P4 STS.U8 [R0+UR38+0xb807], R3 ;  /* 0x00b807030000c988 */ /* 0x008fe20008000026 */
[----:B------:R-:W-:-:S04]  /*36d0*/  ISETP.NE.AND P4, PT, R48, RZ, PT ;  /* 0x000000ff3000720c */ /* 0x000fc80003f85270 */
[----:B------:R-:W-:-:S13]  /*36e0*/  ISETP.GE.OR P4, PT, R14, R25, P4 ;  /* 0x000000190e00720c */ /* 0x000fda0002786670 */
[----:B0-----:R-:W3:Y:S01]  /*36f0*/  @!P4 LDG.E.U8 R5, desc[UR36][R12.64+0x8] ;  /* 0x000008240c05c981 */ /* 0x001ee2000c1e1100 */
[----:B------:R-:W-:Y:S02]  /*3700*/  ISETP.NE.AND P6, PT, R53, RZ, PT ;  /* 0x000000ff3500720c */ /* 0x000fe40003fc5270 */
[----:B------:R-:W-:Y:S02]  /*3710*/  ISETP.NE.AND P5, PT, R51, RZ, PT ;  /* 0x000000ff3300720c */ /* 0x000fe40003fa5270 */
[CC--:B------:R-:W-:Y:S02]  /*3720*/  ISETP.GE.OR P6, PT, R14.reuse, R25.reuse, P6 ;  /* 0x000000190e00720c */ /* 0x0c0fe400037c6670 */
[CC--:B------:R-:W-:Y:S02]  /*3730*/  ISETP.GE.OR P5, PT, R14.reuse, R25.reuse, P5 ;  /* 0x000000190e00720c */ /* 0x0c0fe40002fa6670 */
[CC--:B------:R-:W-:Y:S02]  /*3740*/  ISETP.GE.OR P3, PT, R14.reuse, R25.reuse, P3 ;  /* 0x000000190e00720c */ /* 0x0c0fe40001f66670 */
[----:B------:R-:W-:-:S02]  /*3750*/  ISETP.GE.OR P2, PT, R14, R25, P2 ;  /* 0x000000190e00720c */ /* 0x000fc40001746670 */
[CC--:B------:R-:W-:Y:S02]  /*3760*/  ISETP.GE.OR P1, PT, R14.reuse, R25.reuse, P1 ;  /* 0x000000190e00720c */ /* 0x0c0fe40000f26670 */
[----:B------:R-:W-:-:S03]  /*3770*/  ISETP.GE.OR P0, PT, R14, R25, P0 ;  /* 0x000000190e00720c */ /* 0x000fc60000706670 */
[----:B--2---:R-:W2:Y:S04]  /*3780*/  @!P6 LDG.E.U8 R9, desc[UR36][R12.64+0xb] ;  /* 0x00000b240c09e981 */ /* 0x004ea8000c1e1100 */
[----:B------:R-:W4:Y:S04]  /*3790*/  @!P5 LDG.E.U8 R7, desc[UR36][R12.64+0xa] ;  /* 0x00000a240c07d981 */ /* 0x000f28000c1e1100 */
[----:B------:R-:W5:Y:S04]  /*37a0*/  @!P2 LDG.E.U8 R11, desc[UR36][R12.64+0xd] ;  /* 0x00000d240c0ba981 */ /* 0x000f68000c1e1100 */
[----:B------:R-:W5:Y:S04]  /*37b0*/  @!P1 LDG.E.U8 R15, desc[UR36][R12.64+0xe] ;  /* 0x00000e240c0f9981 */ /* 0x000f68000c1e1100 */
[----:B------:R-:W5:Y:S04]  /*37c0*/  @!P0 LDG.E.U8 R19, desc[UR36][R12.64+0xf] ;  /* 0x00000f240c138981 */ /* 0x000f68000c1e1100 */
[----:B---3--:R0:W-:Y:S01]  /*37d0*/  @!P4 STS.U8 [R0+UR38+0xb808], R5 ;  /* 0x00b808050000c988 */ /* 0x0081e20008000026 */
[----:B------:R-:W-:-:S04]  /*37e0*/  ISETP.NE.AND P4, PT, R49, RZ, PT ;  /* 0x000000ff3100720c */ /* 0x000fc80003f85270 */
[----:B------:R-:W-:Y:S01]  /*37f0*/  ISETP.GE.OR P4, PT, R14, R25, P4 ;  /* 0x000000190e00720c */ /* 0x000fe20002786670 */
[----:B0-----:R-:W3:-:S12]  /*3800*/  @!P3 LDG.E.U8 R5, desc[UR36][R12.64+0xc] ;  /* 0x00000c240c05b981 */ /* 0x001ed8000c1e1100 */
[----:B------:R-:W3:Y:S04]  /*3810*/  @!P4 LDG.E.U8 R3, desc[UR36][R12.64+0x9] ;  /* 0x000009240c03c981 */ /* 0x000ee8000c1e1100 */
[----:B----4-:R0:W-:Y:S04]  /*3820*/  @!P5 STS.U8 [R0+UR38+0xb80a], R7 ;  /* 0x00b80a070000d988 */ /* 0x0101e80008000026 */
[----:B--2---:R0:W-:Y:S04]  /*3830*/  @!P6 STS.U8 [R0+UR38+0xb80b], R9 ;  /* 0x00b80b090000e988 */ /* 0x0041e80008000026 */
[----:B-----5:R0:W-:Y:S04]  /*3840*/  @!P2 STS.U8 [R0+UR38+0xb80d], R11 ;  /* 0x00b80d0b0000a988 */ /* 0x0201e80008000026 */
[----:B------:R0:W-:Y:S04]  /*3850*/  @!P1 STS.U8 [R0+UR38+0xb80e], R15 ;  /* 0x00b80e0f00009988 */ /* 0x0001e80008000026 */
[----:B------:R0:W-:Y:S04]  /*3860*/  @!P0 STS.U8 [R0+UR38+0xb80f], R19 ;  /* 0x00b80f1300008988 */ /* 0x0001e80008000026 */
[----:B---3--:R0:W-:Y:S04]  /*3870*/  @!P3 STS.U8 [R0+UR38+0xb80c], R5 ;  /* 0x00b80c050000b988 */ /* 0x0081e80008000026 */
[----:B------:R0:W-:Y:S01]  /*3880*/  @!P4 STS.U8 [R0+UR38+0xb809], R3 ;  /* 0x00b809030000c988 */ /* 0x0001e20008000026 */
[----:B------:R-:W-:Y:S06]  /*3890*/  BAR.SYNC.DEFER_BLOCKING 0x0 ;  /* 0x0000000000007b1d */ /* 0x000fec0000010000 */
.L_x_501:
[----:B------:R-:W-:-:S04]  /*38a0*/  ISETP.GE.AND P0, PT, R29, 0x4, PT ;  /* 0x000000041d00780c */ /* 0x000fc80003f06270 */
[----:B------:R-:W-:-:S13]  /*38b0*/  ISETP.GE.OR P0, PT, R36, R25, !P0 ;  /* 0x000000192400720c */ /* 0x000fda0004706670 */
[----:B------:R-:W-:Y:S05]  /*38c0*/  @P0 BRA `(.L_x_502) ;  /* 0x000000e000f80947 */ /* 0x000fea0003800000 */
[----:B-1----:R-:W-:Y:S01]  /*38d0*/  LEA R23, R36, UR38, 0x7 ;  /* 0x0000002624177c11 */ /* 0x002fe2000f8e38ff */
[----:B------:R-:W-:Y:S01]  /*38e0*/  BSSY.RECONVERGENT B0, `(.L_x_503) ;  /* 0x0000013000007945 */ /* 0x000fe20003800200 */
[----:B0-----:R-:W-:Y:S01]  /*38f0*/  IMAD.MOV.U32 R5, RZ, RZ, RZ ;  /* 0x000000ffff057224 */ /* 0x001fe200078e00ff */
[----:B------:R-:W-:Y:S01]  /*3900*/  CS2R R18, SRZ ;  /* 0x0000000000127805 */ /* 0x000fe2000001ff00 */
[----:B------:R-:W-:Y:S01]  /*3910*/  VIADD R22, R34, UR38 ;  /* 0x0000002622167c36 */ /* 0x000fe20008000000 */
[----:B------:R-:W0:Y:S02]  /*3920*/  LDS.U8 R3, [R23+0x8000] ;  /* 0x0080000017037984 */ /* 0x000e240000000000 */
[----:B0-----:R-:W-:-:S13]  /*3930*/  LOP3.LUT P0, RZ, R3, 0x7f, RZ, 0xc0, !PT ;  /* 0x0000007f03ff7812 */ /* 0x001fda000780c0ff */
[----:B------:R-:W-:Y:S01]  /*3940*/  @P0 STS.U8 [R34+UR38+0x4000], R3 ;  /* 0x0040000322000988 */ /* 0x000fe20008000026 */
[----:B------:R-:W-:-:S03]  /*3950*/  @P0 IMAD.MOV.U32 R5, RZ, RZ, 0x1 ;  /* 0x00000001ff050424 */ /* 0x000fc600078e00ff */
[----:B------:R-:W0:Y:S02]  /*3960*/  LDS.U8 R0, [R23+0x8001] ;  /* 0x0080010017007984 */ /* 0x000e240000000000 */
[----:B0-----:R-:W-:-:S13]  /*3970*/  LOP3.LUT P1, RZ, R0, 0x7f, RZ, 0xc0, !PT ;  /* 0x0000007f00ff7812 */ /* 0x001fda000782c0ff */
[----:B------:R-:W-:Y:S05]  /*3980*/  @!P1 BRA `(.L_x_504) ;  /* 0x0000000000209947 */ /* 0x000fea0003800000 */
[----:B------:R-:W-:Y:S02]  /*3990*/  IMAD.IADD R3, R22, 0x1, R5 ;  /* 0x0000000116037824 */ /* 0x000fe400078e0205 */
[C---:B------:R-:W-:Y:S02]  /*39a0*/  IMAD.SHL.U32 R2, R5.reuse, 0x4, RZ ;  /* 0x0000000405027824 */ /* 0x040fe400078e00ff */
[----:B------:R-:W-:Y:S01]  /*39b0*/  VIADD R5, R5, 0x1 ;  /* 0x0000000105057836 */ /* 0x000fe20000000000 */
[----:B------:R0:W-:Y:S02]  /*39c0*/  STS.U8 [R3+0x4000], R0 ;  /* 0x0040000003007388 */ /* 0x0001e40000000000 */
[C---:B------:R-:W-:Y:S02]  /*39d0*/  ISETP.EQ.AND P0, PT, R2.reuse, RZ, PT ;  /* 0x000000ff0200720c */ /* 0x040fe40003f02270 */
[----:B------:R-:W-:-:S11]  /*39e0*/  ISETP.EQ.AND P1, PT, R2, 0x4, PT ;  /* 0x000000040200780c */ /* 0x000fd60003f22270 */
[----:B------:R-:W-:Y:S02]  /*39f0*/  @P0 IMAD.MOV.U32 R18, RZ, RZ, 0x1 ;  /* 0x00000001ff120424 */ /* 0x000fe400078e00ff */
[----:B0-----:R-:W-:-:S07]  /*3a00*/  @P1 IMAD.MOV.U32 R19, RZ, RZ, 0x1 ;  /* 0x00000001ff131424 */ /* 0x001fce00078e00ff */
.L_x_504:
[----:B------:R-:W-:Y:S05]  /*3a10*/  BSYNC.RECONVERGENT B0 ;  /* 0x0000000000007941 */ /* 0x000fea0003800200 */
.L_x_503:
[----:B------:R-:W0:Y:S01]  /*3a20*/  LDS.U8 R0, [R23+0x8002] ;  /* 0x0080020017007984 */ /* 0x000e220000000000 */
[----:B------:R-:W-:Y:S01]  /*3a30*/  BSSY.RECONVERGENT B0, `(.L_x_505) ;  /* 0x000000b000007945 */ /* 0x000fe20003800200 */
[----:B0-----:R-:W-:-:S13]  /*3a40*/  LOP3.LUT P0, RZ, R0, 0x7f, RZ, 0xc0, !PT ;  /* 0x0000007f00ff7812 */ /* 0x001fda000780c0ff */
[----:B------:R-:W-:Y:S05]  /*3a50*/  @!P0 BRA `(.L_x_506) ;  /* 0x0000000000208947 */ /* 0x000fea0003800000 */
[----:B------:R-:W-:Y:S02]  /*3a60*/  IMAD.IADD R3, R22, 0x1, R5 ;  /* 0x0000000116037824 */ /* 0x000fe400078e0205 */
[C---:B------:R-:W-:Y:S01]  /*3a70*/  IMAD.SHL.U32 R2, R5.reuse, 0x4, RZ ;  /* 0x0000000405027824 */ /* 0x040fe200078e00ff */
[----:B------:R-:W-:Y:S02]  /*3a80*/  IADD3 R5, PT, PT, R5, 0x1, RZ ;  /* 0x0000000105057810 */ /* 0x000fe40007ffe0ff */
[----:B------:R0:W-:Y:S02]  /*3a90*/  STS.U8 [R3+0x4000], R0 ;  /* 0x0040000003007388 */ /* 0x0001e40000000000 */
[C---:B------:R-:W-:Y:S02]  /*3aa0*/  ISETP.EQ.AND P0, PT, R2.reuse, RZ, PT ;  /* 0x000000ff0200720c */ /* 0x040fe40003f02270 */
[----:B------:R-:W-:-:S11]  /*3ab0*/  ISETP.EQ.AND P1, PT, R2, 0x4, PT ;  /* 0x000000040200780c */ /* 0x000fd60003f22270 */
[----:B------:R-:W-:Y:S02]  /*3ac0*/  @P0 IMAD.MOV.U32 R18, RZ, RZ, 0x2 ;  /* 0x00000002ff120424 */ /* 0x000fe400078e00ff */
[----:B0-----:R-:W-:-:S07]  /*3ad0*/  @P1 IMAD.MOV.U32 R19, RZ, RZ, 0x2 ;  /* 0x00000002ff131424 */ /* 0x001fce00078e00ff */
.L_x_506:
[----:B------:R-:W-:Y:S05]  /*3ae0*/  BSYNC.RECONVERGENT B0 ;  /* 0x0000000000007941 */ /* 0x000fea0003800200 */
.L_x_505:
[----:B------:R-:W0:Y:S01]  /*3af0*/  LDS.U8 R0, [R23+0x8003] ;  /* 0x0080030017007984 */ /* 0x000e220000000000 */
[----:B------:R-:W-:Y:S01]  /*3b00*/  BSSY.RECONVERGENT B0, `(.L_x_507) ;  /* 0x000000b000007945 */ /* 0x000fe20003800200 */
        /* <DEDUP_REMOVED lines=10> */
.L_x_508:
[----:B------:R-:W-:Y:S05]  /*3bb0*/  BSYNC.RECONVERGENT B0 ;  /* 0x0000000000007941 */ /* 0x000fea0003800200 */
.L_x_507:
[----:B------:R-:W-:Y:S01]  /*3bc0*/  ISETP.NE.AND P0, PT, R18, 0x3, PT ;  /* 0x000000031200780c */ /* 0x000fe20003f05270 */
[----:B------:R-:W-:Y:S03]  /*3bd0*/  BSSY.RECONVERGENT B0, `(.L_x_509) ;  /* 0x000000c000007945 */ /* 0x000fe60003800200 */
[----:B------:R-:W-:-:S13]  /*3be0*/  ISETP.NE.OR P0, PT, R5, 0x1, P0 ;  /* 0x000000010500780c */ /* 0x000fda0000705670 */
[----:B------:R-:W0:Y:S01]  /*3bf0*/  @!P0 LDS.U8 R0, [R34+UR38+0x4000] ;  /* 0x0040002622008984 */ /* 0x000e220008000000 */
[----:B------:R-:W-:Y:S02]  /*3c00*/  @!P0 IMAD.MOV.U32 R18, RZ, RZ, RZ ;  /* 0x000000ffff128224 */ /* 0x000fe400078e00ff */
[----:B------:R-:W-:-:S03]  /*3c10*/  @!P0 IMAD.MOV.U32 R19, RZ, RZ, 0x3 ;  /* 0x00000003ff138424 */ /* 0x000fc600078e00ff */
[----:B------:R-:W-:Y:S02]  /*3c20*/  ISETP.GE.U32.AND P1, PT, R18, 0x4, PT ;  /* 0x000000041200780c */ /* 0x000fe40003f26070 */
[----:B0-----:R-:W-:-:S05]  /*3c30*/  @!P0 PRMT R3, R0, 0x7604, RZ ;  /* 0x0000760400038816 */ /* 0x001fca00000000ff */
[----:B------:R0:W-:Y:S01]  /*3c40*/  @!P0 STS.U16 [R34+UR38+0x4000], R3 ;  /* 0x0040000322008988 */ /* 0x0001e20008000426 */
[----:B------:R-:W-:Y:S05]  /*3c50*/  @!P0 BRA `(.L_x_510) ;  /* 0x00000000000c8947 */ /* 0x000fea0003800000 */
[----:B------:R-:W-:-:S13]  /*3c60*/  ISETP.NE.AND P0, PT, R5, 0x1, PT ;  /* 0x000000010500780c */ /* 0x000fda0003f05270 */
[----:B------:R1:W-:Y:S01]  /*3c70*/  @!P0 STS.U8 [R34+UR38+0x4001], RZ ;  /* 0x004001ff22008988 */ /* 0x0003e20008000026 */
[----:B------:R-:W-:-:S07]  /*3c80*/  @!P0 IMAD.MOV.U32 R19, RZ, RZ, 0x3 ;  /* 0x00000003ff138424 */ /* 0x000fce00078e00ff */
.L_x_510:
[----:B------:R-:W-:Y:S05]  /*3c90*/  BSYNC.RECONVERGENT B0 ;  /* 0x0000000000007941 */ /* 0x000fea0003800200 */
.L_x_509:
[----:B------:R-:W-:Y:S05]  /*3ca0*/  @!P1 BRA `(.L_x_511) ;  /* 0x0000000000889947 */ /* 0x000fea0003800000 */
[----:B------:R-:W-:Y:S01]  /*3cb0*/  MOV R0, 0x8 ;  /* 0x0000000800007802 */ /* 0x000fe20000000f00 */
[----:B------:R-:W2:Y:S01]  /*3cc0*/  LDCU.64 UR4, c[0x4][0xa0] ;  /* 0x01001400ff0477ac */ /* 0x000ea20008000a00 */
[----:B------:R-:W-:Y:S02]  /*3cd0*/  IMAD.MOV.U32 R8, RZ, RZ, 0x104 ;  /* 0x00000104ff087424 */ /* 0x000fe400078e00ff */
[----:B0-----:R0:W3:Y:S01]  /*3ce0*/  LDC.64 R2, c[0x4][R0] ;  /* 0x0100000000027b82 */ /* 0x0010e20000000a00 */
[----:B------:R-:W4:Y:S01]  /*3cf0*/  LDCU.64 UR6, c[0x4][0xa8] ;  /* 0x01001500ff0677ac */ /* 0x000f220008000a00 */
[----:B------:R-:W-:Y:S02]  /*3d00*/  IMAD.MOV.U32 R12, RZ, RZ, 0x1 ;  /* 0x00000001ff0c7424 */ /* 0x000fe400078e00ff */
[----:B------:R-:W-:Y:S01]  /*3d10*/  IMAD.MOV.U32 R13, RZ, RZ, RZ ;  /* 0x000000ffff0d7224 */ /* 0x000fe200078e00ff */
[----:B------:R-:W5:Y:S01]  /*3d20*/  LDCU.64 UR8, c[0x4][0x10] ;  /* 0x01000200ff0877ac */ /* 0x000f620008000a00 */
[----:B--2---:R-:W-:-:S02]  /*3d30*/  IMAD.U32 R4, RZ, RZ, UR4 ;  /* 0x00000004ff047e24 */ /* 0x004fc4000f8e00ff */
[----:B------:R-:W-:Y:S02]  /*3d40*/  IMAD.U32 R5, RZ, RZ, UR5 ;  /* 0x00000005ff057e24 */ /* 0x000fe4000f8e00ff */
[----:B----4-:R-:W-:Y:S02]  /*3d50*/  IMAD.U32 R6, RZ, RZ, UR6 ;  /* 0x00000006ff067e24 */ /* 0x010fe4000f8e00ff */
[----:B------:R-:W-:Y:S02]  /*3d60*/  IMAD.U32 R7, RZ, RZ, UR7 ;  /* 0x00000007ff077e24 */ /* 0x000fe4000f8e00ff */
[----:B-----5:R-:W-:Y:S02]  /*3d70*/  IMAD.U32 R10, RZ, RZ, UR8 ;  /* 0x00000008ff0a7e24 */ /* 0x020fe4000f8e00ff */
[----:B0-----:R-:W-:-:S07]  /*3d80*/  IMAD.U32 R11, RZ, RZ, UR9 ;  /* 0x00000009ff0b7e24 */ /* 0x001fce000f8e00ff */
[----:B------:R-:W-:-:S07]  /*3d90*/  LEPC R20, `(.L_x_512) ;  /* 0x000000001014794e */ /* 0x000fce0000000000 */
[----:B-1-3--:R-:W-:Y:S05]  /*3da0*/  CALL.ABS.NOINC R2 ;  /* 0x0000000002007343 */ /* 0x00afea0003c00000 */
.L_x_512:
[----:B------:R-:W-:-:S13]  /*3db0*/  ISETP.GE.U32.AND P0, PT, R18, 0x4, PT ;  /* 0x000000041200780c */ /* 0x000fda0003f06070 */
[----:B------:R-:W-:Y:S05]  /*3dc0*/  @!P0 BRA `(.L_x_511) ;  /* 0x0000000000408947 */ /* 0x000fea0003800000 */
.L_x_515:
[----:B------:R-:W-:Y:S01]  /*3dd0*/  MOV R0, 0x8 ;  /* 0x0000000800007802 */ /* 0x000fe20000000f00 */
[----:B0-----:R-:W0:Y:S01]  /*3de0*/  LDCU.64 UR4, c[0x4][0xb0] ;  /* 0x01001600ff0477ac */ /* 0x001e220008000a00 */
[----:B------:R-:W-:Y:S02]  /*3df0*/  HFMA2 R8, -RZ, RZ, 0, 1.6152858734130859375e-05 ;  /* 0x0000010fff087431 */ /* 0x000fe400000001ff */
[----:B------:R-:W-:Y:S01]  /*3e00*/  IMAD.MOV.U32 R12, RZ, RZ, 0x1 ;  /* 0x00000001ff0c7424 */ /* 0x000fe200078e00ff */
[----:B-12---:R1:W2:Y:S01]  /*3e10*/  LDC.64 R2, c[0x4][R0] ;  /* 0x0100000000027b82 */ /* 0x0062a20000000a00 */
[----:B---3--:R-:W3:Y:S01]  /*3e20*/  LDCU.64 UR6, c[0x4][0xa8] ;  /* 0x01001500ff0677ac */ /* 0x008ee20008000a00 */
[----:B------:R-:W-:Y:S01]  /*3e30*/  IMAD.MOV.U32 R13, RZ, RZ, RZ ;  /* 0x000000ffff0d7224 */ /* 0x000fe200078e00ff */
[----:B----4-:R-:W4:Y:S01]  /*3e40*/  LDCU.64 UR8, c[0x4][0x10] ;  /* 0x01000200ff0877ac */ /* 0x010f220008000a00 */
[----:B0-----:R-:W-:Y:S02]  /*3e50*/  IMAD.U32 R4, RZ, RZ, UR4 ;  /* 0x00000004ff047e24 */ /* 0x001fe4000f8e00ff */
[----:B------:R-:W-:-:S02]  /*3e60*/  IMAD.U32 R5, RZ, RZ, UR5 ;  /* 0x00000005ff057e24 */ /* 0x000fc4000f8e00ff */
[----:B---3--:R-:W-:Y:S02]  /*3e70*/  IMAD.U32 R6, RZ, RZ, UR6 ;  /* 0x00000006ff067e24 */ /* 0x008fe4000f8e00ff */
[----:B------:R-:W-:Y:S02]  /*3e80*/  IMAD.U32 R7, RZ, RZ, UR7 ;  /* 0x00000007ff077e24 */ /* 0x000fe4000f8e00ff */
[----:B----4-:R-:W-:Y:S02]  /*3e90*/  IMAD.U32 R10, RZ, RZ, UR8 ;  /* 0x00000008ff0a7e24 */ /* 0x010fe4000f8e00ff */
[----:B-1----:R-:W-:-:S07]  /*3ea0*/  IMAD.U32 R11, RZ, RZ, UR9 ;  /* 0x00000009ff0b7e24 */ /* 0x002fce000f8e00ff */
[----:B------:R-:W-:-:S07]  /*3eb0*/  LEPC R20, `(.L_x_511) ;  /* 0x000000001014794e */ /* 0x000fce0000000000 */
[----:B--2---:R-:W-:Y:S05]  /*3ec0*/  CALL.ABS.NOINC R2 ;  /* 0x0000000002007343 */ /* 0x004fea0003c00000 */
.L_x_511:
[----:B------:R-:W-:Y:S01]  /*3ed0*/  ISETP.GE.U32.AND P0, PT, R19, 0x4, PT ;  /* 0x000000041300780c */ /* 0x000fe20003f06070 */
[----:B------:R-:W-:-:S12]  /*3ee0*/  BSSY.RECONVERGENT B6, `(.L_x_513) ;  /* 0x0000012000067945 */ /* 0x000fd80003800200 */
        /* <DEDUP_REMOVED lines=17> */
.L_x_514:
[----:B------:R-:W-:Y:S05]  /*4000*/  BSYNC.RECONVERGENT B6 ;  /* 0x0000000000067941 */ /* 0x000fea0003800200 */
.L_x_513:
[----:B------:R-:W-:-:S13]  /*4010*/  ISETP.GT.U32.AND P0, PT, R19, 0x3, PT ;  /* 0x000000031300780c */ /* 0x000fda0003f04070 */
[----:B------:R-:W-:Y:S05]  /*4020*/  @P0 BRA `(.L_x_515) ;  /* 0xfffffffc00680947 */ /* 0x000fea000383ffff */
[----:B------:R-:W2:Y:S01]  /*4030*/  LDS.U8 R0, [R33+UR38] ;  /* 0x0000002621007984 */ /* 0x000ea20008000000 */
[----:B------:R-:W-:Y:S01]  /*4040*/  IMAD.SHL.U32 R19, R19, 0x4, RZ ;  /* 0x0000000413137824 */ /* 0x000fe200078e00ff */
[----:B------:R-:W-:Y:S02]  /*4050*/  ISETP.GE.U32.AND P0, PT, R29, 0x8, PT ;  /* 0x000000081d00780c */ /* 0x000fe40003f06070 */
[----:B--2---:R-:W-:-:S04]  /*4060*/  LOP3.LUT R0, R0, 0xf0, RZ, 0xc0, !PT ;  /* 0x000000f000007812 */ /* 0x004fc800078ec0ff */
[----:B------:R-:W-:-:S05]  /*4070*/  LOP3.LUT R0, R0, R19, R18, 0xfe, !PT ;  /* 0x0000001300007212 */ /* 0x000fca00078efe12 */
[----:B------:R2:W-:Y:S02]  /*4080*/  STS.U8 [R33+UR38], R0 ;  /* 0x0000000021007988 */ /* 0x0005e40008000026 */
[----:B------:R-:W-:Y:S05]  /*4090*/  @!P0 BRA `(.L_x_502) ;  /* 0x000000dc00048947 */ /* 0x000fea0003800000 */
[----:B0-----:R-:W0:Y:S01]  /*40a0*/  LDS.U8 R3, [R23+0x8004] ;  /* 0x0080040017037984 */ /* 0x001e220000000000 */
[----:B------:R-:W-:Y:S01]  /*40b0*/  BSSY.RECONVERGENT B0, `(.L_x_516) ;  /* 0x0000012000007945 */ /* 0x000fe20003800200 */
[----:B------:R-:W-:Y:S02]  /*40c0*/  IMAD.MOV.U32 R5, RZ, RZ, RZ ;  /* 0x000000ffff057224 */ /* 0x000fe400078e00ff */
[----:B------:R-:W-:Y:S02]  /*40d0*/  IMAD.MOV.U32 R37, RZ, RZ, RZ ;  /* 0x000000ffff257224 */ /* 0x000fe400078e00ff */
[----:B------:R-:W-:Y:S01]  /*40e0*/  IMAD.MOV.U32 R19, RZ, RZ, RZ ;  /* 0x000000ffff137224 */ /* 0x000fe200078e00ff */
[----:B0-----:R-:W-:-:S13]  /*40f0*/  LOP3.LUT P0, RZ, R3, 0x7f, RZ, 0xc0, !PT ;  /* 0x0000007f03ff7812 */ /* 0x001fda000780c0ff */
[----:B------:R-:W-:Y:S01]  /*4100*/  @P0 STS.U8 [R34+UR38+0x4002], R3 ;  /* 0x0040020322000988 */ /* 0x000fe20008000026 */
[----:B------:R-:W-:-:S03]  /*4110*/  @P0 IMAD.MOV.U32 R5, RZ, RZ, 0x1 ;  /* 0x00000001ff050424 */ /* 0x000fc600078e00ff */
[----:B--2---:R-:W0:Y:S02]  /*4120*/  LDS.U8 R0, [R23+0x8005] ;  /* 0x0080050017007984 */ /* 0x004e240000000000 */
        /* <DEDUP_REMOVED lines=10> */
.L_x_517:
[----:B------:R-:W-:Y:S05]  /*41d0*/  BSYNC.RECONVERGENT B0 ;  /* 0x0000000000007941 */ /* 0x000fea0003800200 */
.L_x_516:
        /* <DEDUP_REMOVED lines=11> */
[----:B0-----:R-:W-:-:S07]  /*4290*/  @P1 MOV R19, 0x2 ;  /* 0x0000000200131802 */ /* 0x001fce0000000f00 */
.L_x_519:
[----:B------:R-:W-:Y:S05]  /*42a0*/  BSYNC.RECONVERGENT B0 ;  /* 0x0000000000007941 */ /* 0x000fea0003800200 */
.L_x_518:
        /* <DEDUP_REMOVED lines=12> */
.L_x_521:
[----:B------:R-:W-:Y:S05]  /*4370*/  BSYNC.RECONVERGENT B0 ;  /* 0x0000000000007941 */ /* 0x000fea0003800200 */
.L_x_520:
[----:B------:R-:W-:Y:S01]  /*4380*/  ISETP.NE.AND P0, PT, R37, 0x3, PT ;  /* 0x000000032500780c */ /* 0x000fe20003f05270 */
[----:B------:R-:W-:Y:S01]  /*4390*/  BSSY.RECONVERGENT B0, `(.L_x_522) ;  /* 0x000000d000007945 */ /* 0x000fe20003800200 */
[----:B------:R-:W-:-:S13]  /*43a0*/  ISETP.EQ.AND P1, PT, R5, 0x1, PT ;  /* 0x000000010500780c */ /* 0x000fda0003f22270 */
[----:B------:R-:W-:Y:S05]  /*43b0*/  @!P0 BRA P1, `(.L_x_523) ;  /* 0x0000000000148947 */ /* 0x000fea0000800000 */
[----:B------:R-:W-:-:S13]  /*43c0*/  ISETP.NE.AND P0, PT, R5, 0x1, PT ;  /* 0x000000010500780c */ /* 0x000fda0003f05270 */
[----:B------:R-:W-:Y:S05]  /*43d0*/  @P0 BRA `(.L_x_524) ;  /* 0x0000000000200947 */ /* 0x000fea0003800000 */
[----:B------:R2:W-:Y:S01]  /*43e0*/  STS.U8 [R34+UR38+0x4003], RZ ;  /* 0x004003ff22007988 */ /* 0x0005e20008000026 */
[----:B------:R-:W-:Y:S01]  /*43f0*/  IMAD.MOV.U32 R19, RZ, RZ, 0x3 ;  /* 0x00000003ff137424 */ /* 0x000fe200078e00ff */
[----:B------:R-:W-:Y:S06]  /*4400*/  BRA `(.L_x_524) ;  /* 0x0000000000147947 */ /* 0x000fec0003800000 */
.L_x_523:
[----:B------:R-:W0:Y:S01]  /*4410*/  LDS.U8 R0, [R34+UR38+0x4002] ;  /* 0x0040022622007984 */ /* 0x000e220008000000 */
[----:B------:R-:W-:Y:S02]  /*4420*/  IMAD.MOV.U32 R19, RZ, RZ, 0x3 ;  /* 0x00000003ff137424 */ /* 0x000fe400078e00ff */
[----:B------:R-:W-:Y:S01]  /*4430*/  IMAD.MOV.U32 R37, RZ, RZ, RZ ;  /* 0x000000ffff257224 */ /* 0x000fe200078e00ff */
[----:B0-----:R-:W-:-:S05]  /*4440*/  PRMT R3, R0, 0x7604, RZ ;  /* 0x0000760400037816 */ /* 0x001fca00000000ff */
[----:B------:R0:W-:Y:S02]  /*4450*/  STS.U16 [R34+UR38+0x4002], R3 ;  /* 0x0040020322007988 */ /* 0x0001e40008000426 */
.L_x_524:
[----:B------:R-:W-:Y:S05]  /*4460*/  BSYNC.RECONVERGENT B0 ;  /* 0x0000000000007941 */ /* 0x000fea0003800200 */
.L_x_522:
[----:B------:R-:W-:Y:S01]  /*4470*/  ISETP.GE.U32.AND P0, PT, R37, 0x4, PT ;  /* 0x000000042500780c */ /* 0x000fe20003f06070 */
[----:B------:R-:W-:-:S12]  /*4480*/  BSSY.RECONVERGENT B6, `(.L_x_525) ;  /* 0x0000012000067945 */ /* 0x000fd80003800200 */
[----:B------:R-:W-:Y:S05]  /*4490*/  @!P0 BRA `(.L_x_526) ;  /* 0x0000000000408947 */ /* 0x000fea0003800000 */
[----:B------:R-:W-:Y:S01]  /*44a0*/  MOV R0, 0x8 ;  /* 0x0000000800007802 */ /* 0x000fe20000000f00 */
[----:B------:R-:W3:Y:S01]  /*44b0*/  LDCU.64 UR4, c[0x4][0xa0] ;  /* 0x01001400ff0477ac */ /* 0x000ee20008000a00 */
[----:B------:R-:W-:Y:S02]  /*44c0*/  IMAD.MOV.U32 R8, RZ, RZ, 0x104 ;  /* 0x00000104ff087424 */ /* 0x000fe400078e00ff */
[----:B0-----:R0:W4:Y:S01]  /*44d0*/  LDC.64 R2, c[0x4][R0] ;  /* 0x0100000000027b82 */ /* 0x0011220000000a00 */
[----:B------:R-:W5:Y:S01]  /*44e0*/  LDCU.64 UR6, c[0x4][0xa8] ;  /* 0x01001500ff0677ac */ /* 0x000f620008000a00 */
[----:B------:R-:W-:Y:S02]  /*44f0*/  IMAD.MOV.U32 R12, RZ, RZ, 0x1 ;  /* 0x00000001ff0c7424 */ /* 0x000fe400078e00ff */
[----:B------:R-:W-:Y:S01]  /*4500*/  IMAD.MOV.U32 R13, RZ, RZ, RZ ;  /* 0x000000ffff0d7224 */ /* 0x000fe200078e00ff */
[----:B------:R-:W1:Y:S01]  /*4510*/  LDCU.64 UR8, c[0x4][0x10] ;  /* 0x01000200ff0877ac */ /* 0x000e620008000a00 */
[----:B---3--:R-:W-:-:S02]  /*4520*/  IMAD.U32 R4, RZ, RZ, UR4 ;  /* 0x00000004ff047e24 */ /* 0x008fc4000f8e00ff */
[----:B------:R-:W-:Y:S02]  /*4530*/  IMAD.U32 R5, RZ, RZ, UR5 ;  /* 0x00000005ff057e24 */ /* 0x000fe4000f8e00ff */
[----:B-----5:R-:W-:Y:S02]  /*4540*/  IMAD.U32 R6, RZ, RZ, UR6 ;  /* 0x00000006ff067e24 */ /* 0x020fe4000f8e00ff */
[----:B------:R-:W-:Y:S02]  /*4550*/  IMAD.U32 R7, RZ, RZ, UR7 ;  /* 0x00000007ff077e24 */ /* 0x000fe4000f8e00ff */
[----:B-1----:R-:W-:Y:S02]  /*4560*/  IMAD.U32 R10, RZ, RZ, UR8 ;  /* 0x00000008ff0a7e24 */ /* 0x002fe4000f8e00ff */
[----:B0-----:R-:W-:-:S07]  /*4570*/  IMAD.U32 R11, RZ, RZ, UR9 ;  /* 0x00000009ff0b7e24 */ /* 0x001fce000f8e00ff */
[----:B------:R-:W-:-:S07]  /*4580*/  LEPC R20, `(.L_x_526) ;  /* 0x000000001014794e */ /* 0x000fce0000000000 */
[----:B--2-4-:R-:W-:Y:S05]  /*4590*/  CALL.ABS.NOINC R2 ;  /* 0x0000000002007343 */ /* 0x014fea0003c00000 */
.L_x_526:
[----:B------:R-:W-:Y:S05]  /*45a0*/  BSYNC.RECONVERGENT B6 ;  /* 0x0000000000067941 */ /* 0x000fea0003800200 */
.L_x_525:
[----:B------:R-:W-:Y:S01]  /*45b0*/  ISETP.GT.U32.AND P0, PT, R37, 0x3, PT ;  /* 0x000000032500780c */ /* 0x000fe20003f04070 */
[----:B------:R-:W-:-:S12]  /*45c0*/  BSSY.RECONVERGENT B7, `(.L_x_527) ;  /* 0x0000d66000077945 */ /* 0x000fd80003800200 */
[----:B------:R-:W-:Y:S05]  /*45d0*/  @P0 BRA `(.L_x_528) ;  /* 0x000000d400900947 */ /* 0x000fea0003800000 */
[----:B------:R-:W-:Y:S01]  /*45e0*/  ISETP.GE.U32.AND P0, PT, R19, 0x4, PT ;  /* 0x000000041300780c */ /* 0x000fe20003f06070 */
[----:B------:R-:W-:-:S12]  /*45f0*/  BSSY.RECONVERGENT B6, `(.L_x_529) ;  /* 0x0000012000067945 */ /* 0x000fd80003800200 */
[----:B------:R-:W-:Y:S05]  /*4600*/  @!P0 BRA `(.L_x_530) ;  /* 0x0000000000408947 */ /* 0x000fea0003800000 */
[----:B------:R-:W-:Y:S01]  /*4610*/  MOV R0, 0x8 ;  /* 0x0000000800007802 */ /* 0x000fe20000000f00 */
[----:B------:R-:W3:Y:S01]  /*4620*/  LDCU.64 UR4, c[0x4][0xa0] ;  /* 0x01001400ff0477ac */ /* 0x000ee20008000a00 */
[----:B------:R-:W-:Y:S02]  /*4630*/  HFMA2 R13, -RZ, RZ, 0, 0 ;  /* 0x00000000ff0d7431 */ /* 0x000fe400000001ff */
[----:B------:R-:W-:Y:S01]  /*4640*/  IMAD.MOV.U32 R8, RZ, RZ, 0x104 ;  /* 0x00000104ff087424 */ /* 0x000fe200078e00ff */
[----:B0-----:R0:W4:Y:S01]  /*4650*/  LDC.64 R2, c[0x4][R0] ;  /* 0x0100000000027b82 */ /* 0x0011220000000a00 */
[----:B------:R-:W5:Y:S01]  /*4660*/  LDCU.64 UR6, c[0x4][0xa8] ;  /* 0x01001500ff0677ac */ /* 0x000f620008000a00 */
[----:B------:R-:W-:Y:S01]  /*4670*/  IMAD.MOV.U32 R12, RZ, RZ, 0x1 ;  /* 0x00000001ff0c7424 */ /* 0x000fe200078e00ff */
[----:B------:R-:W1:Y:S01]  /*4680*/  LDCU.64 UR8, c[0x4][0x10] ;  /* 0x01000200ff0877ac */ /* 0x000e620008000a00 */
[----:B---3--:R-:W-:Y:S02]  /*4690*/  IMAD.U32 R4, RZ, RZ, UR4 ;  /* 0x00000004ff047e24 */ /* 0x008fe4000f8e00ff */
[----:B------:R-:W-:-:S02]  /*46a0*/  IMAD.U32 R5, RZ, RZ, UR5 ;  /* 0x00000005ff057e24 */ /* 0x000fc4000f8e00ff */
[----:B-----5:R-:W-:Y:S02]  /*46b0*/  IMAD.U32 R6, RZ, RZ, UR6 ;  /* 0x00000006ff067e24 */ /* 0x020fe4000f8e00ff */
[----:B------:R-:W-:Y:S02]  /*46c0*/  IMAD.U32 R7, RZ, RZ, UR7 ;  /* 0x00000007ff077e24 */ /* 0x000fe4000f8e00ff */
[----:B-1----:R-:W-:Y:S02]  /*46d0*/  IMAD.U32 R10, RZ, RZ, UR8 ;  /* 0x00000008ff0a7e24 */ /* 0x002fe4000f8e00ff */
[----:B0-----:R-:W-:-:S07]  /*46e0*/  IMAD.U32 R11, RZ, RZ, UR9 ;  /* 0x00000009ff0b7e24 */ /* 0x001fce000f8e00ff */
[----:B------:R-:W-:-:S07]  /*46f0*/  LEPC R20, `(.L_x_530) ;  /* 0x000000001014794e */ /* 0x000fce0000000000 */
[----:B--2-4-:R-:W-:Y:S05]  /*4700*/  CALL.ABS.NOINC R2 ;  /* 0x0000000002007343 */ /* 0x014fea0003c00000 */
.L_x_530:
[----:B------:R-:W-:Y:S05]  /*4710*/  BSYNC.RECONVERGENT B6 ;  /* 0x0000000000067941 */ /* 0x000fea0003800200 */
.L_x_529:
[----:B------:R-:W-:-:S13]  /*4720*/  ISETP.GT.U32.AND P0, PT, R19, 0x3, PT ;  /* 0x000000031300780c */ /* 0x000fda0003f04070 */
[----:B------:R-:W-:Y:S05]  /*4730*/  @P0 BRA `(.L_x_528) ;  /* 0x000000d400380947 */ /* 0x000fea0003800000 */
[----:B------:R-:W-:Y:S01]  /*4740*/  LEA R0, R36, 0x4, 0x7 ;  /* 0x0000000424007811 */ /* 0x000fe200078e38ff */
[----:B------:R-:W-:Y:S01]  /*4750*/  IMAD.SHL.U32 R19, R19, 0x40, RZ ;  /* 0x0000004013137824 */ /* 0x000fe200078e00ff */
[----:B------:R-:W-:Y:S01]  /*4760*/  ISETP.GE.U32.AND P0, PT, R29, 0xc, PT ;  /* 0x0000000c1d00780c */ /* 0x000fe20003f06070 */
[----:B------:R-:W-:Y:S01]  /*4770*/  IMAD.SHL.U32 R37, R37, 0x10, RZ ;  /* 0x0000001025257824 */ /* 0x000fe200078e00ff */
[----:B------:R-:W-:-:S05]  /*4780*/  LEA.HI R0, R0, UR38, RZ, 0x1d ;  /* 0x0000002600007c11 */ /* 0x000fca000f8fe8ff */
[----:B------:R-:W3:Y:S02]  /*4790*/  LDS.U8 R2, [R0] ;  /* 0x0000000000027984 */ /* 0x000ee40000000000 */
[----:B---3--:R-:W-:-:S04]  /*47a0*/  LOP3.LUT R2, R2, 0xf, RZ, 0xc0, !PT ;  /* 0x0000000f02027812 */ /* 0x008fc800078ec0ff */
[----:B------:R-:W-:-:S05]  /*47b0*/  LOP3.LUT R19, R2, R19, R37, 0xfe, !PT ;  /* 0x0000001302137212 */ /* 0x000fca00078efe25 */
[----:B------:R3:W-:Y:S01]  /*47c0*/  STS.U8 [R0], R19 ;  /* 0x0000001300007388 */ /* 0x0007e20000000000 */
[----:B------:R-:W-:Y:S05]  /*47d0*/  @!P0 BRA `(.L_x_502) ;  /* 0x000000d400348947 */ /* 0x000fea0003800000 */
[----:B0-----:R-:W0:Y:S01]  /*47e0*/  LDS.U8 R3, [R23+0x8008] ;  /* 0x0080080017037984 */ /* 0x001e220000000000 */
[----:B------:R-:W-:Y:S01]  /*47f0*/  BSSY.RECONVERGENT B0, `(.L_x_531) ;  /* 0x0000012000007945 */ /* 0x000fe20003800200 */
[----:B------:R-:W-:Y:S02]  /*4800*/  IMAD.MOV.U32 R5, RZ, RZ, RZ ;  /* 0x000000ffff057224 */ /* 0x000fe400078e00ff */
[----:B------:R-:W-:Y:S02]  /*4810*/  IMAD.MOV.U32 R37, RZ, RZ, RZ ;  /* 0x000000ffff257224 */ /* 0x000fe400078e00ff */
[----:B---3--:R-:W-:Y:S01]  /*4820*/  IMAD.MOV.U32 R19, RZ, RZ, RZ ;  /* 0x000000ffff137224 */ /* 0x008fe200078e00ff */
        /* <DEDUP_REMOVED lines=14> */
.L_x_532:
[----:B------:R-:W-:Y:S05]  /*4910*/  BSYNC.RECONVERGENT B0 ;  /* 0x0000000000007941 */ /* 0x000fea0003800200 */
.L_x_531:
        /* <DEDUP_REMOVED lines=12> */
.L_x_534:
[----:B------:R-:W-:Y:S05]  /*49e0*/  BSYNC.RECONVERGENT B0 ;  /* 0x0000000000007941 */ /* 0x000fea0003800200 */
.L_x_533:
        /* <DEDUP_REMOVED lines=12> */
.L_x_536:
[----:B------:R-:W-:Y:S05]  /*4ab0*/  BSYNC.RECONVERGENT B0 ;  /* 0x0000000000007941 */ /* 0x000fea0003800200 */
.L_x_535:
        /* <DEDUP_REMOVED lines=9> */
.L_x_538:
[----:B------:R-:W0:Y:S01]  /*4b50*/  LDS.U8 R0, [R34+UR38+0x4004] ;  /* 0x0040042622007984 */ /* 0x000e220008000000 */
[----:B------:R-:W-:Y:S02]  /*4b60*/  IMAD.MOV.U32 R19, RZ, RZ, 0x3 ;  /* 0x00000003ff137424 */ /* 0x000fe400078e00ff */
[----:B------:R-:W-:Y:S01]  /*4b70*/  IMAD.MOV.U32 R37, RZ, RZ, RZ ;  /* 0x000000ffff257224 */ /* 0x000fe200078e00ff */
[----:B0-----:R-:W-:-:S05]  /*4b80*/  PRMT R3, R0, 0x7604, RZ ;  /* 0x0000760400037816 */ /* 0x001fca00000000ff */
[----:B------:R0:W-:Y:S02]  /*4b90*/  STS.U16 [R34+UR38+0x4004], R3 ;  /* 0x0040040322007988 */ /* 0x0001e40008000426 */
.L_x_539:
[----:B------:R-:W-:Y:S05]  /*4ba0*/  BSYNC.RECONVERGENT B0 ;  /* 0x0000000000007941 */ /* 0x000fea0003800200 */
.L_x_537:
[----:B------:R-:W-:Y:S01]  /*4bb0*/  ISETP.GE.U32.AND P0, PT, R37, 0x4, PT ;  /* 0x000000042500780c */ /* 0x000fe20003f06070 */
[----:B------:R-:W-:-:S12]  /*4bc0*/  BSSY.RECONVERGENT B6, `(.L_x_540) ;  /* 0x0000012000067945 */ /* 0x000fd80003800200 */
[----:B------:R-:W-:Y:S05]  /*4bd0*/  @!P0 BRA `(.L_x_541) ;  /* 0x0000000000408947 */ /* 0x000fea0003800000 */
[----:B------:R-:W-:Y:S01]  /*4be0*/  MOV R0, 0x8 ;  /* 0x0000000800007802 */ /* 0x000fe20000000f00 */
[----:B------:R-:W4:Y:S01]  /*4bf0*/  LDCU.64 UR4, c[0x4][0xa0] ;  /* 0x01001400ff0477ac */ /* 0x000f220008000a00 */
[----:B------:R-:W-:Y:S02]  /*4c00*/  IMAD.MOV.U32 R8, RZ, RZ, 0x104 ;  /* 0x00000104ff087424 */ /* 0x000fe400078e00ff */
[----:B0-----:R0:W0:Y:S01]  /*4c10*/  LDC.64 R2, c[0x4][R0] ;  /* 0x0100000000027b82 */ /* 0x0010220000000a00 */
[----:B------:R-:W5:Y:S01]  /*4c20*/  LDCU.64 UR6, c[0x4][0xa8] ;  /* 0x01001500ff0677ac */ /* 0x000f620008000a00 */
[----:B------:R-:W-:Y:S02]  /*4c30*/  IMAD.MOV.U32 R12, RZ, RZ, 0x1 ;  /* 0x00000001ff0c7424 */ /* 0x000fe400078e00ff */
[----:B------:R-:W-:Y:S01]  /*4c40*/  IMAD.MOV.U32 R13, RZ, RZ, RZ ;  /* 0x000000ffff0d7224 */ /* 0x000fe200078e00ff */
[----:B------:R-:W1:Y:S01]  /*4c50*/  LDCU.64 UR8, c[0x4][0x10] ;  /* 0x01000200ff0877ac */ /* 0x000e620008000a00 */
[----:B----4-:R-:W-:Y:S01]  /*4c60*/  IMAD.U32 R4, RZ, RZ, UR4 ;  /* 0x00000004ff047e24 */ /* 0x010fe2000f8e00ff */
[----:B------:R-:W-:Y:S01]  /*4c70*/  MOV R5, UR5 ;  /* 0x0000000500057c02 */ /* 0x000fe20008000f00 */
[----:B-----5:R-:W-:-:S02]  /*4c80*/  IMAD.U32 R6, RZ, RZ, UR6 ;  /* 0x00000006ff067e24 */ /* 0x020fc4000f8e00ff */
[----:B------:R-:W-:Y:S02]  /*4c90*/  IMAD.U32 R7, RZ, RZ, UR7 ;  /* 0x00000007ff077e24 */ /* 0x000fe4000f8e00ff */
[----:B-1----:R-:W-:Y:S02]  /*4ca0*/  IMAD.U32 R10, RZ, RZ, UR8 ;  /* 0x00000008ff0a7e24 */ /* 0x002fe4000f8e00ff */
[----:B------:R-:W-:-:S07]  /*4cb0*/  IMAD.U32 R11, RZ, RZ, UR9 ;  /* 0x00000009ff0b7e24 */ /* 0x000fce000f8e00ff */
[----:B------:R-:W-:-:S07]  /*4cc0*/  LEPC R20, `(.L_x_541) ;  /* 0x000000001014794e */ /* 0x000fce0000000000 */
[----:B0-23--:R-:W-:Y:S05]  /*4cd0*/  CALL.ABS.NOINC R2 ;  /* 0x0000000002007343 */ /* 0x00dfea0003c00000 */
.L_x_541:
[----:B------:R-:W-:Y:S05]  /*4ce0*/  BSYNC.RECONVERGENT B6 ;  /* 0x0000000000067941 */ /* 0x000fea0003800200 */
.L_x_540:
[----:B------:R-:W-:-:S13]  /*4cf0*/  ISETP.GT.U32.AND P0, PT, R37, 0x3, PT ;  /* 0x000000032500780c */ /* 0x000fda0003f04070 */
[----:B------:R-:W-:Y:S05]  /*4d00*/  @P0 BRA `(.L_x_528) ;  /* 0x000000cc00c40947 */ /* 0x000fea0003800000 */
        /* <DEDUP_REMOVED lines=11> */
[----:B----4-:R-:W-:-:S02]  /*4dc0*/  IMAD.U32 R4, RZ, RZ, UR4 ;  /* 0x00000004ff047e24 */ /* 0x010fc4000f8e00ff */
[----:B------:R-:W-:Y:S02]  /*4dd0*/  IMAD.U32 R5, RZ, RZ, UR5 ;  /* 0x00000005ff057e24 */ /* 0x000fe4000f8e00ff */
[----:B-----5:R-:W-:Y:S02]  /*4de0*/  IMAD.U32 R6, RZ, RZ, UR6 ;  /* 0x00000006ff067e24 */ /* 0x020fe4000f8e00ff */
[----:B------:R-:W-:Y:S02]  /*4df0*/  IMAD.U32 R7, RZ, RZ, UR7 ;  /* 0x00000007ff077e24 */ /* 0x000fe4000f8e00ff */
[----:B-1----:R-:W-:Y:S02]  /*4e00*/  IMAD.U32 R10, RZ, RZ, UR8 ;  /* 0x00000008ff0a7e24 */ /* 0x002fe4000f8e00ff */
[----:B------:R-:W-:-:S07]  /*4e10*/  IMAD.U32 R11, RZ, RZ, UR9 ;  /* 0x00000009ff0b7e24 */ /* 0x000fce000f8e00ff */
[----:B------:R-:W-:-:S07]  /*4e20*/  LEPC R20, `(.L_x_543) ;  /* 0x000000001014794e */ /* 0x000fce0000000000 */
[----:B0-23--:R-:W-:Y:S05]  /*4e30*/  CALL.ABS.NOINC R2 ;  /* 0x0000000002007343 */ /* 0x00dfea0003c00000 */
.L_x_543:
[----:B------:R-:W-:Y:S05]  /*4e40*/  BSYNC.RECONVERGENT B6 ;  /* 0x0000000000067941 */ /* 0x000fea0003800200 */
.L_x_542:
[----:B------:R-:W-:-:S13]  /*4e50*/  ISETP.GT.U32.AND P0, PT, R19, 0x3, PT ;  /* 0x000000031300780c */ /* 0x000fda0003f04070 */
[----:B------:R-:W-:Y:S05]  /*4e60*/  @P0 BRA `(.L_x_528) ;  /* 0x000000cc006c0947 */ /* 0x000fea0003800000 */
[----:B------:R-:W4:Y:S01]  /*4e70*/  LDS.U8 R2, [R33+UR38+0x1] ;  /* 0x0000012621027984 */ /* 0x000f220008000000 */
[----:B------:R-:W-:Y:S01]  /*4e80*/  IMAD.SHL.U32 R0, R19, 0x4, RZ ;  /* 0x0000000413007824 */ /* 0x000fe200078e00ff */
[----:B------:R-:W-:Y:S02]  /*4e90*/  ISETP.GE.U32.AND P0, PT, R29, 0x10, PT ;  /* 0x000000101d00780c */ /* 0x000fe40003f06070 */
[----:B----4-:R-:W-:-:S04]  /*4ea0*/  LOP3.LUT R2, R2, 0xf0, RZ, 0xc0, !PT ;  /* 0x000000f002027812 */ /* 0x010fc800078ec0ff */
[----:B------:R-:W-:-:S05]  /*4eb0*/  LOP3.LUT R0, R2, R0, R37, 0xfe, !PT ;  /* 0x0000000002007212 */ /* 0x000fca00078efe25 */
[----:B------:R4:W-:Y:S02]  /*4ec0*/  STS.U8 [R33+UR38+0x1], R0 ;  /* 0x0000010021007988 */ /* 0x0009e40008000026 */
        /* <DEDUP_REMOVED lines=9> */
[----:B----4-:R-:W0:Y:S02]  /*4f60*/  LDS.U8 R0, [R23+0x800d] ;  /* 0x00800d0017007984 */ /* 0x010e240000000000 */
        /* <DEDUP_REMOVED lines=10> */
.L_x_545:
[----:B------:R-:W-:Y:S05]  /*5010*/  BSYNC.RECONVERGENT B0 ;  /* 0x0000000000007941 */ /* 0x000fea0003800200 */
.L_x_544:
        /* <DEDUP_REMOVED lines=12> */
.L_x_547:
[----:B------:R-:W-:Y:S05]  /*50e0*/  BSYNC.RECONVERGENT B0 ;  /* 0x0000000000007941 */ /* 0x000fea0003800200 */
.L_x_546:
        /* <DEDUP_REMOVED lines=12> */
.L_x_549:
[----:B------:R-:W-:Y:S05]  /*51b0*/  BSYNC.RECONVERGENT B0 ;  /* 0x0000000000007941 */ /* 0x000fea0003800200 */
.L_x_548:
        /* <DEDUP_REMOVED lines=9> */
.L_x_551:
[----:B------:R-:W0:Y:S01]  /*5250*/  LDS.U8 R0, [R34+UR38+0x4006] ;  /* 0x0040062622007984 */ /* 0x000e220008000000 */
[----:B------:R-:W-:Y:S02]  /*5260*/  IMAD.MOV.U32 R19, RZ, RZ, 0x3 ;  /* 0x00000003ff137424 */ /* 0x000fe400078e00ff */
[----:B------:R-:W-:Y:S01]  /*5270*/  IMAD.MOV.U32 R37, RZ, RZ, RZ ;  /* 0x000000ffff257224 */ /* 0x000fe200078e00ff */
[----:B0-----:R-:W-:-:S05]  /*5280*/  PRMT R3, R0, 0x7604, RZ ;  /* 0x0000760400037816 */ /* 0x001fca00000000ff */
[----:B------:R0:W-:Y:S02]  /*5290*/  STS.U16 [R34+UR38+0x4006], R3 ;  /* 0x0040060322007988 */ /* 0x0001e40008000426 */
.L_x_552:
[----:B------:R-:W-:Y:S05]  /*52a0*/  BSYNC.RECONVERGENT B0 ;  /* 0x0000000000007941 */ /* 0x000fea0003800200 */
.L_x_550:
[----:B------:R-:W-:Y:S01]  /*52b0*/  ISETP.GE.U32.AND P0, PT, R37, 0x4, PT ;  /* 0x000000042500780c */ /* 0x000fe20003f06070 */
[----:B------:R-:W-:-:S12]  /*52c0*/  BSSY.RECONVERGENT B6, `(.L_x_553) ;  /* 0x0000012000067945 */ /* 0x000fd80003800200 */
[----:B------:R-:W-:Y:S05]  /*52d0*/  @!P0 BRA `(.L_x_554) ;  /* 0x0000000000408947 */ /* 0x000fea0003800000 */
[----:B------:R-:W-:Y:S01]  /*52e0*/  MOV R0, 0x8 ;  /* 0x0000000800007802 */ /* 0x000fe20000000f00 */
[----:B------:R-:W5:Y:S01]  /*52f0*/  LDCU.64 UR4, c[0x4][0xa0] ;  /* 0x01001400ff0477ac */ /* 0x000f620008000a00 */
[----:B------:R-:W-:Y:S02]  /*5300*/  IMAD.MOV.U32 R8, RZ, RZ, 0x104 ;  /* 0x00000104ff087424 */ /* 0x000fe400078e00ff */
[----:B0-----:R0:W0:Y:S01]  /*5310*/  LDC.64 R2, c[0x4][R0] ;  /* 0x0100000000027b82 */ /* 0x0010220000000a00 */
[----:B------:R-:W1:Y:S01]  /*5320*/  LDCU.64 UR6, c[0x4][0xa8] ;  /* 0x01001500ff0677ac */ /* 0x000e620008000a00 */
[----:B------:R-:W-:Y:S02]  /*5330*/  IMAD.MOV.U32 R12, RZ, RZ, 0x1 ;  /* 0x00000001ff0c7424 */ /* 0x000fe400078e00ff */
[----:B------:R-:W-:Y:S01]  /*5340*/  IMAD.MOV.U32 R13, RZ, RZ, RZ ;  /* 0x000000ffff0d7224 */ /* 0x000fe200078e00ff */
[----:B------:R-:W2:Y:S01]  /*5350*/  LDCU.64 UR8, c[0x4][0x10] ;  /* 0x01000200ff0877ac */ /* 0x000ea20008000a00 */
[----:B-----5:R-:W-:-:S02]  /*5360*/  IMAD.U32 R4, RZ, RZ, UR4 ;  /* 0x00000004ff047e24 */ /* 0x020fc4000f8e00ff */
[----:B------:R-:W-:Y:S02]  /*5370*/  IMAD.U32 R5, RZ, RZ, UR5 ;  /* 0x00000005ff057e24 */ /* 0x000fe4000f8e00ff */
[----:B-1----:R-:W-:Y:S02]  /*5380*/  IMAD.U32 R6, RZ, RZ, UR6 ;  /* 0x00000006ff067e24 */ /* 0x002fe4000f8e00ff */
[----:B------:R-:W-:Y:S02]  /*5390*/  IMAD.U32 R7, RZ, RZ, UR7 ;  /* 0x00000007ff077e24 */ /* 0x000fe4000f8e00ff */
[----:B--2---:R-:W-:Y:S02]  /*53a0*/  IMAD.U32 R10, RZ, RZ, UR8 ;  /* 0x00000008ff0a7e24 */ /* 0x004fe4000f8e00ff */
[----:B------:R-:W-:-:S07]  /*53b0*/  IMAD.U32 R11, RZ, RZ, UR9 ;  /* 0x00000009ff0b7e24 */ /* 0x000fce000f8e00ff */
[----:B------:R-:W-:-:S07]  /*53c0*/  LEPC R20, `(.L_x_554) ;  /* 0x000000001014794e */ /* 0x000fce0000000000 */
[----:B0--34-:R-:W-:Y:S05]  /*53d0*/  CALL.ABS.NOINC R2 ;  /* 0x0000000002007343 */ /* 0x019fea0003c00000 */
.L_x_554:
[----:B------:R-:W-:Y:S05]  /*53e0*/  BSYNC.RECONVERGENT B6 ;  /* 0x0000000000067941 */ /* 0x000fea0003800200 */
.L_x_553:
[----:B------:R-:W-:-:S13]  /*53f0*/  ISETP.GT.U32.AND P0, PT, R37, 0x3, PT ;  /* 0x000000032500780c */ /* 0x000fda0003f04070 */
[----:B------:R-:W-:Y:S05]  /*5400*/  @P0 BRA `(.L_x_528) ;  /* 0x000000c800040947 */ /* 0x000fea0003800000 */
        /* <DEDUP_REMOVED lines=13> */
[----:B-1----:R-:W-:Y:S01]  /*54e0*/  IMAD.U32 R6, RZ, RZ, UR6 ;  /* 0x00000006ff067e24 */ /* 0x002fe2000f8e00ff */
[----:B------:R-:W-:Y:S01]  /*54f0*/  MOV R7, UR7 ;  /* 0x0000000700077c02 */ /* 0x000fe20008000f00 */
[----:B--2---:R-:W-:Y:S02]  /*5500*/  IMAD.U32 R10, RZ, RZ, UR8 ;  /* 0x00000008ff0a7e24 */ /* 0x004fe4000f8e00ff */
[----:B------:R-:W-:-:S07]  /*5510*/  IMAD.U32 R11, RZ, RZ, UR9 ;  /* 0x00000009ff0b7e24 */ /* 0x000fce000f8e00ff */
[----:B------:R-:W-:-:S07]  /*5520*/  LEPC R20, `(.L_x_556) ;  /* 0x000000001014794e */ /* 0x000fce0000000000 */
[----:B0--34-:R-:W-:Y:S05]  /*5530*/  CALL.ABS.NOINC R2 ;  /* 0x0000000002007343 */ /* 0x019fea0003c00000 */
.L_x_556:
[----:B------:R-:W-:Y:S05]  /*5540*/  BSYNC.RECONVERGENT B6 ;  /* 0x0000000000067941 */ /* 0x000fea0003800200 */
.L_x_555:
[----:B------:R-:W-:-:S13]  /*5550*/  ISETP.GT.U32.AND P0, PT, R19, 0x3, PT ;  /* 0x000000031300780c */ /* 0x000fda0003f04070 */
[----:B------:R-:W-:Y:S05]  /*5560*/  @P0 BRA `(.L_x_528) ;  /* 0x000000c400ac0947 */ /* 0x000fea0003800000 */
[----:B------:R-:W-:Y:S01]  /*5570*/  LEA R0, R36, 0xc, 0x7 ;  /* 0x0000000c24007811 */ /* 0x000fe200078e38ff */
[----:B------:R-:W-:Y:S01]  /*5580*/  IMAD.SHL.U32 R19, R19, 0x40, RZ ;  /* 0x0000004013137824 */ /* 0x000fe200078e00ff */
[----:B------:R-:W-:Y:S01]  /*5590*/  ISETP.GE.U32.AND P0, PT, R29, 0x14, PT ;  /* 0x000000141d00780c */ /* 0x000fe20003f06070 */
[----:B------:R-:W-:Y:S01]  /*55a0*/  IMAD.SHL.U32 R37, R37, 0x10, RZ ;  /* 0x0000001025257824 */ /* 0x000fe200078e00ff */
[----:B------:R-:W-:-:S05]  /*55b0*/  LEA.HI R0, R0, UR38, RZ, 0x1d ;  /* 0x0000002600007c11 */ /* 0x000fca000f8fe8ff */
[----:B------:R-:W5:Y:S02]  /*55c0*/  LDS.U8 R2, [R0] ;  /* 0x0000000000027984 */ /* 0x000f640000000000 */
[----:B-----5:R-:W-:-:S04]  /*55d0*/  LOP3.LUT R2, R2, 0xf, RZ, 0xc0, !PT ;  /* 0x0000000f02027812 */ /* 0x020fc800078ec0ff */
[----:B------:R-:W-:-:S05]  /*55e0*/  LOP3.LUT R19, R2, R19, R37, 0xfe, !PT ;  /* 0x0000001302137212 */ /* 0x000fca00078efe25 */
[----:B------:R0:W-:Y:S01]  /*55f0*/  STS.U8 [R0], R19 ;  /* 0x0000001300007388 */ /* 0x0001e20000000000 */
        /* <DEDUP_REMOVED lines=20> */
.L_x_558:
[----:B------:R-:W-:Y:S05]  /*5740*/  BSYNC.RECONVERGENT B0 ;  /* 0x0000000000007941 */ /* 0x000fea0003800200 */
.L_x_557:
        /* <DEDUP_REMOVED lines=12> */
.L_x_560:
[----:B------:R-:W-:Y:S05]  /*5810*/  BSYNC.RECONVERGENT B0 ;  /* 0x0000000000007941 */ /* 0x000fea0003800200 */
.L_x_559:
        /* <DEDUP_REMOVED lines=12> */
.L_x_562:
[----:B------:R-:W-:Y:S05]  /*58e0*/  BSYNC.RECONVERGENT B0 ;  /* 0x0000000000007941 */ /* 0x000fea0003800200 */
.L_x_561:
        /* <DEDUP_REMOVED lines=9> */
.L_x_564:
[----:B------:R-:W0:Y:S01]  /*5980*/  LDS.U8 R0, [R34+UR38+0x4008] ;  /* 0x0040082622007984 */ /* 0x000e220008000000 */
[----:B------:R-:W-:Y:S02]  /*5990*/  IMAD.MOV.U32 R19, RZ, RZ, 0x3 ;  /* 0x00000003ff137424 */ /* 0x000fe400078e00ff */
[----:B------:R-:W-:Y:S01]  /*59a0*/  IMAD.MOV.U32 R37, RZ, RZ, RZ ;  /* 0x000000ffff257224 */ /* 0x000fe200078e00ff */
[----:B0-----:R-:W-:-:S05]  /*59b0*/  PRMT R3, R0, 0x7604, RZ ;  /* 0x0000760400037816 */ /* 0x001fca00000000ff */
[----:B------:R0:W-:Y:S02]  /*59c0*/  STS.U16 [R34+UR38+0x4008], R3 ;  /* 0x0040080322007988 */ /* 0x0001e40008000426 */
.L_x_565:
[----:B------:R-:W-:Y:S05]  /*59d0*/  BSYNC.RECONVERGENT B0 ;  /* 0x0000000000007941 */ /* 0x000fea0003800200 */
.L_x_563:
        /* <DEDUP_REMOVED lines=19> */
.L_x_567:
[----:B------:R-:W-:Y:S05]  /*5b10*/  BSYNC.RECONVERGENT B6 ;  /* 0x0000000000067941 */ /* 0x000fea0003800200 */
.L_x_566:
        /* <DEDUP_REMOVED lines=21> */
.L_x_569:
[----:B------:R-:W-:Y:S05]  /*5c70*/  BSYNC.RECONVERGENT B6 ;  /* 0x0000000000067941 */ /* 0x000fea0003800200 */
.L_x_568:
[----:B------:R-:W-:-:S13]  /*5c80*/  ISETP.GT.U32.AND P0, PT, R19, 0x3, PT ;  /* 0x000000031300780c */ /* 0x000fda0003f04070 */
[----:B------:R-:W-:Y:S05]  /*5c90*/  @P0 BRA `(.L_x_528) ;  /* 0x000000bc00e00947 */ /* 0x000fea0003800000 */
[----:B------:R-:W5:Y:S01]  /*5ca0*/  LDS.U8 R2, [R33+UR38+0x2] ;  /* 0x0000022621027984 */ /* 0x000f620008000000 */
[----:B------:R-:W-:Y:S01]  /*5cb0*/  IMAD.SHL.U32 R0, R19, 0x4, RZ ;  /* 0x0000000413007824 */ /* 0x000fe200078e00ff */
[----:B------:R-:W-:Y:S02]  /*5cc0*/  ISETP.GE.U32.AND P0, PT, R29, 0x18, PT ;  /* 0x000000181d00780c */ /* 0x000fe40003f06070 */
[----:B-----5:R-:W-:-:S04]  /*5cd0*/  LOP3.LUT R2, R2, 0xf0, RZ, 0xc0, !PT ;  /* 0x000000f002027812 */ /* 0x020fc800078ec0ff */
        /* <DEDUP_REMOVED lines=10> */
[----:B------:R-:W-:-:S03]  /*5d80*/  @P0 MOV R5, 0x1 ;  /* 0x0000000100050802 */ /* 0x000fc60000000f00 */
        /* <DEDUP_REMOVED lines=11> */
.L_x_571:
[----:B------:R-:W-:Y:S05]  /*5e40*/  BSYNC.RECONVERGENT B0 ;  /* 0x0000000000007941 */ /* 0x000fea0003800200 */
.L_x_570:
        /* <DEDUP_REMOVED lines=12> */
.L_x_573:
[----:B------:R-:W-:Y:S05]  /*5f10*/  BSYNC.RECONVERGENT B0 ;  /* 0x0000000000007941 */ /* 0x000fea0003800200 */
.L_x_572:
        /* <DEDUP_REMOVED lines=12> */
.L_x_575:
[----:B------:R-:W-:Y:S05]  /*5fe0*/  BSYNC.RECONVERGENT B0 ;  /* 0x0000000000007941 */ /* 0x000fea0003800200 */
.L_x_574:
        /* <DEDUP_REMOVED lines=9> */
.L_x_577:
[----:B------:R-:W0:Y:S01]  /*6080*/  LDS.U8 R0, [R34+UR38+0x400a] ;  /* 0x00400a2622007984 */ /* 0x000e220008000000 */
[----:B------:R-:W-:Y:S02]  /*6090*/  IMAD.MOV.U32 R19, RZ, RZ, 0x3 ;  /* 0x00000003ff137424 */ /* 0x000fe400078e00ff */
[----:B------:R-:W-:Y:S01]  /*60a0*/  IMAD.MOV.U32 R37, RZ, RZ, RZ ;  /* 0x000000ffff257224 */ /* 0x000fe200078e00ff */
[----:B0-----:R-:W-:-:S05]  /*60b0*/  PRMT R3, R0, 0x7604, RZ ;  /* 0x0000760400037816 */ /* 0x001fca00000000ff */
[----:B------:R0:W-:Y:S02]  /*60c0*/  STS.U16 [R34+UR38+0x400a], R3 ;  /* 0x00400a0322007988 */ /* 0x0001e40008000426 */
.L_x_578:
[----:B------:R-:W-:Y:S05]  /*60d0*/  BSYNC.RECONVERGENT B0 ;  /* 0x0000000000007941 */ /* 0x000fea0003800200 */
.L_x_576:
[----:B------:R-:W-:Y:S01]  /*60e0*/  ISETP.GE.U32.AND P0, PT, R37, 0x4, PT ;  /* 0x000000042500780c */ /* 0x000fe20003f06070 */
[----:B------:R-:W-:-:S12]  /*60f0*/  BSSY.RECONVERGENT B6, `(.L_x_579) ;  /* 0x0000012000067945 */ /* 0x000fd80003800200 */
[----:B------:R-:W-:Y:S05]  /*6100*/  @!P0 BRA `(.L_x_580) ;  /* 0x0000000000408947 */ /* 0x000fea0003800000 */
[----:B------:R-:W-:Y:S01]  /*6110*/  MOV R0, 0x8 ;  /* 0x0000000800007802 */ /* 0x000fe20000000f00 */
[----:B------:R-:W5:Y:S01]  /*6120*/  LDCU.64 UR4, c[0x4][0xa0] ;  /* 0x01001400ff0477ac */ /* 0x000f620008000a00 */
[----:B------:R-:W-:Y:S02]  /*6130*/  HFMA2 R12, -RZ, RZ, 0, 5.9604644775390625e-08 ;  /* 0x00000001ff0c7431 */ /* 0x000fe400000001ff */
[----:B------:R-:W-:Y:S01]  /*6140*/  IMAD.MOV.U32 R8, RZ, RZ, 0x104 ;  /* 0x00000104ff087424 */ /* 0x000fe200078e00ff */
[----:B0-----:R0:W0:Y:S01]  /*6150*/  LDC.64 R2, c[0x4][R0] ;  /* 0x0100000000027b82 */ /* 0x0010220000000a00 */
[----:B------:R-:W1:Y:S01]  /*6160*/  LDCU.64 UR6, c[0x4][0xa8] ;  /* 0x01001500ff0677ac */ /* 0x000e620008000a00 */
[----:B------:R-:W-:Y:S01]  /*6170*/  IMAD.MOV.U32 R13, RZ, RZ, RZ ;  /* 0x000000ffff0d7224 */ /* 0x000fe200078e00ff */
[----:B------:R-:W2:Y:S01]  /*6180*/  LDCU.64 UR8, c[0x4][0x10] ;  /* 0x01000200ff0877ac */ /* 0x000ea20008000a00 */
[----:B-----5:R-:W-:Y:S02]  /*6190*/  IMAD.U32 R4, RZ, RZ, UR4 ;  /* 0x00000004ff047e24 */ /* 0x020fe4000f8e00ff */
[----:B------:R-:W-:-:S02]  /*61a0*/  IMAD.U32 R5, RZ, RZ, UR5 ;  /* 0x00000005ff057e24 */ /* 0x000fc4000f8e00ff */
[----:B-1----:R-:W-:Y:S02]  /*61b0*/  IMAD.U32 R6, RZ, RZ, UR6 ;  /* 0x00000006ff067e24 */ /* 0x002fe4000f8e00ff */
[----:B------:R-:W-:Y:S02]  /*61c0*/  IMAD.U32 R7, RZ, RZ, UR7 ;  /* 0x00000007ff077e24 */ /* 0x000fe4000f8e00ff */
[----:B--2---:R-:W-:Y:S02]  /*61d0*/  IMAD.U32 R10, RZ, RZ, UR8 ;  /* 0x00000008ff0a7e24 */ /* 0x004fe4000f8e00ff */
[----:B------:R-:W-:-:S07]  /*61e0*/  IMAD.U32 R11, RZ, RZ, UR9 ;  /* 0x00000009ff0b7e24 */ /* 0x000fce000f8e00ff */
[----:B------:R-:W-:-:S07]  /*61f0*/  LEPC R20, `(.L_x_580) ;  /* 0x000000001014794e */ /* 0x000fce0000000000 */
[----:B0--34-:R-:W-:Y:S05]  /*6200*/  CALL.ABS.NOINC R2 ;  /* 0x0000000002007343 */ /* 0x019fea0003c00000 */
.L_x_580:
[----:B------:R-:W-:Y:S05]  /*6210*/  BSYNC.RECONVERGENT B6 ;  /* 0x0000000000067941 */ /* 0x000fea0003800200 */
.L_x_579:
        /* <DEDUP_REMOVED lines=21> */
.L_x_582:
[----:B------:R-:W-:Y:S05]  /*6370*/  BSYNC.RECONVERGENT B6 ;  /* 0x0000000000067941 */ /* 0x000fea0003800200 */
.L_x_581:
        /* <DEDUP_REMOVED lines=31> */
.L_x_584:
[----:B------:R-:W-:Y:S05]  /*6570*/  BSYNC.RECONVERGENT B0 ;  /* 0x0000000000007941 */ /* 0x000fea0003800200 */
.L_x_583:
        /* <DEDUP_REMOVED lines=12> */
.L_x_586:
[----:B------:R-:W-:Y:S05]  /*6640*/  BSYNC.RECONVERGENT B0 ;  /* 0x0000000000007941 */ /* 0x000fea0003800200 */
.L_x_585:
        /* <DEDUP_REMOVED lines=12> */
.L_x_588:
[----:B------:R-:W-:Y:S05]  /*6710*/  BSYNC.RECONVERGENT B0 ;  /* 0x0000000000007941 */ /* 0x000fea0003800200 */
.L_x_587:
        /* <DEDUP_REMOVED lines=9> */
.L_x_590:
[----:B------:R-:W0:Y:S01]  /*67b0*/  LDS.U8 R0, [R34+UR38+0x400c] ;  /* 0x00400c2622007984 */ /* 0x000e220008000000 */
[----:B------:R-:W-:Y:S02]  /*67c0*/  IMAD.MOV.U32 R19, RZ, RZ, 0x3 ;  /* 0x00000003ff137424 */ /* 0x000fe400078e00ff */
[----:B------:R-:W-:Y:S01]  /*67d0*/  IMAD.MOV.U32 R37, RZ, RZ, RZ ;  /* 0x000000ffff257224 */ /* 0x000fe200078e00ff */
[----:B0-----:R-:W-:-:S05]  /*67e0*/  PRMT R3, R0, 0x7604, RZ ;  /* 0x0000760400037816 */ /* 0x001fca00000000ff */
[----:B------:R0:W-:Y:S02]  /*67f0*/  STS.U16 [R34+UR38+0x400c], R3 ;  /* 0x00400c0322007988 */ /* 0x0001e40008000426 */
.L_x_591:
[----:B------:R-:W-:Y:S05]  /*6800*/  BSYNC.RECONVERGENT B0 ;  /* 0x0000000000007941 */ /* 0x000fea0003800200 */
.L_x_589:
        /* <DEDUP_REMOVED lines=19> */
.L_x_593:
[----:B------:R-:W-:Y:S05]  /*6940*/  BSYNC.RECONVERGENT B6 ;  /* 0x0000000000067941 */ /* 0x000fea0003800200 */
.L_x_592:
[----:B------:R-:W-:-:S13]  /*6950*/  ISETP.GT.U32.AND P0, PT, R37, 0x3, PT ;  /* 0x000000032500780c */ /* 0x000fda0003f04070 */
[----:B------:R-:W-:Y:S05]  /*6960*/  @P0 BRA `(.L_x_528) ;  /* 0x000000b000ac0947 */ /* 0x000fea0003800000 */
[----:B------:R-:W-:Y:S01]  /*6970*/  ISETP.GE.U32.AND P0, PT, R19, 0x4, PT ;  /* 0x000000041300780c */ /* 0x000fe20003f06070 */
[----:B------:R-:W-:-:S12]  /*6980*/  BSSY.RECONVERGENT B6, `(.L_x_594) ;  /* 0x0000012000067945 */ /* 0x000fd80003800200 */
[----:B------:R-:W-:Y:S05]  /*6990*/  @!P0 BRA `(.L_x_595) ;  /* 0x0000000000408947 */ /* 0x000fea0003800000 */
[----:B------:R-:W-:Y:S01]  /*69a0*/  MOV R0, 0x8 ;  /* 0x0000000800007802 */ /* 0x000fe20000000f00 */
[----:B------:R-:W5:Y:S01]  /*69b0*/  LDCU.64 UR4, c[0x4][0xa0] ;  /* 0x01001400ff0477ac */ /* 0x000f620008000a00 */
[----:B------:R-:W-:Y:S02]  /*69c0*/  HFMA2 R13, -RZ, RZ, 0, 0 ;  /* 0x00000000ff0d7431 */ /* 0x000fe400000001ff */
[----:B------:R-:W-:Y:S01]  /*69d0*/  IMAD.MOV.U32 R8, RZ, RZ, 0x104 ;  /* 0x00000104ff087424 */ /* 0x000fe200078e00ff */
[----:B0-----:R0:W0:Y:S01]  /*69e0*/  LDC.64 R2, c[0x4][R0] ;  /* 0x0100000000027b82 */ /* 0x0010220000000a00 */
[----:B------:R-:W1:Y:S01]  /*69f0*/  LDCU.64 UR6, c[0x4][0xa8] ;  /* 0x01001500ff0677ac */ /* 0x000e620008000a00 */
[----:B------:R-:W-:Y:S01]  /*6a00*/  IMAD.MOV.U32 R12, RZ, RZ, 0x1 ;  /* 0x00000001ff0c7424 */ /* 0x000fe200078e00ff */
        /* <DEDUP_REMOVED lines=9> */
.L_x_595:
[----:B------:R-:W-:Y:S05]  /*6aa0*/  BSYNC.RECONVERGENT B6 ;  /* 0x0000000000067941 */ /* 0x000fea0003800200 */
.L_x_594:
        /* <DEDUP_REMOVED lines=28> */
.L_x_597:
[----:B------:R-:W-:Y:S05]  /*6c70*/  BSYNC.RECONVERGENT B0 ;  /* 0x0000000000007941 */ /* 0x000fea0003800200 */
.L_x_596:
        /* <DEDUP_REMOVED lines=12> */
.L_x_599:
[----:B------:R-:W-:Y:S05]  /*6d40*/  BSYNC.RECONVERGENT B0 ;  /* 0x0000000000007941 */ /* 0x000fea0003800200 */
.L_x_598:
        /* <DEDUP_REMOVED lines=12> */
.L_x_601:
[----:B------:R-:W-:Y:S05]  /*6e10*/  BSYNC.RECONVERGENT B0 ;  /* 0x0000000000007941 */ /* 0x000fea0003800200 */
.L_x_600:
        /* <DEDUP_REMOVED lines=9> */
.L_x_603:
[----:B------:R-:W0:Y:S01]  /*6eb0*/  LDS.U8 R0, [R34+UR38+0x400e] ;  /* 0x00400e2622007984 */ /* 0x000e220008000000 */
[----:B------:R-:W-:Y:S02]  /*6ec0*/  IMAD.MOV.U32 R19, RZ, RZ, 0x3 ;  /* 0x00000003ff137424 */ /* 0x000fe400078e00ff */
[----:B------:R-:W-:Y:S01]  /*6ed0*/  IMAD.MOV.U32 R37, RZ, RZ, RZ ;  /* 0x000000ffff257224 */ /* 0x000fe200078e00ff */
[----:B0-----:R-:W-:-:S05]  /*6ee0*/  PRMT R3, R0, 0x7604, RZ ;  /* 0x0000760400037816 */ /* 0x001fca00000000ff */
[----:B------:R0:W-:Y:S02]  /*6ef0*/  STS.U16 [R34+UR38+0x400e], R3 ;  /* 0x00400e0322007988 */ /* 0x0001e40008000426 */
.L_x_604:
[----:B------:R-:W-:Y:S05]  /*6f00*/  BSYNC.RECONVERGENT B0 ;  /* 0x0000000000007941 */ /* 0x000fea0003800200 */
.L_x_602:
        /* <DEDUP_REMOVED lines=12> */
[----:B------:R-:W-:Y:S01]  /*6fd0*/  IMAD.U32 R5, RZ, RZ, UR5 ;  /* 0x00000005ff057e24 */ /* 0x000fe2000f8e00ff */
[----:B-1----:R-:W-:Y:S01]  /*6fe0*/  MOV R6, UR6 ;  /* 0x0000000600067c02 */ /* 0x002fe20008000f00 */
[----:B------:R-:W-:Y:S02]  /*6ff0*/  IMAD.U32 R7, RZ, RZ, UR7 ;  /* 0x00000007ff077e24 */ /* 0x000fe4000f8e00ff */
[----:B--2---:R-:W-:Y:S02]  /*7000*/  IMAD.U32 R10, RZ, RZ, UR8 ;  /* 0x00000008ff0a7e24 */ /* 0x004fe4000f8e00ff */
[----:B------:R-:W-:-:S07]  /*7010*/  IMAD.U32 R11, RZ, RZ, UR9 ;  /* 0x00000009ff0b7e24 */ /* 0x000fce000f8e00ff */
[----:B------:R-:W-:-:S07]  /*7020*/  LEPC R20, `(.L_x_606) ;  /* 0x000000001014794e */ /* 0x000fce0000000000 */
[----:B0--34-:R-:W-:Y:S05]  /*7030*/  CALL.ABS.NOINC R2 ;  /* 0x0000000002007343 */ /* 0x019fea0003c00000 */
.L_x_606:
[----:B------:R-:W-:Y:S05]  /*7040*/  BSYNC.RECONVERGENT B6 ;  /* 0x0000000000067941 */ /* 0x000fea0003800200 */
.L_x_605:
        /* <DEDUP_REMOVED lines=21> */
.L_x_608:
[----:B------:R-:W-:Y:S05]  /*71a0*/  BSYNC.RECONVERGENT B6 ;  /* 0x0000000000067941 */ /* 0x000fea0003800200 */
.L_x_607:
        /* <DEDUP_REMOVED lines=31> */
.L_x_610:
[----:B------:R-:W-:Y:S05]  /*73a0*/  BSYNC.RECONVERGENT B0 ;  /* 0x0000000000007941 */ /* 0x000fea0003800200 */
.L_x_609:
        /* <DEDUP_REMOVED lines=12> */
.L_x_612:
[----:B------:R-:W-:Y:S05]  /*7470*/  BSYNC.RECONVERGENT B0 ;  /* 0x0000000000007941 */ /* 0x000fea0003800200 */
.L_x_611:
        /* <DEDUP_REMOVED lines=12> */
.L_x_614:
[----:B------:R-:W-:Y:S05]  /*7540*/  BSYNC.RECONVERGENT B0 ;  /* 0x0000000000007941 */ /* 0x000fea0003800200 */
.L_x_613:
        /* <DEDUP_REMOVED lines=9> */
.L_x_616:
[----:B------:R-:W0:Y:S01]  /*75e0*/  LDS.U8 R0, [R34+UR38+0x4010] ;  /* 0x0040102622007984 */ /* 0x000e220008000000 */
[----:B------:R-:W-:Y:S02]  /*75f0*/  IMAD.MOV.U32 R19, RZ, RZ, 0x3 ;  /* 0x00000003ff137424 */ /* 0x000fe400078e00ff */
[----:B------:R-:W-:Y:S01]  /*7600*/  IMAD.MOV.U32 R37, RZ, RZ, RZ ;  /* 0x000000ffff257224 */ /* 0x000fe200078e00ff */
[----:B0-----:R-:W-:-:S05]  /*7610*/  PRMT R3, R0, 0x7604, RZ ;  /* 0x0000760400037816 */ /* 0x001fca00000000ff */
[----:B------:R0:W-:Y:S02]  /*7620*/  STS.U16 [R34+UR38+0x4010], R3 ;  /* 0x0040100322007988 */ /* 0x0001e40008000426 */
.L_x_617:
[----:B------:R-:W-:Y:S05]  /*7630*/  BSYNC.RECONVERGENT B0 ;  /* 0x0000000000007941 */ /* 0x000fea0003800200 */
.L_x_615:
        /* <DEDUP_REMOVED lines=19> */
.L_x_619:
[----:B------:R-:W-:Y:S05]  /*7770*/  BSYNC.RECONVERGENT B6 ;  /* 0x0000000000067941 */ /* 0x000fea0003800200 */
.L_x_618:
        /* <DEDUP_REMOVED lines=21> */
.L_x_621:
[----:B------:R-:W-:Y:S05]  /*78d0*/  BSYNC.RECONVERGENT B6 ;  /* 0x0000000000067941 */ /* 0x000fea0003800200 */
.L_x_620:
        /* <DEDUP_REMOVED lines=28> */
.L_x_623:
[----:B------:R-:W-:Y:S05]  /*7aa0*/  BSYNC.RECONVERGENT B0 ;  /* 0x0000000000007941 */ /* 0x000fea0003800200 */
.L_x_622:
        /* <DEDUP_REMOVED lines=12> */
.L_x_625:
[----:B------:R-:W-:Y:S05]  /*7b70*/  BSYNC.RECONVERGENT B0 ;  /* 0x0000000000007941 */ /* 0x000fea0003800200 */
.L_x_624:
        /* <DEDUP_REMOVED lines=12> */
.L_x_627:
[----:B------:R-:W-:Y:S05]  /*7c40*/  BSYNC.RECONVERGENT B0 ;  /* 0x0000000000007941 */ /* 0x000fea0003800200 */
.L_x_626:
[----:B------:R-:W-:Y:S01]  /*7c50*/  ISETP.NE.AND P0, PT, R37, 0x3, PT ;  /* 0x000000032500780c */ /* 0x000fe20003f05270 */
[----:B------:R-:W-:Y:S01]  /*7c60*/  BSSY.RECONVERGENT B0, `(.L_x_628) ;  /* 0x000000d000007945 */ /* 0x000fe20003800200 */
[----:B------:R-:W-:-:S13]  /*7c70*/  ISETP.EQ.AND P1, PT, R5, 0x1, PT ;  /* 0x000000010500780c */ /* 0x000fda0003f22270 */
[----:B------:R-:W-:Y:S05]  /*7c80*/  @!P0 BRA P1, `(.L_x_629) ;  /* 0x0000000000148947 */ /* 0x000fea0000800000 */
[----:B------:R-:W-:-:S13]  /*7c90*/  ISETP.NE.AND P0, PT, R5, 0x1, PT ;  /* 0x000000010500780c */ /* 0x000fda0003f05270 */
[----:B------:R-:W-:Y:S05]  /*7ca0*/  @P0 BRA `(.L_x_630) ;  /* 0x0000000000200947 */ /* 0x000fea0003800000 */
[----:B------:R0:W-:Y:S01]  /*7cb0*/  STS.U8 [R34+UR38+0x4013], RZ ;  /* 0x004013ff22007988 */ /* 0x0001e20008000026 */
[----:B------:R-:W-:Y:S01]  /*7cc0*/  HFMA2 R19, -RZ, RZ, 0, 1.78813934326171875e-07 ;  /* 0x00000003ff137431 */ /* 0x000fe200000001ff */
[----:B------:R-:W-:Y:S06]  /*7cd0*/  BRA `(.L_x_630) ;  /* 0x0000000000147947 */ /* 0x000fec0003800000 */
.L_x_629:
[----:B------:R-:W0:Y:S01]  /*7ce0*/  LDS.U8 R0, [R34+UR38+0x4012] ;  /* 0x0040122622007984 */ /* 0x000e220008000000 */
[----:B------:R-:W-:Y:S02]  /*7cf0*/  IMAD.MOV.U32 R19, RZ, RZ, 0x3 ;  /* 0x00000003ff137424 */ /* 0x000fe400078e00ff */
[----:B------:R-:W-:Y:S01]  /*7d00*/  IMAD.MOV.U32 R37, RZ, RZ, RZ ;  /* 0x000000ffff257224 */ /* 0x000fe200078e00ff */
[----:B0-----:R-:W-:-:S05]  /*7d10*/  PRMT R3, R0, 0x7604, RZ ;  /* 0x0000760400037816 */ /* 0x001fca00000000ff */
[----:B------:R0:W-:Y:S02]  /*7d20*/  STS.U16 [R34+UR38+0x4012], R3 ;  /* 0x0040120322007988 */ /* 0x0001e40008000426 */
.L_x_630:
[----:B------:R-:W-:Y:S05]  /*7d30*/  BSYNC.RECONVERGENT B0 ;  /* 0x0000000000007941 */ /* 0x000fea0003800200 */
.L_x_628:
        /* <DEDUP_REMOVED lines=19> */
.L_x_632:
[----:B------:R-:W-:Y:S05]  /*7e70*/  BSYNC.RECONVERGENT B6 ;  /* 0x0000000000067941 */ /* 0x000fea0003800200 */
.L_x_631:
        /* <DEDUP_REMOVED lines=21> */
.L_x_634:
[----:B------:R-:W-:Y:S05]  /*7fd0*/  BSYNC.RECONVERGENT B6 ;  /* 0x0000000000067941 */ /* 0x000fea0003800200 */
.L_x_633:
        /* <DEDUP_REMOVED lines=31> */
.L_x_636:
[----:B------:R-:W-:Y:S05]  /*81d0*/  BSYNC.RECONVERGENT B0 ;  /* 0x0000000000007941 */ /* 0x000fea0003800200 */
.L_x_635:
        /* <DEDUP_REMOVED lines=12> */
.L_x_638:
[----:B------:R-:W-:Y:S05]  /*82a0*/  BSYNC.RECONVERGENT B0 ;  /* 0x0000000000007941 */ /* 0x000fea0003800200 */
.L_x_637:
        /* <DEDUP_REMOVED lines=12> */
.L_x_640:
[----:B------:R-:W-:Y:S05]  /*8370*/  BSYNC.RECONVERGENT B0 ;  /* 0x0000000000007941 */ /* 0x000fea0003800200 */
.L_x_639:
        /* <DEDUP_REMOVED lines=9> */
.L_x_642:
[----:B------:R-:W0:Y:S01]  /*8410*/  LDS.U8 R0, [R34+UR38+0x4014] ;  /* 0x0040142622007984 */ /* 0x000e220008000000 */
[----:B------:R-:W-:Y:S02]  /*8420*/  IMAD.MOV.U32 R19, RZ, RZ, 0x3 ;  /* 0x00000003ff137424 */ /* 0x000fe400078e00ff */
[----:B------:R-:W-:Y:S01]  /*8430*/  IMAD.MOV.U32 R37, RZ, RZ, RZ ;  /* 0x000000ffff257224 */ /* 0x000fe200078e00ff */
[----:B0-----:R-:W-:-:S05]  /*8440*/  PRMT R3, R0, 0x7604, RZ ;  /* 0x0000760400037816 */ /* 0x001fca00000000ff */
[----:B------:R0:W-:Y:S02]  /*8450*/  STS.U16 [R34+UR38+0x4014], R3 ;  /* 0x0040140322007988 */ /* 0x0001e40008000426 */
.L_x_643:
[----:B------:R-:W-:Y:S05]  /*8460*/  BSYNC.RECONVERGENT B0 ;  /* 0x0000000000007941 */ /* 0x000fea0003800200 */
.L_x_641:
        /* <DEDUP_REMOVED lines=19> */
.L_x_645:
[----:B------:R-:W-:Y:S05]  /*85a0*/  BSYNC.RECONVERGENT B6 ;  /* 0x0000000000067941 */ /* 0x000fea0003800200 */
.L_x_644:
        /* <DEDUP_REMOVED lines=21> */
.L_x_647:
[----:B------:R-:W-:Y:S05]  /*8700*/  BSYNC.RECONVERGENT B6 ;  /* 0x0000000000067941 */ /* 0x000fea0003800200 */
.L_x_646:
        /* <DEDUP_REMOVED lines=28> */
.L_x_649:
[----:B------:R-:W-:Y:S05]  /*88d0*/  BSYNC.RECONVERGENT B0 ;  /* 0x0000000000007941 */ /* 0x000fea0003800200 */
.L_x_648:
        /* <DEDUP_REMOVED lines=12> */
.L_x_651:
[----:B------:R-:W-:Y:S05]  /*89a0*/  BSYNC.RECONVERGENT B0 ;  /* 0x0000000000007941 */ /* 0x000fea0003800200 */
.L_x_650:
[----:B------:R-:W0:Y:S01]  /*89b0*/  LDS.U8 R0, [R23+0x802f] ;  /* 0x00802f0017007984 */ /* 0x000e220000000000 */
[----:B------:R-:W-:Y:S01]  /*89c0*/  BSSY.RECONVERGENT B0, `(.L_x_652) ;  /* 0x000000b000007945 */ /* 0x000fe20003800200 */
[----:B0-----:R-:W-:-:S13]  /*89d0*/  LOP3.LUT P0, RZ, R0, 0x7f, RZ, 0xc0, !PT ;  /* 0x0000007f00ff7812 */ /* 0x001fda000780c0ff */
[----:B------:R-:W-:Y:S05]  /*89e0*/  @!P0 BRA `(.L_x_653) ;  /* 0x0000000000208947 */ /* 0x000fea0003800000 */
[----:B------:R-:W-:Y:S01]  /*89f0*/  IADD3 R3, PT, PT, R22, R5, RZ ;  /* 0x0000000516037210 */ /* 0x000fe20007ffe0ff */
[C---:B------:R-:W-:Y:S02]  /*8a00*/  IMAD.SHL.U32 R2, R5.reuse, 0x4, RZ ;  /* 0x0000000405027824 */ /* 0x040fe400078e00ff */
[----:B------:R-:W-:Y:S02]  /*8a10*/  VIADD R5, R5, 0x1 ;  /* 0x0000000105057836 */ /* 0x000fe40000000000 */
[----:B------:R0:W-:Y:S01]  /*8a20*/  STS.U8 [R3+0x4016], R0 ;  /* 0x0040160003007388 */ /* 0x0001e20000000000 */
[C---:B------:R-:W-:Y:S02]  /*8a30*/  ISETP.EQ.AND P0, PT, R2.reuse, RZ, PT ;  /* 0x000000ff0200720c */ /* 0x040fe40003f02270 */
[----:B------:R-:W-:-:S11]  /*8a40*/  ISETP.EQ.AND P1, PT, R2, 0x4, PT ;  /* 0x000000040200780c */ /* 0x000fd60003f22270 */
[----:B------:R-:W-:Y:S02]  /*8a50*/  @P0 IMAD.MOV.U32 R37, RZ, RZ, 0x3 ;  /* 0x00000003ff250424 */ /* 0x000fe400078e00ff */
[----:B0-----:R-:W-:-:S07]  /*8a60*/  @P1 IMAD.MOV.U32 R19, RZ, RZ, 0x3 ;  /* 0x00000003ff131424 */ /* 0x001fce00078e00ff */
.L_x_653:
[----:B------:R-:W-:Y:S05]  /*8a70*/  BSYNC.RECONVERGENT B0 ;  /* 0x0000000000007941 */ /* 0x000fea0003800200 */
.L_x_652:
        /* <DEDUP_REMOVED lines=9> */
.L_x_655:
[----:B------:R-:W0:Y:S01]  /*8b10*/  LDS.U8 R0, [R34+UR38+0x4016] ;  /* 0x0040162622007984 */ /* 0x000e220008000000 */
[----:B------:R-:W-:Y:S02]  /*8b20*/  IMAD.MOV.U32 R19, RZ, RZ, 0x3 ;  /* 0x00000003ff137424 */ /* 0x000fe400078e00ff */
[----:B------:R-:W-:Y:S01]  /*8b30*/  IMAD.MOV.U32 R37, RZ, RZ, RZ ;  /* 0x000000ffff257224 */ /* 0x000fe200078e00ff */
[----:B0-----:R-:W-:-:S05]  /*8b40*/  PRMT R3, R0, 0x7604, RZ ;  /* 0x0000760400037816 */ /* 0x001fca00000000ff */
[----:B------:R0:W-:Y:S02]  /*8b50*/  STS.U16 [R34+UR38+0x4016], R3 ;  /* 0x0040160322007988 */ /* 0x0001e40008000426 */
.L_x_656:
[----:B------:R-:W-:Y:S05]  /*8b60*/  BSYNC.RECONVERGENT B0 ;  /* 0x0000000000007941 */ /* 0x000fea0003800200 */
.L_x_654:
        /* <DEDUP_REMOVED lines=19> */
.L_x_658:
[----:B------:R-:W-:Y:S05]  /*8ca0*/  BSYNC.RECONVERGENT B6 ;  /* 0x0000000000067941 */ /* 0x000fea0003800200 */
.L_x_657:
        /* <DEDUP_REMOVED lines=21> */
.L_x_660:
[----:B------:R-:W-:Y:S05]  /*8e00*/  BSYNC.RECONVERGENT B6 ;  /* 0x0000000000067941 */ /* 0x000fea0003800200 */
.L_x_659:
[----:B------:R-:W-:-:S13]  /*8e10*/  ISETP.GT.U32.AND P0, PT, R19, 0x3, PT ;  /* 0x000000031300780c */ /* 0x000fda0003f04070 */
[----:B------:R-:W-:Y:S05]  /*8e20*/  @P0 BRA `(.L_x_528) ;  /* 0x0000008c007c0947 */ /* 0x000fea0003800000 */
[----:B------:R-:W-:Y:S01]  /*8e30*/  LEA R0, R36, 0x2c, 0x7 ;  /* 0x0000002c24007811 */ /* 0x000fe200078e38ff */
[----:B------:R-:W-:Y:S01]  /*8e40*/  IMAD.SHL.U32 R37, R37, 0x10, RZ ;  /* 0x0000001025257824 */ /* 0x000fe200078e00ff */
[----:B------:R-:W-:Y:S02]  /*8e50*/  SHF.L.U32 R19, R19, 0x6, RZ ;  /* 0x0000000613137819 */ /* 0x000fe400000006ff */
[----:B------:R-:W-:Y:S02]  /*8e60*/  LEA.HI R0, R0, UR38, RZ, 0x1d ;  /* 0x0000002600007c11 */ /* 0x000fe4000f8fe8ff */
[----:B------:R-:W-:-:S03]  /*8e70*/  ISETP.GE.U32.AND P0, PT, R29, 0x34, PT ;  /* 0x000000341d00780c */ /* 0x000fc60003f06070 */
        /* <DEDUP_REMOVED lines=24> */
.L_x_662:
[----:B------:R-:W-:Y:S05]  /*9000*/  BSYNC.RECONVERGENT B0 ;  /* 0x0000000000007941 */ /* 0x000fea0003800200 */
.L_x_661:
        /* <DEDUP_REMOVED lines=12> */
.L_x_664:
[----:B------:R-:W-:Y:S05]  /*90d0*/  BSYNC.RECONVERGENT B0 ;  /* 0x0000000000007941 */ /* 0x000fea0003800200 */
.L_x_663:
        /* <DEDUP_REMOVED lines=12> */
.L_x_666:
[----:B------:R-:W-:Y:S05]  /*91a0*/  BSYNC.RECONVERGENT B0 ;  /* 0x0000000000007941 */ /* 0x000fea0003800200 */
.L_x_665:
        /* <DEDUP_REMOVED lines=9> */
.L_x_668:
[----:B------:R-:W0:Y:S01]  /*9240*/  LDS.U8 R0, [R34+UR38+0x4018] ;  /* 0x0040182622007984 */ /* 0x000e220008000000 */
[----:B------:R-:W-:Y:S02]  /*9250*/  IMAD.MOV.U32 R19, RZ, RZ, 0x3 ;  /* 0x00000003ff137424 */ /* 0x000fe400078e00ff */
[----:B------:R-:W-:Y:S01]  /*9260*/  IMAD.MOV.U32 R37, RZ, RZ, RZ ;  /* 0x000000ffff257224 */ /* 0x000fe200078e00ff */
[----:B0-----:R-:W-:-:S05]  /*9270*/  PRMT R3, R0, 0x7604, RZ ;  /* 0x0000760400037816 */ /* 0x001fca00000000ff */
[----:B------:R0:W-:Y:S02]  /*9280*/  STS.U16 [R34+UR38+0x4018], R3 ;  /* 0x0040180322007988 */ /* 0x0001e40008000426 */
.L_x_669:
[----:B------:R-:W-:Y:S05]  /*9290*/  BSYNC.RECONVERGENT B0 ;  /* 0x0000000000007941 */ /* 0x000fea0003800200 */
.L_x_667:
        /* <DEDUP_REMOVED lines=19> */
.L_x_671:
[----:B------:R-:W-:Y:S05]  /*93d0*/  BSYNC.RECONVERGENT B6 ;  /* 0x0000000000067941 */ /* 0x000fea0003800200 */
.L_x_670:
        /* <DEDUP_REMOVED lines=21> */
.L_x_673:
[----:B------:R-:W-:Y:S05]  /*9530*/  BSYNC.RECONVERGENT B6 ;  /* 0x0000000000067941 */ /* 0x000fea0003800200 */
.L_x_672:
        /* <DEDUP_REMOVED lines=28> */
.L_x_675:
[----:B------:R-:W-:Y:S05]  /*9700*/  BSYNC.RECONVERGENT B0 ;  /* 0x0000000000007941 */ /* 0x000fea0003800200 */
.L_x_674:
        /* <DEDUP_REMOVED lines=12> */
.L_x_677:
[----:B------:R-:W-:Y:S05]  /*97d0*/  BSYNC.RECONVERGENT B0 ;  /* 0x0000000000007941 */ /* 0x000fea0003800200 */
.L_x_676:
        /* <DEDUP_REMOVED lines=12> */
.L_x_679:
[----:B------:R-:W-:Y:S05]  /*98a0*/  BSYNC.RECONVERGENT B0 ;  /* 0x0000000000007941 */ /* 0x000fea0003800200 */
.L_x_678:
        /* <DEDUP_REMOVED lines=9> */
.L_x_681:
[----:B------:R-:W0:Y:S01]  /*9940*/  LDS.U8 R0, [R34+UR38+0x401a] ;  /* 0x00401a2622007984 */ /* 0x000e220008000000 */
[----:B------:R-:W-:Y:S02]  /*9950*/  IMAD.MOV.U32 R19, RZ, RZ, 0x3 ;  /* 0x00000003ff137424 */ /* 0x000fe400078e00ff */
[----:B------:R-:W-:Y:S01]  /*9960*/  IMAD.MOV.U32 R37, RZ, RZ, RZ ;  /* 0x000000ffff257224 */ /* 0x000fe200078e00ff */
[----:B0-----:R-:W-:-:S05]  /*9970*/  PRMT R3, R0, 0x7604, RZ ;  /* 0x0000760400037816 */ /* 0x001fca00000000ff */
[----:B------:R0:W-:Y:S02]  /*9980*/  STS.U16 [R34+UR38+0x401a], R3 ;  /* 0x00401a0322007988 */ /* 0x0001e40008000426 */
.L_x_682:
[----:B------:R-:W-:Y:S05]  /*9990*/  BSYNC.RECONVERGENT B0 ;  /* 0x0000000000007941 */ /* 0x000fea0003800200 */
.L_x_680:
        /* <DEDUP_REMOVED lines=19> */
.L_x_684:
[----:B------:R-:W-:Y:S05]  /*9ad0*/  BSYNC.RECONVERGENT B6 ;  /* 0x0000000000067941 */ /* 0x000fea0003800200 */
.L_x_683:
        /* <DEDUP_REMOVED lines=16> */
[----:B------:R-:W-:Y:S01]  /*9be0*/  IMAD.U32 R7, RZ, RZ, UR7 ;  /* 0x00000007ff077e24 */ /* 0x000fe2000f8e00ff */
[----:B--2---:R-:W-:Y:S01]  /*9bf0*/  MOV R10, UR8 ;  /* 0x00000008000a7c02 */ /* 0x004fe20008000f00 */
[----:B------:R-:W-:-:S07]  /*9c00*/  IMAD.U32 R11, RZ, RZ, UR9 ;  /* 0x00000009ff0b7e24 */ /* 0x000fce000f8e00ff */
[----:B------:R-:W-:-:S07]  /*9c10*/  LEPC R20, `(.L_x_686) ;  /* 0x000000001014794e */ /* 0x000fce0000000000 */
[----:B0--34-:R-:W-:Y:S05]  /*9c20*/  CALL.ABS.NOINC R2 ;  /* 0x0000000002007343 */ /* 0x019fea0003c00000 */
.L_x_686:
[----:B------:R-:W-:Y:S05]  /*9c30*/  BSYNC.RECONVERGENT B6 ;  /* 0x0000000000067941 */ /* 0x000fea0003800200 */
.L_x_685:
        /* <DEDUP_REMOVED lines=31> */
.L_x_688:
[----:B------:R-:W-:Y:S05]  /*9e30*/  BSYNC.RECONVERGENT B0 ;  /* 0x0000000000007941 */ /* 0x000fea0003800200 */
.L_x_687:
        /* <DEDUP_REMOVED lines=12> */
.L_x_690:
[----:B------:R-:W-:Y:S05]  /*9f00*/  BSYNC.RECONVERGENT B0 ;  /* 0x0000000000007941 */ /* 0x000fea0003800200 */
.L_x_689:
        /* <DEDUP_REMOVED lines=12> */
.L_x_692:
[----:B------:R-:W-:Y:S05]  /*9fd0*/  BSYNC.RECONVERGENT B0 ;  /* 0x0000000000007941 */ /* 0x000fea0003800200 */
.L_x_691:
        /* <DEDUP_REMOVED lines=9> */
.L_x_694:
[----:B------:R-:W0:Y:S01]  /*a070*/  LDS.U8 R0, [R34+UR38+0x401c] ;  /* 0x00401c2622007984 */ /* 0x000e220008000000 */
[----:B------:R-:W-:Y:S02]  /*a080*/  IMAD.MOV.U32 R19, RZ, RZ, 0x3 ;  /* 0x00000003ff137424 */ /* 0x000fe400078e00ff */
[----:B------:R-:W-:Y:S01]  /*a090*/  IMAD.MOV.U32 R37, RZ, RZ, RZ ;  /* 0x000000ffff257224 */ /* 0x000fe200078e00ff */
[----:B0-----:R-:W-:-:S05]  /*a0a0*/  PRMT R3, R0, 0x7604, RZ ;  /* 0x0000760400037816 */ /* 0x001fca00000000ff */
[----:B------:R0:W-:Y:S02]  /*a0b0*/  STS.U16 [R34+UR38+0x401c], R3 ;  /* 0x00401c0322007988 */ /* 0x0001e40008000426 */
.L_x_695:
[----:B------:R-:W-:Y:S05]  /*a0c0*/  BSYNC.RECONVERGENT B0 ;  /* 0x0000000000007941 */ /* 0x000fea0003800200 */
.L_x_693:
        /* <DEDUP_REMOVED lines=19> */
.L_x_697:
[----:B------:R-:W-:Y:S05]  /*a200*/  BSYNC.RECONVERGENT B6 ;  /* 0x0000000000067941 */ /* 0x000fea0003800200 */
.L_x_696:
        /* <DEDUP_REMOVED lines=21> */
.L_x_699:
[----:B------:R-:W-:Y:S05]  /*a360*/  BSYNC.RECONVERGENT B6 ;  /* 0x0000000000067941 */ /* 0x000fea0003800200 */
.L_x_698:
        /* <DEDUP_REMOVED lines=28> */
.L_x_701:
[----:B------:R-:W-:Y:S05]  /*a530*/  BSYNC.RECONVERGENT B0 ;  /* 0x0000000000007941 */ /* 0x000fea0003800200 */
.L_x_700:
        /* <DEDUP_REMOVED lines=12> */
.L_x_703:
[----:B------:R-:W-:Y:S05]  /*a600*/  BSYNC.RECONVERGENT B0 ;  /* 0x0000000000007941 */ /* 0x000fea0003800200 */
.L_x_702:
        /* <DEDUP_REMOVED lines=12> */
.L_x_705:
[----:B------:R-:W-:Y:S05]  /*a6d0*/  BSYNC.RECONVERGENT B0 ;  /* 0x0000000000007941 */ /* 0x000fea0003800200 */
.L_x_704:
        /* <DEDUP_REMOVED lines=9> */
.L_x_707:
[----:B------:R-:W0:Y:S01]  /*a770*/  LDS.U8 R0, [R34+UR38+0x401e] ;  /* 0x00401e2622007984 */ /* 0x000e220008000000 */
[----:B------:R-:W-:Y:S02]  /*a780*/  IMAD.MOV.U32 R19, RZ, RZ, 0x3 ;  /* 0x00000003ff137424 */ /* 0x000fe400078e00ff */
[----:B------:R-:W-:Y:S01]  /*a790*/  IMAD.MOV.U32 R37, RZ, RZ, RZ ;  /* 0x000000ffff257224 */ /* 0x000fe200078e00ff */
[----:B0-----:R-:W-:-:S05]  /*a7a0*/  PRMT R3, R0, 0x7604, RZ ;  /* 0x0000760400037816 */ /* 0x001fca00000000ff */
[----:B------:R0:W-:Y:S02]  /*a7b0*/  STS.U16 [R34+UR38+0x401e], R3 ;  /* 0x00401e0322007988 */ /* 0x0001e40008000426 */
.L_x_708:
[----:B------:R-:W-:Y:S05]  /*a7c0*/  BSYNC.RECONVERGENT B0 ;  /* 0x0000000000007941 */ /* 0x000fea0003800200 */
.L_x_706:
        /* <DEDUP_REMOVED lines=19> */
.L_x_710:
[----:B------:R-:W-:Y:S05]  /*a900*/  BSYNC.RECONVERGENT B6 ;  /* 0x0000000000067941 */ /* 0x000fea0003800200 */
.L_x_709:
        /* <DEDUP_REMOVED lines=21> */
.L_x_712:
[----:B------:R-:W-:Y:S05]  /*aa60*/  BSYNC.RECONVERGENT B6 ;  /* 0x0000000000067941 */ /* 0x000fea0003800200 */
.L_x_711:
        /* <DEDUP_REMOVED lines=31> */
.L_x_714:
[----:B------:R-:W-:Y:S05]  /*ac60*/  BSYNC.RECONVERGENT B0 ;  /* 0x0000000000007941 */ /* 0x000fea0003800200 */
.L_x_713:
        /* <DEDUP_REMOVED lines=12> */
.L_x_716:
[----:B------:R-:W-:Y:S05]  /*ad30*/  BSYNC.RECONVERGENT B0 ;  /* 0x0000000000007941 */ /* 0x000fea0003800200 */
.L_x_715:
        /* <DEDUP_REMOVED lines=12> */
.L_x_718:
[----:B------:R-:W-:Y:S05]  /*ae00*/  BSYNC.RECONVERGENT B0 ;  /* 0x0000000000007941 */ /* 0x000fea0003800200 */
.L_x_717:
        /* <DEDUP_REMOVED lines=9> */
.L_x_720:
[----:B------:R-:W0:Y:S01]  /*aea0*/  LDS.U8 R0, [R34+UR38+0x4020] ;  /* 0x0040202622007984 */ /* 0x000e220008000000 */
[----:B------:R-:W-:Y:S02]  /*aeb0*/  IMAD.MOV.U32 R19, RZ, RZ, 0x3 ;  /* 0x00000003ff137424 */ /* 0x000fe400078e00ff */
[----:B------:R-:W-:Y:S01]  /*aec0*/  IMAD.MOV.U32 R37, RZ, RZ, RZ ;  /* 0x000000ffff257224 */ /* 0x000fe200078e00ff */
[----:B0-----:R-:W-:-:S05]  /*aed0*/  PRMT R3, R0, 0x7604, RZ ;  /* 0x0000760400037816 */ /* 0x001fca00000000ff */
[----:B------:R0:W-:Y:S02]  /*aee0*/  STS.U16 [R34+UR38+0x4020], R3 ;  /* 0x0040200322007988 */ /* 0x0001e40008000426 */
.L_x_721:
[----:B------:R-:W-:Y:S05]  /*aef0*/  BSYNC.RECONVERGENT B0 ;  /* 0x0000000000007941 */ /* 0x000fea0003800200 */
.L_x_719:
        /* <DEDUP_REMOVED lines=19> */
.L_x_723:
[----:B------:R-:W-:Y:S05]  /*b030*/  BSYNC.RECONVERGENT B6 ;  /* 0x0000000000067941 */ /* 0x000fea0003800200 */
.L_x_722:
        /* <DEDUP_REMOVED lines=21> */
.L_x_725:
[----:B------:R-:W-:Y:S05]  /*b190*/  BSYNC.RECONVERGENT B6 ;  /* 0x0000000000067941 */ /* 0x000fea0003800200 */
.L_x_724:
[----:B------:R-:W-:-:S13]  /*b1a0*/  ISETP.GT.U32.AND P0, PT, R19, 0x3, PT ;  /* 0x000000031300780c */ /* 0x000fda0003f04070 */
[----:B------:R-:W-:Y:S05]  /*b1b0*/  @P0 BRA `(.L_x_528) ;  /* 0x0000006800980947 */ /* 0x000fea0003800000 */
[----:B------:R-:W5:Y:S01]  /*b1c0*/  LDS.U8 R2, [R33+UR38+0x8] ;  /* 0x0000082621027984 */ /* 0x000f620008000000 */
[----:B------:R-:W-:Y:S02]  /*b1d0*/  SHF.L.U32 R0, R19, 0x2, RZ ;  /* 0x0000000213007819 */ /* 0x000fe400000006ff */
        /* <DEDUP_REMOVED lines=24> */
.L_x_727:
[----:B------:R-:W-:Y:S05]  /*b360*/  BSYNC.RECONVERGENT B0 ;  /* 0x0000000000007941 */ /* 0x000fea0003800200 */
.L_x_726:
        /* <DEDUP_REMOVED lines=12> */
.L_x_729:
[----:B------:R-:W-:Y:S05]  /*b430*/  BSYNC.RECONVERGENT B0 ;  /* 0x0000000000007941 */ /* 0x000fea0003800200 */
.L_x_728:
        /* <DEDUP_REMOVED lines=12> */
.L_x_731:
[----:B------:R-:W-:Y:S05]  /*b500*/  BSYNC.RECONVERGENT B0 ;  /* 0x0000000000007941 */ /* 0x000fea0003800200 */
.L_x_730:
        /* <DEDUP_REMOVED lines=9> */
.L_x_733:
[----:B------:R-:W0:Y:S01]  /*b5a0*/  LDS.U8 R0, [R34+UR38+0x4022] ;  /* 0x0040222622007984 */ /* 0x000e220008000000 */
[----:B------:R-:W-:Y:S02]  /*b5b0*/  IMAD.MOV.U32 R19, RZ, RZ, 0x3 ;  /* 0x00000003ff137424 */ /* 0x000fe400078e00ff */
[----:B------:R-:W-:Y:S01]  /*b5c0*/  IMAD.MOV.U32 R37, RZ, RZ, RZ ;  /* 0x000000ffff257224 */ /* 0x000fe200078e00ff */
[----:B0-----:R-:W-:-:S05]  /*b5d0*/  PRMT R3, R0, 0x7604, RZ ;  /* 0x0000760400037816 */ /* 0x001fca00000000ff */
[----:B------:R0:W-:Y:S02]  /*b5e0*/  STS.U16 [R34+UR38+0x4022], R3 ;  /* 0x0040220322007988 */ /* 0x0001e40008000426 */
.L_x_734:
[----:B------:R-:W-:Y:S05]  /*b5f0*/  BSYNC.RECONVERGENT B0 ;  /* 0x0000000000007941 */ /* 0x000fea0003800200 */
.L_x_732:
        /* <DEDUP_REMOVED lines=19> */
.L_x_736:
[----:B------:R-:W-:Y:S05]  /*b730*/  BSYNC.RECONVERGENT B6 ;  /* 0x0000000000067941 */ /* 0x000fea0003800200 */
.L_x_735:
        /* <DEDUP_REMOVED lines=21> */
.L_x_738:
[----:B------:R-:W-:Y:S05]  /*b890*/  BSYNC.RECONVERGENT B6 ;  /* 0x0000000000067941 */ /* 0x000fea0003800200 */
.L_x_737:
        /* <DEDUP_REMOVED lines=31> */
.L_x_740:
[----:B------:R-:W-:Y:S05]  /*ba90*/  BSYNC.RECONVERGENT B0 ;  /* 0x0000000000007941 */ /* 0x000fea0003800200 */
.L_x_739:
        /* <DEDUP_REMOVED lines=12> */
.L_x_742:
[----:B------:R-:W-:Y:S05]  /*bb60*/  BSYNC.RECONVERGENT B0 ;  /* 0x0000000000007941 */ /* 0x000fea0003800200 */
.L_x_741:
        /* <DEDUP_REMOVED lines=12> */
.L_x_744:
[----:B------:R-:W-:Y:S05]  /*bc30*/  BSYNC.RECONVERGENT B0 ;  /* 0x0000000000007941 */ /* 0x000fea0003800200 */
.L_x_743:
        /* <DEDUP_REMOVED lines=9> */
.L_x_746:
[----:B------:R-:W0:Y:S01]  /*bcd0*/  LDS.U8 R0, [R34+UR38+0x4024] ;  /* 0x0040242622007984 */ /* 0x000e220008000000 */
[----:B------:R-:W-:Y:S02]  /*bce0*/  IMAD.MOV.U32 R19, RZ, RZ, 0x3 ;  /* 0x00000003ff137424 */ /* 0x000fe400078e00ff */
[----:B------:R-:W-:Y:S01]  /*bcf0*/  IMAD.MOV.U32 R37, RZ, RZ, RZ ;  /* 0x000000ffff257224 */ /* 0x000fe200078e00ff */
[----:B0-----:R-:W-:-:S05]  /*bd00*/  PRMT R3, R0, 0x7604, RZ ;  /* 0x0000760400037816 */ /* 0x001fca00000000ff */
[----:B------:R0:W-:Y:S02]  /*bd10*/  STS.U16 [R34+UR38+0x4024], R3 ;  /* 0x0040240322007988 */ /* 0x0001e40008000426 */
.L_x_747:
[----:B------:R-:W-:Y:S05]  /*bd20*/  BSYNC.RECONVERGENT B0 ;  /* 0x0000000000007941 */ /* 0x000fea0003800200 */
.L_x_745:
        /* <DEDUP_REMOVED lines=19> */
.L_x_749:
[----:B------:R-:W-:Y:S05]  /*be60*/  BSYNC.RECONVERGENT B6 ;  /* 0x0000000000067941 */ /* 0x000fea0003800200 */
.L_x_748:
        /* <DEDUP_REMOVED lines=21> */
.L_x_751:
[----:B------:R-:W-:Y:S05]  /*bfc0*/  BSYNC.RECONVERGENT B6 ;  /* 0x0000000000067941 */ /* 0x000fea0003800200 */
.L_x_750:
        /* <DEDUP_REMOVED lines=28> */
.L_x_753:
[----:B------:R-:W-:Y:S05]  /*c190*/  BSYNC.RECONVERGENT B0 ;  /* 0x0000000000007941 */ /* 0x000fea0003800200 */
.L_x_752:
        /* <DEDUP_REMOVED lines=12> */
.L_x_755:
[----:B------:R-:W-:Y:S05]  /*c260*/  BSYNC.RECONVERGENT B0 ;  /* 0x0000000000007941 */ /* 0x000fea0003800200 */
.L_x_754:
        /* <DEDUP_REMOVED lines=12> */
.L_x_757:
[----:B------:R-:W-:Y:S05]  /*c330*/  BSYNC.RECONVERGENT B0 ;  /* 0x0000000000007941 */ /* 0x000fea0003800200 */
.L_x_756:
        /* <DEDUP_REMOVED lines=9> */
.L_x_759:
[----:B------:R-:W0:Y:S01]  /*c3d0*/  LDS.U8 R0, [R34+UR38+0x4026] ;  /* 0x0040262622007984 */ /* 0x000e220008000000 */
[----:B------:R-:W-:Y:S02]  /*c3e0*/  HFMA2 R19, -RZ, RZ, 0, 1.78813934326171875e-07 ;  /* 0x00000003ff137431 */ /* 0x000fe400000001ff */
[----:B------:R-:W-:Y:S01]  /*c3f0*/  IMAD.MOV.U32 R37, RZ, RZ, RZ ;  /* 0x000000ffff257224 */ /* 0x000fe200078e00ff */
[----:B0-----:R-:W-:-:S05]  /*c400*/  PRMT R3, R0, 0x7604, RZ ;  /* 0x0000760400037816 */ /* 0x001fca00000000ff */
[----:B------:R0:W-:Y:S02]  /*c410*/  STS.U16 [R34+UR38+0x4026], R3 ;  /* 0x0040260322007988 */ /* 0x0001e40008000426 */
.L_x_760:
[----:B------:R-:W-:Y:S05]  /*c420*/  BSYNC.RECONVERGENT B0 ;  /* 0x0000000000007941 */ /* 0x000fea0003800200 */
.L_x_758:
        /* <DEDUP_REMOVED lines=19> */
.L_x_762:
[----:B------:R-:W-:Y:S05]  /*c560*/  BSYNC.RECONVERGENT B6 ;  /* 0x0000000000067941 */ /* 0x000fea0003800200 */
.L_x_761:
        /* <DEDUP_REMOVED lines=21> */
.L_x_764:
[----:B------:R-:W-:Y:S05]  /*c6c0*/  BSYNC.RECONVERGENT B6 ;  /* 0x0000000000067941 */ /* 0x000fea0003800200 */
.L_x_763:
        /* <DEDUP_REMOVED lines=31> */
.L_x_766:
[----:B------:R-:W-:Y:S05]  /*c8c0*/  BSYNC.RECONVERGENT B0 ;  /* 0x0000000000007941 */ /* 0x000fea0003800200 */
.L_x_765:
        /* <DEDUP_REMOVED lines=12> */
.L_x_768:
[----:B------:R-:W-:Y:S05]  /*c990*/  BSYNC.RECONVERGENT B0 ;  /* 0x0000000000007941 */ /* 0x000fea0003800200 */
.L_x_767:
        /* <DEDUP_REMOVED lines=12> */
.L_x_770:
[----:B------:R-:W-:Y:S05]  /*ca60*/  BSYNC.RECONVERGENT B0 ;  /* 0x0000000000007941 */ /* 0x000fea0003800200 */
.L_x_769:
        /* <DEDUP_REMOVED lines=9> */
.L_x_772:
[----:B------:R-:W0:Y:S01]  /*cb00*/  LDS.U8 R0, [R34+UR38+0x4028] ;  /* 0x0040282622007984 */ /* 0x000e220008000000 */
[----:B------:R-:W-:Y:S02]  /*cb10*/  IMAD.MOV.U32 R19, RZ, RZ, 0x3 ;  /* 0x00000003ff137424 */ /* 0x000fe400078e00ff */
[----:B------:R-:W-:Y:S01]  /*cb20*/  IMAD.MOV.U32 R37, RZ, RZ, RZ ;  /* 0x000000ffff257224 */ /* 0x000fe200078e00ff */
[----:B0-----:R-:W-:-:S05]  /*cb30*/  PRMT R3, R0, 0x7604, RZ ;  /* 0x0000760400037816 */ /* 0x001fca00000000ff */
[----:B------:R0:W-:Y:S02]  /*cb40*/  STS.U16 [R34+UR38+0x4028], R3 ;  /* 0x0040280322007988 */ /* 0x0001e40008000426 */
.L_x_773:
[----:B------:R-:W-:Y:S05]  /*cb50*/  BSYNC.RECONVERGENT B0 ;  /* 0x0000000000007941 */ /* 0x000fea0003800200 */
.L_x_771:
        /* <DEDUP_REMOVED lines=19> */
.L_x_775:
[----:B------:R-:W-:Y:S05]  /*cc90*/  BSYNC.RECONVERGENT B6 ;  /* 0x0000000000067941 */ /* 0x000fea0003800200 */
.L_x_774:
        /* <DEDUP_REMOVED lines=21> */
.L_x_777:
[----:B------:R-:W-:Y:S05]  /*cdf0*/  BSYNC.RECONVERGENT B6 ;  /* 0x0000000000067941 */ /* 0x000fea0003800200 */
.L_x_776:
        /* <DEDUP_REMOVED lines=28> */
.L_x_779:
[----:B------:R-:W-:Y:S05]  /*cfc0*/  BSYNC.RECONVERGENT B0 ;  /* 0x0000000000007941 */ /* 0x000fea0003800200 */
.L_x_778:
        /* <DEDUP_REMOVED lines=12> */
.L_x_781:
[----:B------:R-:W-:Y:S05]  /*d090*/  BSYNC.RECONVERGENT B0 ;  /* 0x0000000000007941 */ /* 0x000fea0003800200 */
.L_x_780:
[----:B------:R-:W0:Y:S01]  /*d0a0*/  LDS.U8 R0, [R23+0x8057] ;  /* 0x0080570017007984 */ /* 0x000e220000000000 */
[----:B------:R-:W-:Y:S01]  /*d0b0*/  BSSY.RECONVERGENT B0, `(.L_x_782) ;  /* 0x000000b000007945 */ /* 0x000fe20003800200 */
[----:B0-----:R-:W-:-:S13]  /*d0c0*/  LOP3.LUT P0, RZ, R0, 0x7f, RZ, 0xc0, !PT ;  /* 0x0000007f00ff7812 */ /* 0x001fda000780c0ff */
[----:B------:R-:W-:Y:S05]  /*d0d0*/  @!P0 BRA `(.L_x_783) ;  /* 0x0000000000208947 */ /* 0x000fea0003800000 */
[----:B------:R-:W-:Y:S01]  /*d0e0*/  IMAD.IADD R3, R22, 0x1, R5 ;  /* 0x0000000116037824 */ /* 0x000fe200078e0205 */
[C---:B------:R-:W-:Y:S01]  /*d0f0*/  SHF.L.U32 R2, R5.reuse, 0x2, RZ ;  /* 0x0000000205027819 */ /* 0x040fe200000006ff */
[----:B------:R-:W-:-:S03]  /*d100*/  VIADD R5, R5, 0x1 ;  /* 0x0000000105057836 */ /* 0x000fc60000000000 */
[----:B------:R0:W-:Y:S01]  /*d110*/  STS.U8 [R3+0x402a], R0 ;  /* 0x00402a0003007388 */ /* 0x0001e20000000000 */
[C---:B------:R-:W-:Y:S02]  /*d120*/  ISETP.EQ.AND P0, PT, R2.reuse, RZ, PT ;  /* 0x000000ff0200720c */ /* 0x040fe40003f02270 */
[----:B------:R-:W-:-:S11]  /*d130*/  ISETP.EQ.AND P1, PT, R2, 0x4, PT ;  /* 0x000000040200780c */ /* 0x000fd60003f22270 */
[----:B------:R-:W-:Y:S02]  /*d140*/  @P0 IMAD.MOV.U32 R37, RZ, RZ, 0x3 ;  /* 0x00000003ff250424 */ /* 0x000fe400078e00ff */
[----:B0-----:R-:W-:-:S07]  /*d150*/  @P1 IMAD.MOV.U32 R19, RZ, RZ, 0x3 ;  /* 0x00000003ff131424 */ /* 0x001fce00078e00ff */
.L_x_783:
[----:B------:R-:W-:Y:S05]  /*d160*/  BSYNC.RECONVERGENT B0 ;  /* 0x0000000000007941 */ /* 0x000fea0003800200 */
.L_x_782:
        /* <DEDUP_REMOVED lines=9> */
.L_x_785:
[----:B------:R-:W0:Y:S01]  /*d200*/  LDS.U8 R0, [R34+UR38+0x402a] ;  /* 0x00402a2622007984 */ /* 0x000e220008000000 */
[----:B------:R-:W-:Y:S02]  /*d210*/  IMAD.MOV.U32 R19, RZ, RZ, 0x3 ;  /* 0x00000003ff137424 */ /* 0x000fe400078e00ff */
[----:B------:R-:W-:Y:S01]  /*d220*/  IMAD.MOV.U32 R37, RZ, RZ, RZ ;  /* 0x000000ffff257224 */ /* 0x000fe200078e00ff */
[----:B0-----:R-:W-:-:S05]  /*d230*/  PRMT R3, R0, 0x7604, RZ ;  /* 0x0000760400037816 */ /* 0x001fca00000000ff */
[----:B------:R0:W-:Y:S02]  /*d240*/  STS.U16 [R34+UR38+0x402a], R3 ;  /* 0x00402a0322007988 */ /* 0x0001e40008000426 */
.L_x_786:
[----:B------:R-:W-:Y:S05]  /*d250*/  BSYNC.RECONVERGENT B0 ;  /* 0x0000000000007941 */ /* 0x000fea0003800200 */
.L_x_784:
        /* <DEDUP_REMOVED lines=19> */
.L_x_788:
[----:B------:R-:W-:Y:S05]  /*d390*/  BSYNC.RECONVERGENT B6 ;  /* 0x0000000000067941 */ /* 0x000fea0003800200 */
.L_x_787:
        /* <DEDUP_REMOVED lines=21> */
.L_x_790:
[----:B------:R-:W-:Y:S05]  /*d4f0*/  BSYNC.RECONVERGENT B6 ;  /* 0x0000000000067941 */ /* 0x000fea0003800200 */
.L_x_789:
        /* <DEDUP_REMOVED lines=31> */
.L_x_792:
[----:B------:R-:W-:Y:S05]  /*d6f0*/  BSYNC.RECONVERGENT B0 ;  /* 0x0000000000007941 */ /* 0x000fea0003800200 */
.L_x_791:
        /* <DEDUP_REMOVED lines=12> */
.L_x_794:
[----:B------:R-:W-:Y:S05]  /*d7c0*/  BSYNC.RECONVERGENT B0 ;  /* 0x0000000000007941 */ /* 0x000fea0003800200 */
.L_x_793:
        /* <DEDUP_REMOVED lines=12> */
.L_x_796:
[----:B------:R-:W-:Y:S05]  /*d890*/  BSYNC.RECONVERGENT B0 ;  /* 0x0000000000007941 */ /* 0x000fea0003800200 */
.L_x_795:
        /* <DEDUP_REMOVED lines=9> */
.L_x_798:
[----:B------:R-:W0:Y:S01]  /*d930*/  LDS.U8 R0, [R34+UR38+0x402c] ;  /* 0x00402c2622007984 */ /* 0x000e220008000000 */
[----:B------:R-:W-:Y:S02]  /*d940*/  IMAD.MOV.U32 R19, RZ, RZ, 0x3 ;  /* 0x00000003ff137424 */ /* 0x000fe400078e00ff */
[----:B------:R-:W-:Y:S01]  /*d950*/  IMAD.MOV.U32 R37, RZ, RZ, RZ ;  /* 0x000000ffff257224 */ /* 0x000fe200078e00ff */
[----:B0-----:R-:W-:-:S05]  /*d960*/  PRMT R3, R0, 0x7604, RZ ;  /* 0x0000760400037816 */ /* 0x001fca00000000ff */
[----:B------:R0:W-:Y:S02]  /*d970*/  STS.U16 [R34+UR38+0x402c], R3 ;  /* 0x00402c0322007988 */ /* 0x0001e40008000426 */
.L_x_799:
[----:B------:R-:W-:Y:S05]  /*d980*/  BSYNC.RECONVERGENT B0 ;  /* 0x0000000000007941 */ /* 0x000fea0003800200 */
.L_x_797:
        /* <DEDUP_REMOVED lines=19> */
.L_x_801:
[----:B------:R-:W-:Y:S05]  /*dac0*/  BSYNC.RECONVERGENT B6 ;  /* 0x0000000000067941 */ /* 0x000fea0003800200 */
.L_x_800:
        /* <DEDUP_REMOVED lines=21> */
.L_x_803:
[----:B------:R-:W-:Y:S05]  /*dc20*/  BSYNC.RECONVERGENT B6 ;  /* 0x0000000000067941 */ /* 0x000fea0003800200 */
.L_x_802:
        /* <DEDUP_REMOVED lines=28> */
.L_x_805:
[----:B------:R-:W-:Y:S05]  /*ddf0*/  BSYNC.RECONVERGENT B0 ;  /* 0x0000000000007941 */ /* 0x000fea0003800200 */
.L_x_804:
        /* <DEDUP_REMOVED lines=12> */
.L_x_807:
[----:B------:R-:W-:Y:S05]  /*dec0*/  BSYNC.RECONVERGENT B0 ;  /* 0x0000000000007941 */ /* 0x000fea0003800200 */
.L_x_806:
        /* <DEDUP_REMOVED lines=12> */
.L_x_809:
[----:B------:R-:W-:Y:S05]  /*df90*/  BSYNC.RECONVERGENT B0 ;  /* 0x0000000000007941 */ /* 0x000fea0003800200 */
.L_x_808:
        /* <DEDUP_REMOVED lines=9> */
.L_x_811:
[----:B------:R-:W0:Y:S01]  /*e030*/  LDS.U8 R0, [R34+UR38+0x402e] ;  /* 0x00402e2622007984 */ /* 0x000e220008000000 */
[----:B------:R-:W-:Y:S02]  /*e040*/  IMAD.MOV.U32 R19, RZ, RZ, 0x3 ;  /* 0x00000003ff137424 */ /* 0x000fe400078e00ff */
[----:B------:R-:W-:Y:S01]  /*e050*/  IMAD.MOV.U32 R37, RZ, RZ, RZ ;  /* 0x000000ffff257224 */ /* 0x000fe200078e00ff */
[----:B0-----:R-:W-:-:S05]  /*e060*/  PRMT R3, R0, 0x7604, RZ ;  /* 0x0000760400037816 */ /* 0x001fca00000000ff */
[----:B------:R0:W-:Y:S02]  /*e070*/  STS.U16 [R34+UR38+0x402e], R3 ;  /* 0x00402e0322007988 */ /* 0x0001e40008000426 */
.L_x_812:
[----:B------:R-:W-:Y:S05]  /*e080*/  BSYNC.RECONVERGENT B0 ;  /* 0x0000000000007941 */ /* 0x000fea0003800200 */
.L_x_810:
        /* <DEDUP_REMOVED lines=19> */
.L_x_814:
[----:B------:R-:W-:Y:S05]  /*e1c0*/  BSYNC.RECONVERGENT B6 ;  /* 0x0000000000067941 */ /* 0x000fea0003800200 */
.L_x_813:
        /* <DEDUP_REMOVED lines=17> */
[----:B--2---:R-:W-:Y:S01]  /*e2e0*/  IMAD.U32 R10, RZ, RZ, UR8 ;  /* 0x00000008ff0a7e24 */ /* 0x004fe2000f8e00ff */
[----:B------:R-:W-:-:S07]  /*e2f0*/  MOV R11, UR9 ;  /* 0x00000009000b7c02 */ /* 0x000fce0008000f00 */
[----:B------:R-:W-:-:S07]  /*e300*/  LEPC R20, `(.L_x_816) ;  /* 0x000000001014794e */ /* 0x000fce0000000000 */
[----:B0--34-:R-:W-:Y:S05]  /*e310*/  CALL.ABS.NOINC R2 ;  /* 0x0000000002007343 */ /* 0x019fea0003c00000 */
.L_x_816:
[----:B------:R-:W-:Y:S05]  /*e320*/  BSYNC.RECONVERGENT B6 ;  /* 0x0000000000067941 */ /* 0x000fea0003800200 */
.L_x_815:
        /* <DEDUP_REMOVED lines=31> */
.L_x_818:
[----:B------:R-:W-:Y:S05]  /*e520*/  BSYNC.RECONVERGENT B0 ;  /* 0x0000000000007941 */ /* 0x000fea0003800200 */
.L_x_817:
        /* <DEDUP_REMOVED lines=12> */
.L_x_820:
[----:B------:R-:W-:Y:S05]  /*e5f0*/  BSYNC.RECONVERGENT B0 ;  /* 0x0000000000007941 */ /* 0x000fea0003800200 */
.L_x_819:
        /* <DEDUP_REMOVED lines=12> */
.L_x_822:
[----:B------:R-:W-:Y:S05]  /*e6c0*/  BSYNC.RECONVERGENT B0 ;  /* 0x0000000000007941 */ /* 0x000fea0003800200 */
.L_x_821:
        /* <DEDUP_REMOVED lines=9> */
.L_x_824:
[----:B------:R-:W0:Y:S01]  /*e760*/  LDS.U8 R0, [R34+UR38+0x4030] ;  /* 0x0040302622007984 */ /* 0x000e220008000000 */
[----:B------:R-:W-:Y:S02]  /*e770*/  IMAD.MOV.U32 R19, RZ, RZ, 0x3 ;  /* 0x00000003ff137424 */ /* 0x000fe400078e00ff */
[----:B------:R-:W-:Y:S01]  /*e780*/  IMAD.MOV.U32 R37, RZ, RZ, RZ ;  /* 0x000000ffff257224 */ /* 0x000fe200078e00ff */
[----:B0-----:R-:W-:-:S05]  /*e790*/  PRMT R3, R0, 0x7604, RZ ;  /* 0x0000760400037816 */ /* 0x001fca00000000ff */
[----:B------:R0:W-:Y:S02]  /*e7a0*/  STS.U16 [R34+UR38+0x4030], R3 ;  /* 0x0040300322007988 */ /* 0x0001e40008000426 */
.L_x_825:
[----:B------:R-:W-:Y:S05]  /*e7b0*/  BSYNC.RECONVERGENT B0 ;  /* 0x0000000000007941 */ /* 0x000fea0003800200 */
.L_x_823:
        /* <DEDUP_REMOVED lines=19> */
.L_x_827:
[----:B------:R-:W-:Y:S05]  /*e8f0*/  BSYNC.RECONVERGENT B6 ;  /* 0x0000000000067941 */ /* 0x000fea0003800200 */
.L_x_826:
        /* <DEDUP_REMOVED lines=21> */
.L_x_829:
[----:B------:R-:W-:Y:S05]  /*ea50*/  BSYNC.RECONVERGENT B6 ;  /* 0x0000000000067941 */ /* 0x000fea0003800200 */
.L_x_828:
        /* <DEDUP_REMOVED lines=28> */
.L_x_831:
[----:B------:R-:W-:Y:S05]  /*ec20*/  BSYNC.RECONVERGENT B0 ;  /* 0x0000000000007941 */ /* 0x000fea0003800200 */
.L_x_830:
        /* <DEDUP_REMOVED lines=12> */
.L_x_833:
[----:B------:R-:W-:Y:S05]  /*ecf0*/  BSYNC.RECONVERGENT B0 ;  /* 0x0000000000007941 */ /* 0x000fea0003800200 */
.L_x_832:
        /* <DEDUP_REMOVED lines=12> */
.L_x_835:
[----:B------:R-:W-:Y:S05]  /*edc0*/  BSYNC.RECONVERGENT B0 ;  /* 0x0000000000007941 */ /* 0x000fea0003800200 */
.L_x_834:
        /* <DEDUP_REMOVED lines=9> */
.L_x_837:
[----:B------:R-:W0:Y:S01]  /*ee60*/  LDS.U8 R0, [R34+UR38+0x4032] ;  /* 0x0040322622007984 */ /* 0x000e220008000000 */
[----:B------:R-:W-:Y:S02]  /*ee70*/  IMAD.MOV.U32 R19, RZ, RZ, 0x3 ;  /* 0x00000003ff137424 */ /* 0x000fe400078e00ff */
[----:B------:R-:W-:Y:S01]  /*ee80*/  IMAD.MOV.U32 R37, RZ, RZ, RZ ;  /* 0x000000ffff257224 */ /* 0x000fe200078e00ff */
[----:B0-----:R-:W-:-:S05]  /*ee90*/  PRMT R3, R0, 0x7604, RZ ;  /* 0x0000760400037816 */ /* 0x001fca00000000ff */
[----:B------:R0:W-:Y:S02]  /*eea0*/  STS.U16 [R34+UR38+0x4032], R3 ;  /* 0x0040320322007988 */ /* 0x0001e40008000426 */
.L_x_838:
[----:B------:R-:W-:Y:S05]  /*eeb0*/  BSYNC.RECONVERGENT B0 ;  /* 0x0000000000007941 */ /* 0x000fea0003800200 */
.L_x_836:
[----:B------:R-:W-:Y:S01]  /*eec0*/  ISETP.GE.U32.AND P0, PT, R37, 0x4, PT ;  /* 0x000000042500780c */ /* 0x000fe20003f06070 */
[----:B------:R-:W-:-:S12]  /*eed0*/  BSSY.RECONVERGENT B6, `(.L_x_839) ;  /* 0x0000012000067945 */ /* 0x000fd80003800200 */
[----:B------:R-:W-:Y:S05]  /*eee0*/  @!P0 BRA `(.L_x_840) ;  /* 0x0000000000408947 */ /* 0x000fea0003800000 */
[----:B------:R-:W-:Y:S01]  /*eef0*/  MOV R0, 0x8 ;  /* 0x0000000800007802 */ /* 0x000fe20000000f00 */
[----:B------:R-:W5:Y:S01]  /*ef00*/  LDCU.64 UR4, c[0x4][0xa0] ;  /* 0x01001400ff0477ac */ /* 0x000f620008000a00 */
[----:B------:R-:W-:Y:S02]  /*ef10*/  HFMA2 R8, -RZ, RZ, 0, 1.54972076416015625e-05 ;  /* 0x00000104ff087431 */ /* 0x000fe400000001ff */
        /* <DEDUP_REMOVED lines=13> */
.L_x_840:
[----:B------:R-:W-:Y:S05]  /*eff0*/  BSYNC.RECONVERGENT B6 ;  /* 0x0000000000067941 */ /* 0x000fea0003800200 */
.L_x_839:
        /* <DEDUP_REMOVED lines=21> */
.L_x_842:
[----:B------:R-:W-:Y:S05]  /*f150*/  BSYNC.RECONVERGENT B6 ;  /* 0x0000000000067941 */ /* 0x000fea0003800200 */
.L_x_841:
        /* <DEDUP_REMOVED lines=31> */
.L_x_844:
[----:B------:R-:W-:Y:S05]  /*f350*/  BSYNC.RECONVERGENT B0 ;  /* 0x0000000000007941 */ /* 0x000fea0003800200 */
.L_x_843:
        /* <DEDUP_REMOVED lines=12> */
.L_x_846:
[----:B------:R-:W-:Y:S05]  /*f420*/  BSYNC.RECONVERGENT B0 ;  /* 0x0000000000007941 */ /* 0x000fea0003800200 */
.L_x_845:
        /* <DEDUP_REMOVED lines=12> */
.L_x_848:
[----:B------:R-:W-:Y:S05]  /*f4f0*/  BSYNC.RECONVERGENT B0 ;  /* 0x0000000000007941 */ /* 0x000fea0003800200 */
.L_x_847:
        /* <DEDUP_REMOVED lines=9> */
.L_x_850:
[----:B------:R-:W0:Y:S01]  /*f590*/  LDS.U8 R0, [R34+UR38+0x4034] ;  /* 0x0040342622007984 */ /* 0x000e220008000000 */
[----:B------:R-:W-:Y:S02]  /*f5a0*/  IMAD.MOV.U32 R19, RZ, RZ, 0x3 ;  /* 0x00000003ff137424 */ /* 0x000fe400078e00ff */
[----:B------:R-:W-:Y:S01]  /*f5b0*/  IMAD.MOV.U32 R37, RZ, RZ, RZ ;  /* 0x000000ffff257224 */ /* 0x000fe200078e00ff */
[----:B0-----:R-:W-:-:S05]  /*f5c0*/  PRMT R3, R0, 0x7604, RZ ;  /* 0x0000760400037816 */ /* 0x001fca00000000ff */
[----:B------:R0:W-:Y:S02]  /*f5d0*/  STS.U16 [R34+UR38+0x4034], R3 ;  /* 0x0040340322007988 */ /* 0x0001e40008000426 */
.L_x_851:
[----:B------:R-:W-:Y:S05]  /*f5e0*/  BSYNC.RECONVERGENT B0 ;  /* 0x0000000000007941 */ /* 0x000fea0003800200 */
.L_x_849:
        /* <DEDUP_REMOVED lines=19> */
.L_x_853:
[----:B------:R-:W-:Y:S05]  /*f720*/  BSYNC.RECONVERGENT B6 ;  /* 0x0000000000067941 */ /* 0x000fea0003800200 */
.L_x_852:
        /* <DEDUP_REMOVED lines=21> */
.L_x_855:
[----:B------:R-:W-:Y:S05]  /*f880*/  BSYNC.RECONVERGENT B6 ;  /* 0x0000000000067941 */ /* 0x000fea0003800200 */
.L_x_854:
        /* <DEDUP_REMOVED lines=28> */
.L_x_857:
[----:B------:R-:W-:Y:S05]  /*fa50*/  BSYNC.RECONVERGENT B0 ;  /* 0x0000000000007941 */ /* 0x000fea0003800200 */
.L_x_856:
        /* <DEDUP_REMOVED lines=12> */
.L_x_859:
[----:B------:R-:W-:Y:S05]  /*fb20*/  BSYNC.RECONVERGENT B0 ;  /* 0x0000000000007941 */ /* 0x000fea0003800200 */
.L_x_858:
        /* <DEDUP_REMOVED lines=12> */
.L_x_861:
[----:B------:R-:W-:Y:S05]  /*fbf0*/  BSYNC.RECONVERGENT B0 ;  /* 0x0000000000007941 */ /* 0x000fea0003800200 */
.L_x_860:
        /* <DEDUP_REMOVED lines=9> */
.L_x_863:
[----:B------:R-:W0:Y:S01]  /*fc90*/  LDS.U8 R0, [R34+UR38+0x4036] ;  /* 0x0040362622007984 */ /* 0x000e220008000000 */
[----:B------:R-:W-:Y:S02]  /*fca0*/  HFMA2 R19, -RZ, RZ, 0, 1.78813934326171875e-07 ;  /* 0x00000003ff137431 */ /* 0x000fe400000001ff */
[----:B------:R-:W-:Y:S01]  /*fcb0*/  IMAD.MOV.U32 R37, RZ, RZ, RZ ;  /* 0x000000ffff257224 */ /* 0x000fe200078e00ff */
[----:B0-----:R-:W-:-:S05]  /*fcc0*/  PRMT R3, R0, 0x7604, RZ ;  /* 0x0000760400037816 */ /* 0x001fca00000000ff */
[----:B------:R0:W-:Y:S02]  /*fcd0*/  STS.U16 [R34+UR38+0x4036], R3 ;  /* 0x0040360322007988 */ /* 0x0001e40008000426 */
.L_x_864:
[----:B------:R-:W-:Y:S05]  /*fce0*/  BSYNC.RECONVERGENT B0 ;  /* 0x0000000000007941 */ /* 0x000fea0003800200 */
.L_x_862:
        /* <DEDUP_REMOVED lines=19> */
.L_x_866:
[----:B------:R-:W-:Y:S05]  /*fe20*/  BSYNC.RECONVERGENT B6 ;  /* 0x0000000000067941 */ /* 0x000fea0003800200 */
.L_x_865:
        /* <DEDUP_REMOVED lines=21> */
.L_x_868:
[----:B------:R-:W-:Y:S05]  /*ff80*/  BSYNC.RECONVERGENT B6 ;  /* 0x0000000000067941 */ /* 0x000fea0003800200 */
.L_x_867:
        /* <DEDUP_REMOVED lines=31> */
.L_x_870:
[----:B------:R-:W-:Y:S05]  /*10180*/  BSYNC.RECONVERGENT B0 ;  /* 0x0000000000007941 */ /* 0x000fea0003800200 */
.L_x_869:
        /* <DEDUP_REMOVED lines=12> */
.L_x_872:
[----:B------:R-:W-:Y:S05]  /*10250*/  BSYNC.RECONVERGENT B0 ;  /* 0x0000000000007941 */ /* 0x000fea0003800200 */
.L_x_871:
        /* <DEDUP_REMOVED lines=12> */
.L_x_874:
[----:B------:R-:W-:Y:S05]  /*10320*/  BSYNC.RECONVERGENT B0 ;  /* 0x0000000000007941 */ /* 0x000fea0003800200 */
.L_x_873:
        /* <DEDUP_REMOVED lines=9> */
.L_x_876:
[----:B------:R-:W0:Y:S01]  /*103c0*/  LDS.U8 R0, [R34+UR38+0x4038] ;  /* 0x0040382622007984 */ /* 0x000e220008000000 */
[----:B------:R-:W-:Y:S02]  /*103d0*/  IMAD.MOV.U32 R19, RZ, RZ, 0x3 ;  /* 0x00000003ff137424 */ /* 0x000fe400078e00ff */
[----:B------:R-:W-:Y:S01]  /*103e0*/  IMAD.MOV.U32 R37, RZ, RZ, RZ ;  /* 0x000000ffff257224 */ /* 0x000fe200078e00ff */
[----:B0-----:R-:W-:-:S05]  /*103f0*/  PRMT R3, R0, 0x7604, RZ ;  /* 0x0000760400037816 */ /* 0x001fca00000000ff */
[----:B------:R0:W-:Y:S02]  /*10400*/  STS.U16 [R34+UR38+0x4038], R3 ;  /* 0x0040380322007988 */ /* 0x0001e40008000426 */
.L_x_877:
[----:B------:R-:W-:Y:S05]  /*10410*/  BSYNC.RECONVERGENT B0 ;  /* 0x0000000000007941 */ /* 0x000fea0003800200 */
.L_x_875:
        /* <DEDUP_REMOVED lines=19> */
.L_x_879:
[----:B------:R-:W-:Y:S05]  /*10550*/  BSYNC.RECONVERGENT B6 ;  /* 0x0000000000067941 */ /* 0x000fea0003800200 */
.L_x_878:
        /* <DEDUP_REMOVED lines=21> */
.L_x_881:
[----:B------:R-:W-:Y:S05]  /*106b0*/  BSYNC.RECONVERGENT B6 ;  /* 0x0000000000067941 */ /* 0x000fea0003800200 */
.L_x_880:
        /* <DEDUP_REMOVED lines=28> */
.L_x_883:
[----:B------:R-:W-:Y:S05]  /*10880*/  BSYNC.RECONVERGENT B0 ;  /* 0x0000000000007941 */ /* 0x000fea0003800200 */
.L_x_882:
        /* <DEDUP_REMOVED lines=10> */
[----:B------:R-:W-:Y:S02]  /*10930*/  @P0 MOV R37, 0x2 ;  /* 0x0000000200250802 */ /* 0x000fe40000000f00 */
[----:B0-----:R-:W-:-:S07]  /*10940*/  @P1 IMAD.MOV.U32 R19, RZ, RZ, 0x2 ;  /* 0x00000002ff131424 */ /* 0x001fce00078e00ff */
.L_x_885:
[----:B------:R-:W-:Y:S05]  /*10950*/  BSYNC.RECONVERGENT B0 ;  /* 0x0000000000007941 */ /* 0x000fea0003800200 */
.L_x_884:
        /* <DEDUP_REMOVED lines=12> */
.L_x_887:
[----:B------:R-:W-:Y:S05]  /*10a20*/  BSYNC.RECONVERGENT B0 ;  /* 0x0000000000007941 */ /* 0x000fea0003800200 */
.L_x_886:
        /* <DEDUP_REMOVED lines=9> */
.L_x_889:
[----:B------:R-:W0:Y:S01]  /*10ac0*/  LDS.U8 R0, [R34+UR38+0x403a] ;  /* 0x00403a2622007984 */ /* 0x000e220008000000 */
[----:B------:R-:W-:Y:S02]  /*10ad0*/  IMAD.MOV.U32 R19, RZ, RZ, 0x3 ;  /* 0x00000003ff137424 */ /* 0x000fe400078e00ff */
[----:B------:R-:W-:Y:S01]  /*10ae0*/  IMAD.MOV.U32 R37, RZ, RZ, RZ ;  /* 0x000000ffff257224 */ /* 0x000fe200078e00ff */
[----:B0-----:R-:W-:-:S05]  /*10af0*/  PRMT R3, R0, 0x7604, RZ ;  /* 0x0000760400037816 */ /* 0x001fca00000000ff */
[----:B------:R0:W-:Y:S02]  /*10b00*/  STS.U16 [R34+UR38+0x403a], R3 ;  /* 0x00403a0322007988 */ /* 0x0001e40008000426 */
.L_x_890:
[----:B------:R-:W-:Y:S05]  /*10b10*/  BSYNC.RECONVERGENT B0 ;  /* 0x0000000000007941 */ /* 0x000fea0003800200 */
.L_x_888:
        /* <DEDUP_REMOVED lines=19> */
.L_x_892:
[----:B------:R-:W-:Y:S05]  /*10c50*/  BSYNC.RECONVERGENT B6 ;  /* 0x0000000000067941 */ /* 0x000fea0003800200 */
.L_x_891:
[----:B------:R-:W-:-:S13]  /*10c60*/  ISETP.GT.U32.AND P0, PT, R37, 0x3, PT ;  /* 0x000000032500780c */ /* 0x000fda0003f04070 */
[----:B------:R-:W-:Y:S05]  /*10c70*/  @P0 BRA `(.L_x_528) ;  /* 0x0000000c00e80947 */ /* 0x000fea0003800000 */
        /* <DEDUP_REMOVED lines=19> */
.L_x_894:
[----:B------:R-:W-:Y:S05]  /*10db0*/  BSYNC.RECONVERGENT B6 ;  /* 0x0000000000067941 */ /* 0x000fea0003800200 */
.L_x_893:
        /* <DEDUP_REMOVED lines=31> */
.L_x_896:
[----:B------:R-:W-:Y:S05]  /*10fb0*/  BSYNC.RECONVERGENT B0 ;  /* 0x0000000000007941 */ /* 0x000fea0003800200 */
.L_x_895:
        /* <DEDUP_REMOVED lines=12> */
.L_x_898:
[----:B------:R-:W-:Y:S05]  /*11080*/  BSYNC.RECONVERGENT B0 ;  /* 0x0000000000007941 */ /* 0x000fea0003800200 */
.L_x_897:
        /* <DEDUP_REMOVED lines=12> */
.L_x_900:
[----:B------:R-:W-:Y:S05]  /*11150*/  BSYNC.RECONVERGENT B0 ;  /* 0x0000000000007941 */ /* 0x000fea0003800200 */
.L_x_899:
        /* <DEDUP_REMOVED lines=9> */
.L_x_902:
[----:B------:R-:W0:Y:S01]  /*111f0*/  LDS.U8 R0, [R34+UR38+0x403c] ;  /* 0x00403c2622007984 */ /* 0x000e220008000000 */
[----:B------:R-:W-:Y:S01]  /*11200*/  MOV R19, 0x3 ;  /* 0x0000000300137802 */ /* 0x000fe20000000f00 */
[----:B------:R-:W-:Y:S01]  /*11210*/  IMAD.MOV.U32 R37, RZ, RZ, RZ ;  /* 0x000000ffff257224 */ /* 0x000fe200078e00ff */
[----:B0-----:R-:W-:-:S05]  /*11220*/  PRMT R3, R0, 0x7604, RZ ;  /* 0x0000760400037816 */ /* 0x001fca00000000ff */
[----:B------:R0:W-:Y:S02]  /*11230*/  STS.U16 [R34+UR38+0x403c], R3 ;  /* 0x00403c0322007988 */ /* 0x0001e40008000426 */
.L_x_903:
[----:B------:R-:W-:Y:S05]  /*11240*/  BSYNC.RECONVERGENT B0 ;  /* 0x0000000000007941 */ /* 0x000fea0003800200 */
.L_x_901:
        /* <DEDUP_REMOVED lines=19> */
.L_x_905:
[----:B------:R-:W-:Y:S05]  /*11380*/  BSYNC.RECONVERGENT B6 ;  /* 0x0000000000067941 */ /* 0x000fea0003800200 */
.L_x_904:
        /* <DEDUP_REMOVED lines=21> */
.L_x_907:
[----:B------:R-:W-:Y:S05]  /*114e0*/  BSYNC.RECONVERGENT B6 ;  /* 0x0000000000067941 */ /* 0x000fea0003800200 */
.L_x_906:
[----:B------:R-:W-:-:S13]  /*114f0*/  ISETP.GT.U32.AND P0, PT, R19, 0x3, PT ;  /* 0x000000031300780c */ /* 0x000fda0003f04070 */
[----:B------:R-:W-:Y:S05]  /*11500*/  @P0 BRA `(.L_x_528) ;  /* 0x0000000400c40947 */ /* 0x000fea0003800000 */
[----:B------:R-:W5:Y:S01]  /*11510*/  LDS.U8 R2, [R33+UR38+0xf] ;  /* 0x00000f2621027984 */ /* 0x000f620008000000 */
[----:B------:R-:W-:Y:S01]  /*11520*/  IMAD.SHL.U32 R0, R19, 0x4, RZ ;  /* 0x0000000413007824 */ /* 0x000fe200078e00ff */
[----:B------:R-:W-:Y:S02]  /*11530*/  ISETP.GE.AND P0, PT, R29, 0x80, PT ;  /* 0x000000801d00780c */ /* 0x000fe40003f06270 */
        /* <DEDUP_REMOVED lines=23> */
.L_x_909:
[----:B------:R-:W-:Y:S05]  /*116b0*/  BSYNC.RECONVERGENT B0 ;  /* 0x0000000000007941 */ /* 0x000fea0003800200 */
.L_x_908:
        /* <DEDUP_REMOVED lines=12> */
.L_x_911:
[----:B------:R-:W-:Y:S05]  /*11780*/  BSYNC.RECONVERGENT B0 ;  /* 0x0000000000007941 */ /* 0x000fea0003800200 */
.L_x_910:
        /* <DEDUP_REMOVED lines=12> */
.L_x_913:
[----:B------:R-:W-:Y:S05]  /*11850*/  BSYNC.RECONVERGENT B0 ;  /* 0x0000000000007941 */ /* 0x000fea0003800200 */
.L_x_912:
[----:B------:R-:W-:Y:S01]  /*11860*/  ISETP.NE.AND P0, PT, R38, 0x3, PT ;  /* 0x000000032600780c */ /* 0x000fe20003f05270 */
[----:B------:R-:W-:Y:S01]  /*11870*/  BSSY.RECONVERGENT B0, `(.L_x_914) ;  /* 0x000000e000007945 */ /* 0x000fe20003800200 */
[----:B------:R-:W-:Y:S02]  /*11880*/  ISETP.EQ.AND P1, PT, R5, 0x1, PT ;  /* 0x000000010500780c */ /* 0x000fe40003f22270 */
[----:B------:R-:W-:-:S11]  /*11890*/  LEA R37, R36, 0x7c, 0x7 ;  /* 0x0000007c24257811 */ /* 0x000fd600078e38ff */
[----:B------:R-:W-:Y:S05]  /*118a0*/  @!P0 BRA P1, `(.L_x_915) ;  /* 0x0000000000148947 */ /* 0x000fea0000800000 */
[----:B------:R-:W-:-:S13]  /*118b0*/  ISETP.NE.AND P0, PT, R5, 0x1, PT ;  /* 0x000000010500780c */ /* 0x000fda0003f05270 */
[----:B------:R-:W-:Y:S05]  /*118c0*/  @P0 BRA `(.L_x_916) ;  /* 0x0000000000200947 */ /* 0x000fea0003800000 */
[----:B------:R0:W-:Y:S01]  /*118d0*/  STS.U8 [R34+UR38+0x403f], RZ ;  /* 0x00403fff22007988 */ /* 0x0001e20008000026 */
[----:B------:R-:W-:Y:S01]  /*118e0*/  IMAD.MOV.U32 R19, RZ, RZ, 0x3 ;  /* 0x00000003ff137424 */ /* 0x000fe200078e00ff */
[----:B------:R-:W-:Y:S06]  /*118f0*/  BRA `(.L_x_916) ;  /* 0x0000000000147947 */ /* 0x000fec0003800000 */
.L_x_915:
[----:B------:R-:W0:Y:S01]  /*11900*/  LDS.U8 R0, [R34+UR38+0x403e] ;  /* 0x00403e2622007984 */ /* 0x000e220008000000 */
[----:B------:R-:W-:Y:S02]  /*11910*/  IMAD.MOV.U32 R19, RZ, RZ, 0x3 ;  /* 0x00000003ff137424 */ /* 0x000fe400078e00ff */
[----:B------:R-:W-:Y:S01]  /*11920*/  IMAD.MOV.U32 R38, RZ, RZ, RZ ;  /* 0x000000ffff267224 */ /* 0x000fe200078e00ff */
[----:B0-----:R-:W-:-:S05]  /*11930*/  PRMT R3, R0, 0x7604, RZ ;  /* 0x0000760400037816 */ /* 0x001fca00000000ff */
[----:B------:R0:W-:Y:S02]  /*11940*/  STS.U16 [R34+UR38+0x403e], R3 ;  /* 0x00403e0322007988 */ /* 0x0001e40008000426 */
.L_x_916:
[----:B------:R-:W-:Y:S05]  /*11950*/  BSYNC.RECONVERGENT B0 ;  /* 0x0000000000007941 */ /* 0x000fea0003800200 */
.L_x_914:
        /* <DEDUP_REMOVED lines=19> */
.L_x_918:
[----:B------:R-:W-:Y:S05]  /*11a90*/  BSYNC.RECONVERGENT B6 ;  /* 0x0000000000067941 */ /* 0x000fea0003800200 */
.L_x_917:
        /* <DEDUP_REMOVED lines=21> */
.L_x_920:
[----:B------:R-:W-:Y:S05]  /*11bf0*/  BSYNC.RECONVERGENT B6 ;  /* 0x0000000000067941 */ /* 0x000fea0003800200 */
.L_x_919:
[----:B------:R-:W-:-:S13]  /*11c00*/  ISETP.GT.U32.AND P0, PT, R19, 0x3, PT ;  /* 0x000000031300780c */ /* 0x000fda0003f04070 */
[----:B------:R-:W-:Y:S05]  /*11c10*/  @!P0 BRA `(.L_x_921) ;  /* 0x0000000000088947 */ /* 0x000fea0003800000 */
.L_x_528:
[----:B------:R-:W-:Y:S05]  /*11c20*/  BSYNC.RECONVERGENT B7 ;  /* 0x0000000000077941 */ /* 0x000fea0003800200 */
.L_x_527:
[----:B------:R-:W-:Y:S05]  /*11c30*/  BRA `(.L_x_515) ;  /* 0xffffff2000647947 */ /* 0x000fea000383ffff */
.L_x_921:
[----:B------:R-:W-:Y:S01]  /*11c40*/  LEA.HI R37, R37, UR38, RZ, 0x1d ;  /* 0x0000002625257c11 */ /* 0x000fe2000f8fe8ff */
[----:B------:R-:W-:Y:S02]  /*11c50*/  IMAD.SHL.U32 R19, R19, 0x40, RZ ;  /* 0x0000004013137824 */ /* 0x000fe400078e00ff */
[----:B------:R-:W-:Y:S02]  /*11c60*/  IMAD.SHL.U32 R38, R38, 0x10, RZ ;  /* 0x0000001026267824 */ /* 0x000fe400078e00ff */
[----:B------:R-:W5:Y:S02]  /*11c70*/  LDS.U8 R0, [R37] ;  /* 0x0000000025007984 */ /* 0x000f640000000000 */
[----:B-----5:R-:W-:-:S04]  /*11c80*/  LOP3.LUT R0, R0, 0xf, RZ, 0xc0, !PT ;  /* 0x0000000f00007812 */ /* 0x020fc800078ec0ff */
[----:B------:R-:W-:-:S05]  /*11c90*/  LOP3.LUT R0, R0, R19, R38, 0xfe, !PT ;  /* 0x0000001300007212 */ /* 0x000fca00078efe26 */
[----:B------:R0:W-:Y:S02]  /*11ca0*/  STS.U8 [R37], R0 ;  /* 0x0000000025007388 */ /* 0x0001e40000000000 */
.L_x_502:
[----:B------:R-:W-:Y:S01]  /*11cb0*/  ISETP.GE.AND P0, PT, R35, 0x1, PT ;  /* 0x000000012300780c */ /* 0x000fe20003f06270 */
[----:B------:R-:W-:Y:S05]  /*11cc0*/  WARPSYNC.ALL ;  /* 0x0000000000007948 */ /* 0x000fea0003800000 */
[----:B------:R-:W-:Y:S07]  /*11cd0*/  BAR.SYNC.DEFER_BLOCKING 0x0 ;  /* 0x0000000000007b1d */ /* 0x000fee0000010000 */
[----:B------:R-:W-:Y:S05]  /*11ce0*/  @!P0 BRA `(.L_x_922) ;  /* 0x0000000400088947 */ /* 0x000fea0003800000 */
[----:B------:R-:W-:Y:S01]  /*11cf0*/  ISETP.GE.U32.AND P0, PT, R36, 0x80, PT ;  /* 0x000000802400780c */ /* 0x000fe20003f06070 */
[----:B------:R-:W-:-:S12]  /*11d00*/  BSSY.RECONVERGENT B6, `(.L_x_923) ;  /* 0x0000012000067945 */ /* 0x000fd80003800200 */
[----:B------:R-:W-:Y:S05]  /*11d10*/  @!P0 BRA `(.L_x_924) ;  /* 0x0000000000408947 */ /* 0x000fea0003800000 */
[----:B0-234-:R-:W-:Y:S01]  /*11d20*/  MOV R0, 0x8 ;  /* 0x0000000800007802 */ /* 0x01dfe20000000f00 */
[----:B------:R-:W0:Y:S01]  /*11d30*/  LDCU.64 UR4, c[0x4][0xe0] ;  /* 0x01001c00ff0477ac */ /* 0x000e220008000a00 */
[----:B-1----:R-:W-:Y:S02]  /*11d40*/  IMAD.MOV.U32 R8, RZ, RZ, 0x89 ;  /* 0x00000089ff087424 */ /* 0x002fe400078e00ff */
[----:B------:R1:W2:Y:S01]  /*11d50*/  LDC.64 R2, c[0x4][R0] ;  /* 0x0100000000027b82 */ /* 0x0002a20000000a00 */
[----:B------:R-:W3:Y:S01]  /*11d60*/  LDCU.64 UR6, c[0x4][0xe8] ;  /* 0x01001d00ff0677ac */ /* 0x000ee20008000a00 */
[----:B------:R-:W-:Y:S02]  /*11d70*/  IMAD.MOV.U32 R12, RZ, RZ, 0x1 ;  /* 0x00000001ff0c7424 */ /* 0x000fe400078e00ff */
[----:B------:R-:W-:Y:S01]  /*11d80*/  IMAD.MOV.U32 R13, RZ, RZ, RZ ;  /* 0x000000ffff0d7224 */ /* 0x000fe200078e00ff */
[----:B------:R-:W4:Y:S01]  /*11d90*/  LDCU.64 UR8, c[0x4][0x18] ;  /* 0x01000300ff0877ac */ /* 0x000f220008000a00 */
[----:B0-----:R-:W-:-:S02]  /*11da0*/  IMAD.U32 R4, RZ, RZ, UR4 ;  /* 0x00000004ff047e24 */ /* 0x001fc4000f8e00ff */
[----:B------:R-:W-:Y:S02]  /*11db0*/  IMAD.U32 R5, RZ, RZ, UR5 ;  /* 0x00000005ff057e24 */ /* 0x000fe4000f8e00ff */
[----:B---3--:R-:W-:Y:S02]  /*11dc0*/  IMAD.U32 R6, RZ, RZ, UR6 ;  /* 0x00000006ff067e24 */ /* 0x008fe4000f8e00ff */
[----:B------:R-:W-:Y:S02]  /*11dd0*/  IMAD.U32 R7, RZ, RZ, UR7 ;  /* 0x00000007ff077e24 */ /* 0x000fe4000f8e00ff */
[----:B----4-:R-:W-:Y:S02]  /*11de0*/  IMAD.U32 R10, RZ, RZ, UR8 ;  /* 0x00000008ff0a7e24 */ /* 0x010fe4000f8e00ff */
[----:B-1----:R-:W-:-:S07]  /*11df0*/  IMAD.U32 R11, RZ, RZ, UR9 ;  /* 0x00000009ff0b7e24 */ /* 0x002fce000f8e00ff */
[----:B------:R-:W-:-:S07]  /*11e00*/  LEPC R20, `(.L_x_924) ;  /* 0x000000001014794e */ /* 0x000fce0000000000 */
[----:B--2---:R-:W-:Y:S05]  /*11e10*/  CALL.ABS.NOINC R2 ;  /* 0x0000000002007343 */ /* 0x004fea0003c00000 */
.L_x_924:
[----:B------:R-:W-:Y:S05]  /*11e20*/  BSYNC.RECONVERGENT B6 ;  /* 0x0000000000067941 */ /* 0x000fea0003800200 */
.L_x_923:
[----:B------:R-:W5:Y:S01]  /*11e30*/  S2UR UR6, SR_SWINHI ;  /* 0x00000000000679c3 */ /* 0x000f620000002f00 */
[----:B------:R-:W-:Y:S01]  /*11e40*/  UMOV UR4, UR38 ;  /* 0x0000002600047c82 */ /* 0x000fe20008000000 */
[----:B-----5:R-:W-:Y:S01]  /*11e50*/  UMOV UR5, UR6 ;  /* 0x0000000600057c82 */ /* 0x020fe20008000000 */
[----:B------:R-:W-:-:S09]  /*11e60*/  ULOP3.LUT UP0, URZ, UR4, 0xf, URZ, 0xc0, !UPT ;  /* 0x0000000f04ff7892 */ /* 0x000fd2000f80c0ff */
[----:B------:R-:W-:Y:S05]  /*11e70*/  BRA.U !UP0, `(.L_x_925) ;  /* 0x0000000108407547 */ /* 0x000fea000b800000 */
        /* <DEDUP_REMOVED lines=10> */
[----:B---3--:R-:W-:Y:S01]  /*11f20*/  IMAD.U32 R6, RZ, RZ, UR6 ;  /* 0x00000006ff067e24 */ /* 0x008fe2000f8e00ff */
[----:B------:R-:W-:Y:S01]  /*11f30*/  MOV R7, UR7 ;  /* 0x0000000700077c02 */ /* 0x000fe20008000f00 */
[----:B----4-:R-:W-:Y:S02]  /*11f40*/  IMAD.U32 R10, RZ, RZ, UR8 ;  /* 0x00000008ff0a7e24 */ /* 0x010fe4000f8e00ff */
[----:B-1----:R-:W-:-:S07]  /*11f50*/  IMAD.U32 R11, RZ, RZ, UR9 ;  /* 0x00000009ff0b7e24 */ /* 0x002fce000f8e00ff */
[----:B------:R-:W-:-:S07]  /*11f60*/  LEPC R20, `(.L_x_925) ;  /* 0x000000001014794e */ /* 0x000fce0000000000 */
[----:B--2---:R-:W-:Y:S05]  /*11f70*/  CALL.ABS.NOINC R2 ;  /* 0x0000000002007343 */ /* 0x004fea0003c00000 */
.L_x_925:
[----:B------:R-:W0:Y:S02]  /*11f80*/  LDCU UR4, c[0x0][0x3b0] ;  /* 0x00007600ff0477ac */ /* 0x000e240008000800 */
[----:B0-234-:R-:W-:-:S05]  /*11f90*/  VIADD R0, R16, UR4 ;  /* 0x0000000410007c36 */ /* 0x01dfca0008000000 */
[----:B------:R-:W-:-:S13]  /*11fa0*/  LOP3.LUT P0, RZ, R0, 0xf, RZ, 0xc0, !PT ;  /* 0x0000000f00ff7812 */ /* 0x000fda000780c0ff */
[----:B------:R-:W-:Y:S05]  /*11fb0*/  @!P0 BRA `(.L_x_926) ;  /* 0x0000000000408947 */ /* 0x000fea0003800000 */
[----:B------:R-:W-:Y:S01]  /*11fc0*/  MOV R0, 0x8 ;  /* 0x0000000800007802 */ /* 0x000fe20000000f00 */
        /* <DEDUP_REMOVED lines=15> */
.L_x_926:
[----:B-1----:R-:W0:Y:S01]  /*120c0*/  LDS.128 R4, [R33+UR38] ;  /* 0x0000002621047984 */ /* 0x002e220008000c00 */
[----:B------:R-:W1:Y:S02]  /*120d0*/  LDCU.64 UR4, c[0x0][0x3b0] ;  /* 0x00007600ff0477ac */ /* 0x000e640008000a00 */
[----:B-1----:R-:W-:-:S04]  /*120e0*/  IADD3 R16, P0, P1, R16, UR4, R33 ;  /* 0x0000000410107c10 */ /* 0x002fc8000f91e021 */
[----:B------:R-:W-:-:S05]  /*120f0*/  IADD3.X R17, PT, PT, R24, UR5, RZ, P0, P1 ;  /* 0x0000000518117c10 */ /* 0x000fca00087e24ff */
[----:B0-----:R0:W-:Y:S04]  /*12100*/  STG.E.128 desc[UR36][R16.64], R4 ;  /* 0x0000000410007986 */ /* 0x0011e8000c101d24 */
.L_x_922:
[----:B------:R-:W-:-:S04]  /*12110*/  VIMNMX R30, PT, PT, R30, R27, PT ;  /* 0x0000001b1e1e7248 */ /* 0x000fc80003fe0100 */
[----:B------:R-:W-:-:S13]  /*12120*/  ISETP.GE.AND P0, PT, R30, 0x80, PT ;  /* 0x000000801e00780c */ /* 0x000fda0003f06270 */
[----:B------:R-:W-:Y:S05]  /*12130*/  @!P0 BRA `(.L_x_927) ;  /* 0x0000000800788947 */ /* 0x000fea0003800000 */
[----:B01----:R-:W-:Y:S01]  /*12140*/  SHF.R.U32.HI R7, RZ, 0x2, R36 ;  /* 0x00000002ff077819 */ /* 0x003fe20000011624 */
[----:B------:R-:W-:Y:S01]  /*12150*/  IMAD.MOV.U32 R5, RZ, RZ, RZ ;  /* 0x000000ffff057224 */ /* 0x000fe200078e00ff */
[----:B------:R-:W-:Y:S01]  /*12160*/  LOP3.LUT R4, R33, 0x30, RZ, 0xc0, !PT ;  /* 0x0000003021047812 */ /* 0x000fe200078ec0ff */
[----:B------:R-:W-:Y:S05]  /*12170*/  WARPSYNC.ALL ;  /* 0x0000000000007948 */ /* 0x000fea0003800000 */
[C---:B--234-:R-:W-:Y:S02]  /*12180*/  IMAD R0, R7.reuse, 0x40, R4 ;  /* 0x0000004007007824 */ /* 0x05cfe400078e0204 */
[----:B------:R-:W-:-:S02]  /*12190*/  VIADD R17, R7, 0x20 ;  /* 0x0000002007117836 */ /* 0x000fc40000000000 */
[C---:B------:R-:W-:Y:S01]  /*121a0*/  VIADD R19, R7.reuse, 0x40 ;  /* 0x0000004007137836 */ /* 0x040fe20000000000 */
[----:B------:R-:W0:Y:S01]  /*121b0*/  LDS.128 R8, [R0+UR38+0x4000] ;  /* 0x0040002600087984 */ /* 0x000e220008000c00 */
[----:B------:R-:W-:Y:S02]  /*121c0*/  VIADD R21, R7, 0x60 ;  /* 0x0000006007157836 */ /* 0x000fe40000000000 */
[----:B------:R-:W-:-:S04]  /*121d0*/  IMAD.WIDE.U32 R2, R32, R7, R4 ;  /* 0x0000000720027225 */ /* 0x000fc800078e0004 */
[----:B------:R-:W-:Y:S01]  /*121e0*/  IMAD.WIDE.U32 R12, R32, R17, R4 ;  /* 0x00000011200c7225 */ /* 0x000fe200078e0004 */
[----:B------:R-:W-:-:S03]  /*121f0*/  IADD3 R2, P0, PT, R28, R2, RZ ;  /* 0x000000021c027210 */ /* 0x000fc60007f1e0ff */
[----:B------:R-:W-:Y:S01]  /*12200*/  IMAD.WIDE.U32 R14, R32, R19, R4 ;  /* 0x00000013200e7225 */ /* 0x000fe200078e0004 */
[----:B------:R-:W-:-:S03]  /*12210*/  IADD3 R12, P1, PT, R28, R12, RZ ;  /* 0x0000000c1c0c7210 */ /* 0x000fc60007f3e0ff */
[----:B------:R-:W-:Y:S01]  /*12220*/  IMAD.WIDE.U32 R32, R32, R21, R4 ;  /* 0x0000001520207225 */ /* 0x000fe200078e0004 */
[----:B------:R-:W-:-:S03]  /*12230*/  IADD3 R14, P2, PT, R28, R14, RZ ;  /* 0x0000000e1c0e7210 */ /* 0x000fc60007f5e0ff */
[-C--:B------:R-:W-:Y:S01]  /*12240*/  IMAD R3, R7, R31.reuse, R3 ;  /* 0x0000001f07037224 */ /* 0x080fe200078e0203 */
[----:B------:R-:W-:Y:S01]  /*12250*/  IADD3 R28, P3, PT, R28, R32, RZ ;  /* 0x000000201c1c7210 */ /* 0x000fe20007f7e0ff */
[----:B------:R-:W1:Y:S01]  /*12260*/  LDS.128 R4, [R0+UR38+0x4800] ;  /* 0x0048002600047984 */ /* 0x000e620008000c00 */
[-C--:B------:R-:W-:Y:S02]  /*12270*/  IMAD R17, R17, R31.reuse, R13 ;  /* 0x0000001f11117224 */ /* 0x080fe400078e020d */
[-C--:B------:R-:W-:Y:S02]  /*12280*/  IMAD R19, R19, R31.reuse, R15 ;  /* 0x0000001f13137224 */ /* 0x080fe400078e020f */
[----:B------:R-:W-:Y:S02]  /*12290*/  IMAD R21, R21, R31, R33 ;  /* 0x0000001f15157224 */ /* 0x000fe400078e0221 */
[--C-:B------:R-:W-:Y:S02]  /*122a0*/  IMAD.X R13, R17, 0x1, R26.reuse, P1 ;  /* 0x00000001110d7824 */ /* 0x100fe400008e061a */
[----:B------:R-:W-:-:S02]  /*122b0*/  IMAD.X R15, R19, 0x1, R26, P2 ;  /* 0x00000001130f7824 */ /* 0x000fc400010e061a */
[--C-:B------:R-:W-:Y:S02]  /*122c0*/  IMAD.X R29, R21, 0x1, R26.reuse, P3 ;  /* 0x00000001151d7824 */ /* 0x100fe400018e061a */
[----:B------:R-:W-:Y:S01]  /*122d0*/  IMAD.X R3, R3, 0x1, R26, P0 ;  /* 0x0000000103037824 */ /* 0x000fe200000e061a */
[C---:B0-----:R-:W-:Y:S02]  /*122e0*/  PRMT R25, R10.reuse, 0x7773, RZ ;  /* 0x000077730a197816 */ /* 0x041fe400000000ff */
[C---:B------:R-:W-:Y:S02]  /*122f0*/  PRMT R27, R10.reuse, 0x7772, RZ ;  /* 0x000077720a1b7816 */ /* 0x040fe400000000ff */
[C---:B------:R-:W-:Y:S01]  /*12300*/  PRMT R31, R10.reuse, 0x7771, RZ ;  /* 0x000077710a1f7816 */ /* 0x040fe200000000ff */
[----:B------:R1:W-:Y:S01]  /*12310*/  STG.E.U8 desc[UR36][R2.64+0xb], R25 ;  /* 0x00000b1902007986 */ /* 0x0003e2000c101124 */
[----:B------:R-:W-:Y:S02]  /*12320*/  PRMT R33, R10, 0x7770, RZ ;  /* 0x000077700a217816 */ /* 0x000fe400000000ff */
[C---:B------:R-:W-:Y:S01]  /*12330*/  PRMT R35, R9.reuse, 0x7773, RZ ;  /* 0x0000777309237816 */ /* 0x040fe200000000ff */
[----:B------:R0:W-:Y:S01]  /*12340*/  STG.E.U8 desc[UR36][R2.64+0xa], R27 ;  /* 0x00000a1b02007986 */ /* 0x0001e2000c101124 */
[----:B------:R-:W-:-:S02]  /*12350*/  PRMT R37, R9, 0x7772, RZ ;  /* 0x0000777209257816 */ /* 0x000fc400000000ff */
[C---:B------:R-:W-:Y:S01]  /*12360*/  PRMT R39, R9.reuse, 0x7771, RZ ;  /* 0x0000777109277816 */ /* 0x040fe200000000ff */
[----:B------:R-:W-:Y:S01]  /*12370*/  STG.E.U8 desc[UR36][R2.64+0x8], R33 ;  /* 0x0000082102007986 */ /* 0x000fe2000c101124 */
[----:B------:R-:W-:Y:S02]  /*12380*/  PRMT R41, R9, 0x7770, RZ ;  /* 0x0000777009297816 */ /* 0x000fe400000000ff */
[C---:B------:R-:W-:Y:S01]  /*12390*/  PRMT R43, R8.reuse, 0x7773, RZ ;  /* 0x00007773082b7816 */ /* 0x040fe200000000ff */
[----:B------:R2:W-:Y:S01]  /*123a0*/  STG.E.U8 desc[UR36][R2.64+0x9], R31 ;  /* 0x0000091f02007986 */ /* 0x0005e2000c101124 */
[C---:B------:R-:W-:Y:S02]  /*123b0*/  PRMT R45, R8.reuse, 0x7772, RZ ;  /* 0x00007772082d7816 */ /* 0x040fe400000000ff */
[C---:B------:R-:W-:Y:S01]  /*123c0*/  PRMT R47, R8.reuse, 0x7771, RZ ;  /* 0x00007771082f7816 */ /* 0x040fe200000000ff */
[----:B------:R3:W-:Y:S01]  /*123d0*/  STG.E.U8 desc[UR36][R2.64+0x7], R35 ;  /* 0x0000072302007986 */ /* 0x0007e2000c101124 */
[----:B------:R-:W-:-:S02]  /*123e0*/  PRMT R49, R8, 0x7770, RZ ;  /* 0x0000777008317816 */ /* 0x000fc400000000ff */
[C---:B------:R-:W-:Y:S01]  /*123f0*/  PRMT R19, R11.reuse, 0x7772, RZ ;  /* 0x000077720b137816 */ /* 0x040fe200000000ff */
[----:B------:R4:W-:Y:S01]  /*12400*/  STG.E.U8 desc[UR36][R2.64+0x6], R37 ;  /* 0x0000062502007986 */ /* 0x0009e2000c101124 */
[C---:B------:R-:W-:Y:S02]  /*12410*/  PRMT R21, R11.reuse, 0x7771, RZ ;  /* 0x000077710b157816 */ /* 0x040fe400000000ff */
[C---:B------:R-:W-:Y:S01]  /*12420*/  PRMT R17, R11.reuse, 0x7773, RZ ;  /* 0x000077730b117816 */ /* 0x040fe200000000ff */
[----:B------:R5:W-:Y:S01]  /*12430*/  STG.E.U8 desc[UR36][R2.64+0x4], R41 ;  /* 0x0000042902007986 */ /* 0x000be2000c101124 */
[----:B------:R-:W-:Y:S02]  /*12440*/  PRMT R23, R11, 0x7770, RZ ;  /* 0x000077700b177816 */ /* 0x000fe400000000ff */
[C---:B-1----:R-:W-:Y:S01]  /*12450*/  PRMT R25, R6.reuse, 0x7773, RZ ;  /* 0x0000777306197816 */ /* 0x042fe200000000ff */
[----:B------:R-:W1:Y:S01]  /*12460*/  LDS.128 R8, [R0+UR38+0x5000] ;  /* 0x0050002600087984 */ /* 0x000e620008000c00 */
[----:B0-----:R-:W-:-:S02]  /*12470*/  PRMT R27, R6, 0x7772, RZ ;  /* 0x00007772061b7816 */ /* 0x001fc400000000ff */
[C---:B--2---:R-:W-:Y:S01]  /*12480*/  PRMT R31, R6.reuse, 0x7771, RZ ;  /* 0x00007771061f7816 */ /* 0x044fe200000000ff */
[----:B------:R0:W-:Y:S01]  /*12490*/  STG.E.U8 desc[UR36][R2.64+0x5], R39 ;  /* 0x0000052702007986 */ /* 0x0001e2000c101124 */
[----:B------:R-:W-:Y:S02]  /*124a0*/  PRMT R33, R6, 0x7770, RZ ;  /* 0x0000777006217816 */ /* 0x000fe400000000ff */
[C---:B---3--:R-:W-:Y:S01]  /*124b0*/  PRMT R35, R5.reuse, 0x7773, RZ ;  /* 0x0000777305237816 */ /* 0x048fe200000000ff */
[----:B------:R2:W-:Y:S01]  /*124c0*/  STG.E.U8 desc[UR36][R2.64+0x3], R43 ;  /* 0x0000032b02007986 */ /* 0x0005e2000c101124 */
[C---:B----4-:R-:W-:Y:S02]  /*124d0*/  PRMT R37, R5.reuse, 0x7772, RZ ;  /* 0x0000777205257816 */ /* 0x050fe400000000ff */
[C---:B-----5:R-:W-:Y:S01]  /*124e0*/  PRMT R41, R5.reuse, 0x7770, RZ ;  /* 0x0000777005297816 */ /* 0x060fe200000000ff */
[----:B------:R3:W-:Y:S04]  /*124f0*/  STG.E.U8 desc[UR36][R2.64+0x2], R45 ;  /* 0x0000022d02007986 */ /* 0x0007e8000c101124 */
[----:B------:R-:W-:Y:S01]  /*12500*/  STG.E.U8 desc[UR36][R2.64], R49 ;  /* 0x0000003102007986 */ /* 0x000fe2000c101124 */
[----:B0-----:R-:W-:-:S03]  /*12510*/  PRMT R39, R5, 0x7771, RZ ;  /* 0x0000777105277816 */ /* 0x001fc600000000ff */
[----:B------:R0:W-:Y:S01]  /*12520*/  STG.E.U8 desc[UR36][R2.64+0x1], R47 ;  /* 0x0000012f02007986 */ /* 0x0001e2000c101124 */
[----:B--2---:R-:W-:-:S03]  /*12530*/  PRMT R43, R4, 0x7773, RZ ;  /* 0x00007773042b7816 */ /* 0x004fc600000000ff */
[----:B------:R2:W-:Y:S01]  /*12540*/  STG.E.U8 desc[UR36][R2.64+0xe], R19 ;  /* 0x00000e1302007986 */ /* 0x0005e2000c101124 */
[----:B---3--:R-:W-:-:S03]  /*12550*/  PRMT R45, R4, 0x7771, RZ ;  /* 0x00007771042d7816 */ /* 0x008fc600000000ff */
[----:B------:R3:W-:Y:S04]  /*12560*/  STG.E.U8 desc[UR36][R2.64+0xd], R21 ;  /* 0x00000d1502007986 */ /* 0x0007e8000c101124 */
[----:B------:R4:W-:Y:S01]  /*12570*/  STG.E.U8 desc[UR36][R2.64+0xc], R23 ;  /* 0x00000c1702007986 */ /* 0x0009e2000c101124 */
[----:B0-----:R-:W-:-:S03]  /*12580*/  PRMT R47, R4, 0x7770, RZ ;  /* 0x00007770042f7816 */ /* 0x001fc600000000ff */
[----:B------:R0:W-:Y:S01]  /*12590*/  STG.E.U8 desc[UR36][R2.64+0xf], R17 ;  /* 0x00000f1102007986 */ /* 0x0001e2000c101124 */
[C---:B--2---:R-:W-:Y:S02]  /*125a0*/  PRMT R19, R7.reuse, 0x7771, RZ ;  /* 0x0000777107137816 */ /* 0x044fe400000000ff */
[----:B---3--:R-:W-:Y:S01]  /*125b0*/  PRMT R21, R7, 0x7770, RZ ;  /* 0x0000777007157816 */ /* 0x008fe200000000ff */
[----:B------:R1:W-:Y:S01]  /*125c0*/  STG.E.U8 desc[UR36][R12.64+0xa], R27 ;  /* 0x00000a1b0c007986 */ /* 0x0003e2000c101124 */
[----:B----4-:R-:W-:-:S03]  /*125d0*/  PRMT R23, R4, 0x7772, RZ ;  /* 0x0000777204177816 */ /* 0x010fc600000000ff */
[----:B------:R2:W-:Y:S01]  /*125e0*/  STG.E.U8 desc[UR36][R12.64+0x8], R33 ;  /* 0x000008210c007986 */ /* 0x0005e2000c101124 */
[----:B0-----:R-:W-:-:S03]  /*125f0*/  PRMT R17, R7, 0x7772, RZ ;  /* 0x0000777207117816 */ /* 0x001fc600000000ff */
[----:B------:R0:W-:Y:S01]  /*12600*/  STG.E.U8 desc[UR36][R12.64+0x9], R31 ;  /* 0x0000091f0c007986 */ /* 0x0001e2000c101124 */
[----:B------:R-:W-:-:S03]  /*12610*/  PRMT R3, R7, 0x7773, RZ ;  /* 0x0000777307037816 */ /* 0x000fc600000000ff */
[----:B------:R-:W3:Y:S01]  /*12620*/  LDS.128 R4, [R0+UR38+0x5800] ;  /* 0x0058002600047984 */ /* 0x000ee20008000c00 */
[----:B-1----:R-:W-:-:S03]  /*12630*/  PRMT R27, R10, 0x7772, RZ ;  /* 0x000077720a1b7816 */ /* 0x002fc600000000ff */
[----:B------:R1:W-:Y:S01]  /*12640*/  STG.E.U8 desc[UR36][R12.64+0x7], R35 ;  /* 0x000007230c007986 */ /* 0x0003e2000c101124 */
[----:B--2---:R-:W-:-:S03]  /*12650*/  PRMT R33, R9, 0x7773, RZ ;  /* 0x0000777309217816 */ /* 0x004fc600000000ff */
[----:B------:R2:W-:Y:S01]  /*12660*/  STG.E.U8 desc[UR36][R12.64+0x6], R37 ;  /* 0x000006250c007986 */ /* 0x0005e2000c101124 */
[----:B0-----:R-:W-:-:S03]  /*12670*/  PRMT R31, R10, 0x7771, RZ ;  /* 0x000077710a1f7816 */ /* 0x001fc600000000ff */
[----:B------:R0:W-:Y:S04]  /*12680*/  STG.E.U8 desc[UR36][R12.64+0xe], R17 ;  /* 0x00000e110c007986 */ /* 0x0001e8000c101124 */
[----:B------:R4:W-:Y:S01]  /*12690*/  STG.E.U8 desc[UR36][R12.64+0xc], R21 ;  /* 0x00000c150c007986 */ /* 0x0009e2000c101124 */
[----:B-1----:R-:W-:-:S03]  /*126a0*/  PRMT R35, R9, 0x7772, RZ ;  /* 0x0000777209237816 */ /* 0x002fc600000000ff */
[----:B------:R1:W-:Y:S01]  /*126b0*/  STG.E.U8 desc[UR36][R12.64+0xb], R25 ;  /* 0x00000b190c007986 */ /* 0x0003e2000c101124 */
[----:B--2---:R-:W-:-:S03]  /*126c0*/  PRMT R37, R9, 0x7771, RZ ;  /* 0x0000777109257816 */ /* 0x004fc600000000ff */
[----:B------:R2:W-:Y:S01]  /*126d0*/  STG.E.U8 desc[UR36][R12.64+0x4], R41 ;  /* 0x000004290c007986 */ /* 0x0005e2000c101124 */
[----:B0-----:R-:W-:Y:S02]  /*126e0*/  PRMT R17, R9, 0x7770, RZ ;  /* 0x0000777009117816 */ /* 0x001fe400000000ff */
[----:B------:R-:W-:Y:S01]  /*126f0*/  PRMT R9, R11, 0x7772, RZ ;  /* 0x000077720b097816 */ /* 0x000fe200000000ff */
[----:B------:R0:W-:Y:S01]  /*12700*/  STG.E.U8 desc[UR36][R12.64+0x5], R39 ;  /* 0x000005270c007986 */ /* 0x0001e2000c101124 */
[----:B----4-:R-:W-:-:S03]  /*12710*/  PRMT R21, R8, 0x7772, RZ ;  /* 0x0000777208157816 */ /* 0x010fc600000000ff */
[----:B------:R-:W-:Y:S01]  /*12720*/  STG.E.U8 desc[UR36][R12.64+0x3], R43 ;  /* 0x0000032b0c007986 */ /* 0x000fe2000c101124 */
[----:B-1----:R-:W-:-:S03]  /*12730*/  PRMT R25, R10, 0x7773, RZ ;  /* 0x000077730a197816 */ /* 0x002fc600000000ff */
[----:B------:R1:W-:Y:S01]  /*12740*/  STG.E.U8 desc[UR36][R12.64+0x2], R23 ;  /* 0x000002170c007986 */ /* 0x0003e2000c101124 */
[----:B--2---:R-:W-:-:S03]  /*12750*/  PRMT R41, R8, 0x7770, RZ ;  /* 0x0000777008297816 */ /* 0x004fc600000000ff */
[----:B------:R-:W-:Y:S01]  /*12760*/  STG.E.U8 desc[UR36][R12.64], R47 ;  /* 0x0000002f0c007986 */ /* 0x000fe2000c101124 */
[----:B0-----:R-:W-:-:S03]  /*12770*/  PRMT R39, R8, 0x7771, RZ ;  /* 0x0000777108277816 */ /* 0x001fc600000000ff */
[----:B------:R-:W-:Y:S04]  /*12780*/  STG.E.U8 desc[UR36][R12.64+0x1], R45 ;  /* 0x0000012d0c007986 */ /* 0x000fe8000c101124 */
[----:B------:R0:W-:Y:S01]  /*12790*/  STG.E.U8 desc[UR36][R12.64+0xd], R19 ;  /* 0x00000d130c007986 */ /* 0x0001e2000c101124 */
[----:B-1----:R-:W-:-:S03]  /*127a0*/  PRMT R23, R10, 0x7770, RZ ;  /* 0x000077700a177816 */ /* 0x002fc600000000ff */
[----:B------:R1:W-:Y:S04]  /*127b0*/  STG.E.U8 desc[UR36][R12.64+0xf], R3 ;  /* 0x00000f030c007986 */ /* 0x0003e8000c101124 */
[----:B------:R3:W-:Y:S01]  /*127c0*/  STG.E.U8 desc[UR36][R14.64+0xa], R27 ;  /* 0x00000a1b0e007986 */ /* 0x0007e2000c101124 */
[----:B0-----:R-:W-:-:S03]  /*127d0*/  PRMT R19, R8, 0x7773, RZ ;  /* 0x0000777308137816 */ /* 0x001fc600000000ff */
[----:B------:R0:W-:Y:S01]  /*127e0*/  STG.E.U8 desc[UR36][R14.64+0x9], R31 ;  /* 0x0000091f0e007986 */ /* 0x0001e2000c101124 */
[----:B-1----:R-:W-:-:S03]  /*127f0*/  PRMT R13, R11, 0x7771, RZ ;  /* 0x000077710b0d7816 */ /* 0x002fc600000000ff */
[----:B------:R1:W-:Y:S01]  /*12800*/  STG.E.U8 desc[UR36][R14.64+0x7], R33 ;  /* 0x000007210e007986 */ /* 0x0003e2000c101124 */
[C---:B------:R-:W-:Y:S02]  /*12810*/  PRMT R3, R11.reuse, 0x7773, RZ ;  /* 0x000077730b037816 */ /* 0x040fe400000000ff */
[----:B------:R-:W-:Y:S01]  /*12820*/  PRMT R11, R11, 0x7770, RZ ;  /* 0x000077700b0b7816 */ /* 0x000fe200000000ff */
[----:B------:R2:W-:Y:S01]  /*12830*/  STG.E.U8 desc[UR36][R14.64+0x2], R21 ;  /* 0x000002150e007986 */ /* 0x0005e2000c101124 */
[----:B---3--:R-:W-:-:S03]  /*12840*/  PRMT R27, R5, 0x7772, RZ ;  /* 0x00007772051b7816 */ /* 0x008fc600000000ff */
[----:B------:R3:W-:Y:S01]  /*12850*/  STG.E.U8 desc[UR36][R14.64+0xe], R9 ;  /* 0x00000e090e007986 */ /* 0x0007e2000c101124 */
[----:B0-----:R-:W-:-:S03]  /*12860*/  PRMT R31, R5, 0x7771, RZ ;  /* 0x00007771051f7816 */ /* 0x001fc600000000ff */
[----:B------:R0:W-:Y:S01]  /*12870*/  STG.E.U8 desc[UR36][R14.64+0xf], R3 ;  /* 0x00000f030e007986 */ /* 0x0001e2000c101124 */
[C---:B-1----:R-:W-:Y:S02]  /*12880*/  PRMT R33, R5.reuse, 0x7770, RZ ;  /* 0x0000777005217816 */ /* 0x042fe400000000ff */
[----:B--2---:R-:W-:Y:S01]  /*12890*/  PRMT R21, R5, 0x7773, RZ ;  /* 0x0000777305157816 */ /* 0x004fe200000000ff */
[----:B------:R1:W-:Y:S01]  /*128a0*/  STG.E.U8 desc[UR36][R14.64+0xb], R25 ;  /* 0x00000b190e007986 */ /* 0x0003e2000c101124 */
[C---:B------:R-:W-:Y:S02]  /*128b0*/  PRMT R5, R7.reuse, 0x7772, RZ ;  /* 0x0000777207057816 */ /* 0x040fe400000000ff */
[C---:B---3--:R-:W-:Y:S01]  /*128c0*/  PRMT R9, R7.reuse, 0x7771, RZ ;  /* 0x0000777107097816 */ /* 0x048fe200000000ff */
[----:B------:R2:W-:Y:S01]  /*128d0*/  STG.E.U8 desc[UR36][R14.64+0x8], R23 ;  /* 0x000008170e007986 */ /* 0x0005e2000c101124 */
[----:B0-----:R-:W-:-:S03]  /*128e0*/  PRMT R3, R7, 0x7773, RZ ;  /* 0x0000777307037816 */ /* 0x001fc600000000ff */
[----:B------:R0:W-:Y:S01]  /*128f0*/  STG.E.U8 desc[UR36][R14.64+0x6], R35 ;  /* 0x000006230e007986 */ /* 0x0001e2000c101124 */
[----:B------:R-:W-:-:S03]  /*12900*/  PRMT R7, R7, 0x7770, RZ ;  /* 0x0000777007077816 */ /* 0x000fc600000000ff */
[----:B------:R3:W-:Y:S01]  /*12910*/  STG.E.U8 desc[UR36][R14.64+0x4], R17 ;  /* 0x000004110e007986 */ /* 0x0007e2000c101124 */
[----:B-1----:R-:W-:-:S03]  /*12920*/  PRMT R25, R6, 0x7771, RZ ;  /* 0x0000777106197816 */ /* 0x002fc600000000ff */
[----:B------:R-:W-:Y:S01]  /*12930*/  STG.E.U8 desc[UR36][R14.64+0x5], R37 ;  /* 0x000005250e007986 */ /* 0x000fe2000c101124 */
[----:B--2---:R-:W-:-:S03]  /*12940*/  PRMT R23, R6, 0x7773, RZ ;  /* 0x0000777306177816 */ /* 0x004fc600000000ff */
[----:B------:R1:W-:Y:S01]  /*12950*/  STG.E.U8 desc[UR36][R14.64+0x3], R19 ;  /* 0x000003130e007986 */ /* 0x0003e2000c101124 */
[----:B0-----:R-:W-:-:S03]  /*12960*/  PRMT R35, R4, 0x7770, RZ ;  /* 0x0000777004237816 */ /* 0x001fc600000000ff */
[----:B------:R-:W-:Y:S01]  /*12970*/  STG.E.U8 desc[UR36][R14.64], R41 ;  /* 0x000000290e007986 */ /* 0x000fe2000c101124 */
[----:B---3--:R-:W-:-:S03]  /*12980*/  PRMT R17, R6, 0x7772, RZ ;  /* 0x0000777206117816 */ /* 0x008fc600000000ff */
[----:B------:R-:W-:Y:S04]  /*12990*/  STG.E.U8 desc[UR36][R14.64+0x1], R39 ;  /* 0x000001270e007986 */ /* 0x000fe8000c101124 */
[----:B------:R0:W-:Y:S01]  /*129a0*/  STG.E.U8 desc[UR36][R14.64+0xd], R13 ;  /* 0x00000d0d0e007986 */ /* 0x0001e2000c101124 */
[----:B-1----:R-:W-:-:S03]  /*129b0*/  PRMT R19, R6, 0x7770, RZ ;  /* 0x0000777006137816 */ /* 0x002fc600000000ff */
[----:B------:R1:W-:Y:S04]  /*129c0*/  STG.E.U8 desc[UR36][R14.64+0xc], R11 ;  /* 0x00000c0b0e007986 */ /* 0x0003e8000c101124 */
[----:B------:R-:W-:Y:S01]  /*129d0*/  STG.E.U8 desc[UR36][R28.64+0xb], R23 ;  /* 0x00000b171c007986 */ /* 0x000fe2000c101124 */
[----:B0-----:R-:W-:-:S03]  /*129e0*/  PRMT R13, R4, 0x7773, RZ ;  /* 0x00007773040d7816 */ /* 0x001fc600000000ff */
[----:B------:R-:W-:Y:S01]  /*129f0*/  STG.E.U8 desc[UR36][R28.64+0xa], R17 ;  /* 0x00000a111c007986 */ /* 0x000fe2000c101124 */
[----:B-1----:R-:W-:-:S03]  /*12a00*/  PRMT R11, R4, 0x7772, RZ ;  /* 0x00007772040b7816 */ /* 0x002fc600000000ff */
[----:B------:R-:W-:Y:S01]  /*12a10*/  STG.E.U8 desc[UR36][R28.64+0x8], R19 ;  /* 0x000008131c007986 */ /* 0x000fe2000c101124 */
[----:B------:R-:W-:-:S03]  /*12a20*/  PRMT R15, R4, 0x7771, RZ ;  /* 0x00007771040f7816 */ /* 0x000fc600000000ff */
[----:B------:R-:W-:Y:S04]  /*12a30*/  STG.E.U8 desc[UR36][R28.64+0x9], R25 ;  /* 0x000009191c007986 */ /* 0x000fe8000c101124 */
        /* <DEDUP_REMOVED lines=11> */
[----:B------:R-:W-:Y:S01]  /*12af0*/  STG.E.U8 desc[UR36][R28.64+0xf], R3 ;  /* 0x00000f031c007986 */ /* 0x000fe2000c101124 */
[----:B------:R-:W-:Y:S06]  /*12b00*/  BAR.SYNC.DEFER_BLOCKING 0x0 ;  /* 0x0000000000007b1d */ /* 0x000fec0000010000 */
[----:B------:R-:W-:Y:S05]  /*12b10*/  EXIT ;  /* 0x000000000000794d */ /* 0x000fea0003800000 */
.L_x_927:
[----:B------:R-:W-:Y:S01]  /*12b20*/  VIMNMX R27, PT, PT, R27, 0x80, PT ;  /* 0x000000801b1b7848 */ /* 0x000fe20003fe0100 */
[----:B0-----:R-:W-:Y:S01]  /*12b30*/  IMAD.MOV.U32 R3, RZ, RZ, RZ ;  /* 0x000000ffff037224 */ /* 0x001fe200078e00ff */
[----:B------:R-:W-:Y:S01]  /*12b40*/  LOP3.LUT R2, R33, 0x30, RZ, 0xc0, !PT ;  /* 0x0000003021027812 */ /* 0x000fe200078ec0ff */
[----:B------:R-:W-:Y:S05]  /*12b50*/  WARPSYNC.ALL ;  /* 0x0000000000007948 */ /* 0x000fea0003800000 */
[----:B------:R-:W-:Y:S01]  /*12b60*/  LEA.HI R27, R27, R27, RZ, 0x1 ;  /* 0x0000001b1b1b7211 */ /* 0x000fe200078f08ff */
[C---:B-1----:R-:W-:Y:S01]  /*12b70*/  VIADD R4, R2.reuse, 0x2 ;  /* 0x0000000202047836 */ /* 0x042fe20000000000 */
[----:B------:R-:W-:Y:S01]  /*12b80*/  SHF.R.U32.HI R36, RZ, 0x2, R36 ;  /* 0x00000002ff247819 */ /* 0x000fe20000011624 */
[----:B------:R-:W-:Y:S01]  /*12b90*/  VIADD R6, R2, 0x4 ;  /* 0x0000000402067836 */ /* 0x000fe20000000000 */
[----:B------:R-:W-:-:S02]  /*12ba0*/  SHF.R.S32.HI R27, RZ, 0x1, R27 ;  /* 0x00000001ff1b7819 */ /* 0x000fc4000001141b */
[----:B--234-:R-:W-:Y:S01]  /*12bb0*/  IADD3 R0, PT, PT, R2, 0x1, RZ ;  /* 0x0000000102007810 */ /* 0x01cfe20007ffe0ff */
[--C-:B------:R-:W-:Y:S01]  /*12bc0*/  IMAD R10, R36, 0x40, R2.reuse ;  /* 0x00000040240a7824 */ /* 0x100fe200078e0202 */
[-C--:B------:R-:W-:Y:S01]  /*12bd0*/  ISETP.GE.AND P3, PT, R4, R27.reuse, PT ;  /* 0x0000001b0400720c */ /* 0x080fe20003f66270 */
[----:B------:R-:W-:Y:S01]  /*12be0*/  IMAD.WIDE.U32 R4, R32, R36, R2 ;  /* 0x0000002420047225 */ /* 0x000fe200078e0002 */
[----:B------:R-:W-:Y:S02]  /*12bf0*/  ISETP.GE.AND P4, PT, R0, R27, PT ;  /* 0x0000001b0000720c */ /* 0x000fe40003f86270 */
[C---:B------:R-:W-:Y:S01]  /*12c00*/  ISETP.GE.OR P0, PT, R36.reuse, R25, P3 ;  /* 0x000000192400720c */ /* 0x040fe20001f06670 */
[----:B------:R-:W-:Y:S01]  /*12c10*/  IMAD R5, R36, R31, R5 ;  /* 0x0000001f24057224 */ /* 0x000fe200078e0205 */
[----:B------:R-:W-:Y:S01]  /*12c20*/  IADD3 R4, P6, PT, R28, R4, RZ ;  /* 0x000000041c047210 */ /* 0x000fe20007fde0ff */
[C---:B------:R-:W-:Y:S01]  /*12c30*/  VIADD R0, R2.reuse, 0x3 ;  /* 0x0000000302007836 */ /* 0x040fe20000000000 */
[----:B------:R-:W-:Y:S01]  /*12c40*/  ISETP.GE.AND P5, PT, R2, R27, PT ;  /* 0x0000001b0200720c */ /* 0x000fe20003fa6270 */
[C---:B------:R-:W-:Y:S01]  /*12c50*/  VIADD R12, R36.reuse, 0x20 ;  /* 0x00000020240c7836 */ /* 0x040fe20000000000 */
[CC--:B------:R-:W-:Y:S01]  /*12c60*/  ISETP.GE.OR P1, PT, R36.reuse, R25.reuse, P4 ;  /* 0x000000192400720c */ /* 0x0c0fe20002726670 */
[----:B------:R-:W-:Y:S01]  /*12c70*/  IMAD.X R5, R5, 0x1, R26, P6 ;  /* 0x0000000105057824 */ /* 0x000fe200030e061a */
[C---:B------:R-:W-:Y:S01]  /*12c80*/  ISETP.GE.OR P2, PT, R36.reuse, R25, P5 ;  /* 0x000000192400720c */ /* 0x040fe20002f46670 */
[----:B------:R-:W-:Y:S01]  /*12c90*/  VIADD R14, R36, 0x40 ;  /* 0x00000040240e7836 */ /* 0x000fe20000000000 */
[----:B------:R-:W-:Y:S01]  /*12ca0*/  ISETP.GE.AND P6, PT, R0, R27, PT ;  /* 0x0000001b0000720c */ /* 0x000fe20003fc6270 */
[----:B------:R-:W-:-:S02]  /*12cb0*/  VIADD R16, R36, 0x60 ;  /* 0x0000006024107836 */ /* 0x000fc40000000000 */
[----:B------:R-:W0:Y:S01]  /*12cc0*/  @!P0 LDS.U8 R11, [R10+UR38+0x4002] ;  /* 0x004002260a0b8984 */ /* 0x000e220008000000 */
[----:B------:R-:W-:Y:S02]  /*12cd0*/  P2R R18, PR, RZ, 0x40 ;  /* 0x00000040ff127803 */ /* 0x000fe40000000000 */
[----:B------:R-:W-:-:S03]  /*12ce0*/  ISETP.GE.AND P6, PT, R6, R27, PT ;  /* 0x0000001b0600720c */ /* 0x000fc60003fc6270 */
[----:B------:R-:W1:Y:S01]  /*12cf0*/  @!P1 LDS.U8 R9, [R10+UR38+0x4001] ;  /* 0x004001260a099984 */ /* 0x000e620008000000 */
[----:B------:R-:W-:-:S03]  /*12d00*/  P2R R19, PR, RZ, 0x40 ;  /* 0x00000040ff137803 */ /* 0x000fc60000000000 */
[----:B------:R-:W2:Y:S04]  /*12d10*/  @!P2 LDS.U8 R7, [R10+UR38+0x4000] ;  /* 0x004000260a07a984 */ /* 0x000ea80008000000 */
[----:B0-----:R-:W-:Y:S01]  /*12d20*/  @!P0 STG.E.U8 desc[UR36][R4.64+0x2], R11 ;  /* 0x0000020b04008986 */ /* 0x001fe2000c101124 */
[----:B------:R-:W-:-:S03]  /*12d30*/  ISETP.GE.OR P0, PT, R36, R25, P6 ;  /* 0x000000192400720c */ /* 0x000fc60003706670 */
[----:B-1----:R0:W-:Y:S04]  /*12d40*/  @!P1 STG.E.U8 desc[UR36][R4.64+0x1], R9 ;  /* 0x0000010904009986 */ /* 0x0021e8000c101124 */
[----:B--2---:R1:W-:Y:S01]  /*12d50*/  @!P2 STG.E.U8 desc[UR36][R4.64], R7 ;  /* 0x000000070400a986 */ /* 0x0043e2000c101124 */
[----:B------:R-:W-:Y:S01]  /*12d60*/  ISETP.GE.AND P2, PT, R0, R27, PT ;  /* 0x0000001b0000720c */ /* 0x000fe20003f46270 */
[----:B------:R-:W-:-:S04]  /*12d70*/  VIADD R0, R2, 0x5 ;  /* 0x0000000502007836 */ /* 0x000fc80000000000 */
[----:B------:R-:W2:Y:S01]  /*12d80*/  @!P0 LDS.U8 R15, [R10+UR38+0x4004] ;  /* 0x004004260a0f8984 */ /* 0x000ea20008000000 */
[----:B------:R-:W-:Y:S02]  /*12d90*/  ISETP.GE.OR P1, PT, R36, R25, P2 ;  /* 0x000000192400720c */ /* 0x000fe40001726670 */
[----:B------:R-:W-:Y:S01]  /*12da0*/  ISETP.GE.AND P2, PT, R0, R27, PT ;  /* 0x0000001b0000720c */ /* 0x000fe20003f46270 */
[----:B0-----:R-:W-:-:S03]  /*12db0*/  IMAD.WIDE.U32 R8, R32, R14, R2 ;  /* 0x0000000e20087225 */ /* 0x001fc600078e0002 */
[----:B------:R-:W-:Y:S01]  /*12dc0*/  P2R R20, PR, RZ, 0x4 ;  /* 0x00000004ff147803 */ /* 0x000fe20000000000 */
[----:B-1----:R-:W-:-:S04]  /*12dd0*/  IMAD.WIDE.U32 R6, R32, R12, R2 ;  /* 0x0000000c20067225 */ /* 0x002fc800078e0002 */
[----:B------:R-:W-:Y:S02]  /*12de0*/  IMAD R7, R12, R31, R7 ;  /* 0x0000001f0c077224 */ /* 0x000fe400078e0207 */
[----:B------:R-:W0:Y:S01]  /*12df0*/  @!P1 LDS.U8 R13, [R10+UR38+0x4003] ;  /* 0x004003260a0d9984 */ /* 0x000e220008000000 */
[----:B------:R-:W-:-:S04]  /*12e00*/  IMAD.WIDE.U32 R32, R32, R16, R2 ;  /* 0x0000001020207225 */ /* 0x000fc800078e0002 */
[-C--:B------:R-:W-:Y:S02]  /*12e10*/  IMAD R3, R14, R31.reuse, R9 ;  /* 0x0000001f0e037224 */ /* 0x080fe400078e0209 */
[----:B------:R-:W-:Y:S02]  /*12e20*/  VIADD R0, R2, 0x6 ;  /* 0x0000000602007836 */ /* 0x000fe40000000000 */
[----:B------:R-:W-:Y:S01]  /*12e30*/  IMAD R31, R16, R31, R33 ;  /* 0x0000001f101f7224 */ /* 0x000fe200078e0221 */
[----:B--2---:R-:W-:Y:S01]  /*12e40*/  @!P0 STG.E.U8 desc[UR36][R4.64+0x4], R15 ;  /* 0x0000040f04008986 */ /* 0x004fe2000c101124 */
[----:B------:R-:W-:-:S13]  /*12e50*/  ISETP.GE.OR P0, PT, R36, R25, P2 ;  /* 0x000000192400720c */ /* 0x000fda0001706670 */
[----:B------:R-:W1:Y:S04]  /*12e60*/  @!P0 LDS.U8 R17, [R10+UR38+0x4005] ;  /* 0x004005260a118984 */ /* 0x000e680008000000 */
[----:B0-----:R-:W-:Y:S01]  /*12e70*/  @!P1 STG.E.U8 desc[UR36][R4.64+0x3], R13 ;  /* 0x0000030d04009986 */ /* 0x001fe2000c101124 */
[----:B------:R-:W-:Y:S01]  /*12e80*/  ISETP.GE.AND P1, PT, R0, R27, PT ;  /* 0x0000001b0000720c */ /* 0x000fe20003f26270 */
[----:B------:R-:W-:Y:S02]  /*12e90*/  VIADD R0, R2, 0x7 ;  /* 0x0000000702007836 */ /* 0x000fe40000000000 */
[----:B-1----:R0:W-:Y:S01]  /*12ea0*/  @!P0 STG.E.U8 desc[UR36][R4.64+0x5], R17 ;  /* 0x0000051104008986 */ /* 0x0021e2000c101124 */
[----:B------:R-:W-:-:S05]  /*12eb0*/  IADD3 R6, P0, PT, R28, R6, RZ ;  /* 0x000000061c067210 */ /* 0x000fca0007f1e0ff */
[----:B------:R-:W-:Y:S01]  /*12ec0*/  IMAD.X R7, R7, 0x1, R26, P0 ;  /* 0x0000000107077824 */ /* 0x000fe200000e061a */
[----:B------:R-:W-:-:S05]  /*12ed0*/  IADD3 R8, P0, PT, R28, R8, RZ ;  /* 0x000000081c087210 */ /* 0x000fca0007f1e0ff */
[----:B------:R-:W-:Y:S01]  /*12ee0*/  IMAD.X R9, R3, 0x1, R26, P0 ;  /* 0x0000000103097824 */ /* 0x000fe200000e061a */
[----:B------:R-:W-:Y:S02]  /*12ef0*/  IADD3 R28, P0, PT, R28, R32, RZ ;  /* 0x000000201c1c7210 */ /* 0x000fe40007f1e0ff */
[----:B0-----:R-:W-:-:S03]  /*12f00*/  P2R R17, PR, RZ, 0x2 ;  /* 0x00000002ff117803 */ /* 0x001fc60000000000 */
[----:B------:R-:W-:Y:S01]  /*12f10*/  IMAD.X R29, R31, 0x1, R26, P0 ;  /* 0x000000011f1d7824 */ /* 0x000fe200000e061a */
[----:B------:R-:W-:Y:S02]  /*12f20*/  ISETP.GE.OR P0, PT, R36, R25, P1 ;  /* 0x000000192400720c */ /* 0x000fe40000f06670 */
[----:B------:R-:W-:Y:S01]  /*12f30*/  ISETP.GE.AND P1, PT, R0, R27, PT ;  /* 0x0000001b0000720c */ /* 0x000fe20003f26270 */
[----:B------:R-:W-:-:S03]  /*12f40*/  VIADD R0, R2, 0x8 ;  /* 0x0000000802007836 */ /* 0x000fc60000000000 */
[----:B------:R-:W-:-:S07]  /*12f50*/  P2R R21, PR, RZ, 0x2 ;  /* 0x00000002ff157803 */ /* 0x000fce0000000000 */
[----:B------:R-:W0:Y:S04]  /*12f60*/  @!P0 LDS.U8 R3, [R10+UR38+0x4006] ;  /* 0x004006260a038984 */ /* 0x000e280008000000 */
[----:B0-----:R-:W-:Y:S01]  /*12f70*/  @!P0 STG.E.U8 desc[UR36][R4.64+0x6], R3 ;  /* 0x0000060304008986 */ /* 0x001fe2000c101124 */
        /* <DEDUP_REMOVED lines=27> */
[----:B------:R-:W-:Y:S02]  /*13130*/  P2R R30, PR, RZ, 0x2 ;  /* 0x00000002ff1e7803 */ /* 0x000fe40000000000 */
[----:B------:R-:W-:Y:S01]  /*13140*/  ISETP.GE.AND P2, PT, R0, R27, PT ;  /* 0x0000001b0000720c */ /* 0x000fe20003f46270 */
[C---:B------:R-:W-:Y:S02]  /*13150*/  VIADD R0, R2.reuse, 0xe ;  /* 0x0000000e02007836 */ /* 0x040fe40000000000 */
[----:B------:R-:W-:Y:S02]  /*13160*/  VIADD R2, R2, 0xf ;  /* 0x0000000f02027836 */ /* 0x000fe40000000000 */
[----:B------:R-:W0:Y:S04]  /*13170*/  @!P0 LDS.U8 R13, [R10+UR38+0x400b] ;  /* 0x00400b260a0d8984 */ /* 0x000e280008000000 */
[----:B0-----:R-:W-:Y:S01]  /*13180*/  @!P0 STG.E.U8 desc[UR36][R4.64+0xb], R13 ;  /* 0x00000b0d04008986 */ /* 0x001fe2000c101124 */
[----:B------:R-:W-:-:S02]  /*13190*/  ISETP.GE.OR P0, PT, R36, R25, P1 ;  /* 0x000000192400720c */ /* 0x000fc40000f06670 */
[----:B------:R-:W-:-:S11]  /*131a0*/  ISETP.GE.AND P1, PT, R0, R27, PT ;  /* 0x0000001b0000720c */ /* 0x000fd60003f26270 */
[----:B------:R-:W0:Y:S04]  /*131b0*/  @!P0 LDS.U8 R3, [R10+UR38+0x400c] ;  /* 0x00400c260a038984 */ /* 0x000e280008000000 */
[----:B0-----:R-:W-:Y:S01]  /*131c0*/  @!P0 STG.E.U8 desc[UR36][R4.64+0xc], R3 ;  /* 0x00000c0304008986 */ /* 0x001fe2000c101124 */
[----:B------:R-:W-:-:S13]  /*131d0*/  ISETP.GE.OR P0, PT, R36, R25, P2 ;  /* 0x000000192400720c */ /* 0x000fda0001706670 */
[----:B------:R-:W0:Y:S04]  /*131e0*/  @!P0 LDS.U8 R11, [R10+UR38+0x400d] ;  /* 0x00400d260a0b8984 */ /* 0x000e280008000000 */
[----:B0-----:R-:W-:Y:S01]  /*131f0*/  @!P0 STG.E.U8 desc[UR36][R4.64+0xd], R11 ;  /* 0x00000d0b04008986 */ /* 0x001fe2000c101124 */
[----:B------:R-:W-:-:S13]  /*13200*/  ISETP.GE.OR P0, PT, R36, R25, P1 ;  /* 0x000000192400720c */ /* 0x000fda0000f06670 */
[----:B------:R-:W0:Y:S04]  /*13210*/  @!P0 LDS.U8 R13, [R10+UR38+0x400e] ;  /* 0x00400e260a0d8984 */ /* 0x000e280008000000 */
[----:B0-----:R-:W-:Y:S01]  /*13220*/  @!P0 STG.E.U8 desc[UR36][R4.64+0xe], R13 ;  /* 0x00000e0d04008986 */ /* 0x001fe2000c101124 */
[----:B------:R-:W-:-:S04]  /*13230*/  ISETP.GE.AND P0, PT, R2, R27, PT ;  /* 0x0000001b0200720c */ /* 0x000fc80003f06270 */
[----:B------:R-:W-:-:S13]  /*13240*/  ISETP.GE.OR P6, PT, R36, R25, P0 ;  /* 0x000000192400720c */ /* 0x000fda00007c6670 */
        /* <DEDUP_REMOVED lines=11> */
[----:B------:R-:W-:-:S04]  /*13300*/  ISETP.NE.AND P6, PT, R18, RZ, PT ;  /* 0x000000ff1200720c */ /* 0x000fc80003fc5270 */
        /* <DEDUP_REMOVED lines=48> */
[-C--:B------:R-:W-:Y:S02]  /*13610*/  ISETP.GE.OR P6, PT, R14, R25.reuse, P5 ;  /* 0x000000190e00720c */ /* 0x080fe40002fc6670 */
[----:B------:R-:W-:-:S11]  /*13620*/  ISETP.GE.OR P5, PT, R16, R25, P5 ;  /* 0x000000191000720c */ /* 0x000fd60002fa6670 */
        /* <DEDUP_REMOVED lines=50> */
[-C--:B------:R-:W-:Y:S02]  /*13950*/  ISETP.GE.OR P6, PT, R14, R25.reuse, P2 ;  /* 0x000000190e00720c */ /* 0x080fe400017c6670 */
[-C--:B------:R-:W-:Y:S01]  /*13960*/  ISETP.GE.OR P2, PT, R16, R25.reuse, P2 ;  /* 0x000000191000720c */ /* 0x080fe20001746670 */
[----:B------:R-:W-:Y:S10]  /*13970*/  @!P5 LDS.U8 R5, [R10+UR38+0x5800] ;  /* 0x005800260a05d984 */ /* 0x000ff40008000000 */
[----:B------:R-:W0:Y:S04]  /*13980*/  @!P6 LDS.U8 R7, [R10+UR38+0x500d] ;  /* 0x00500d260a07e984 */ /* 0x000e280008000000 */
[----:B0-----:R-:W-:Y:S01]  /*13990*/  @!P6 STG.E.U8 desc[UR36][R8.64+0xd], R7 ;  /* 0x00000d070800e986 */ /* 0x001fe2000c101124 */
[----:B------:R-:W-:-:S02]  /*139a0*/  ISETP.GE.OR P6, PT, R14, R25, P1 ;  /* 0x000000190e00720c */ /* 0x000fc40000fc6670 */
[-C--:B------:R-:W-:Y:S01]  /*139b0*/  ISETP.GE.OR P1, PT, R16, R25.reuse, P1 ;  /* 0x000000191000720c */ /* 0x080fe20000f26670 */
[----:B------:R-:W-:Y:S10]  /*139c0*/  @!P4 LDS.U8 R7, [R10+UR38+0x5801] ;  /* 0x005801260a07c984 */ /* 0x000ff40008000000 */
[----:B------:R-:W0:Y:S04]  /*139d0*/  @!P6 LDS.U8 R11, [R10+UR38+0x500e] ;  /* 0x00500e260a0be984 */ /* 0x000e280008000000 */
[----:B------:R-:W-:Y:S04]  /*139e0*/  @!P1 LDS.U8 R13, [R10+UR38+0x580e] ;  /* 0x00580e260a0d9984 */ /* 0x000fe80008000000 */
[----:B0-----:R-:W-:Y:S01]  /*139f0*/  @!P6 STG.E.U8 desc[UR36][R8.64+0xe], R11 ;  /* 0x00000e0b0800e986 */ /* 0x001fe2000c101124 */
[----:B------:R-:W-:-:S02]  /*13a00*/  ISETP.GE.OR P6, PT, R14, R25, P0 ;  /* 0x000000190e00720c */ /* 0x000fc400007c6670 */
[----:B------:R-:W-:Y:S01]  /*13a10*/  ISETP.GE.OR P0, PT, R16, R25, P0 ;  /* 0x000000191000720c */ /* 0x000fe20000706670 */
[----:B------:R-:W-:Y:S10]  /*13a20*/  @!P3 LDS.U8 R11, [R10+UR38+0x5802] ;  /* 0x005802260a0bb984 */ /* 0x000ff40008000000 */
[----:B------:R-:W0:Y:S04]  /*13a30*/  @!P6 LDS.U8 R3, [R10+UR38+0x500f] ;  /* 0x00500f260a03e984 */ /* 0x000e280008000000 */
[----:B------:R-:W1:Y:S04]  /*13a40*/  @!P0 LDS.U8 R15, [R10+UR38+0x580f] ;  /* 0x00580f260a0f8984 */ /* 0x000e680008000000 */
[----:B0-----:R-:W-:Y:S01]  /*13a50*/  @!P6 STG.E.U8 desc[UR36][R8.64+0xf], R3 ;  /* 0x00000f030800e986 */ /* 0x001fe2000c101124 */
[----:B------:R-:W-:-:S03]  /*13a60*/  ISETP.NE.AND P6, PT, R30, RZ, PT ;  /* 0x000000ff1e00720c */ /* 0x000fc60003fc5270 */
[----:B------:R-:W-:Y:S01]  /*13a70*/  @!P3 STG.E.U8 desc[UR36][R28.64+0x2], R11 ;  /* 0x0000020b1c00b986 */ /* 0x000fe2000c101124 */
[----:B------:R-:W-:Y:S02]  /*13a80*/  ISETP.NE.AND P3, PT, R18, RZ, PT ;  /* 0x000000ff1200720c */ /* 0x000fe40003f65270 */
[CC--:B------:R-:W-:Y:S01]  /*13a90*/  ISETP.GE.OR P6, PT, R16.reuse, R25.reuse, P6 ;  /* 0x000000191000720c */ /* 0x0c0fe200037c6670 */
[----:B------:R-:W-:Y:S01]  /*13aa0*/  @!P5 STG.E.U8 desc[UR36][R28.64], R5 ;  /* 0x000000051c00d986 */ /* 0x000fe2000c101124 */
[-C--:B------:R-:W-:Y:S02]  /*13ab0*/  ISETP.GE.OR P3, PT, R16, R25.reuse, P3 ;  /* 0x000000191000720c */ /* 0x080fe40001f66670 */
[----:B------:R-:W-:Y:S01]  /*13ac0*/  ISETP.NE.AND P5, PT, R26, RZ, PT ;  /* 0x000000ff1a00720c */ /* 0x000fe20003fa5270 */
[----:B------:R-:W-:Y:S01]  /*13ad0*/  @!P4 STG.E.U8 desc[UR36][R28.64+0x1], R7 ;  /* 0x000001071c00c986 */ /* 0x000fe2000c101124 */
[----:B------:R-:W-:Y:S02]  /*13ae0*/  ISETP.NE.AND P4, PT, R24, RZ, PT ;  /* 0x000000ff1800720c */ /* 0x000fe40003f85270 */
[CC--:B------:R-:W-:Y:S01]  /*13af0*/  ISETP.GE.OR P5, PT, R16.reuse, R25.reuse, P5 ;  /* 0x000000191000720c */ /* 0x0c0fe20002fa6670 */
[----:B------:R-:W0:Y:S01]  /*13b00*/  @!P2 LDS.U8 R11, [R10+UR38+0x580d] ;  /* 0x00580d260a0ba984 */ /* 0x000e220008000000 */
[----:B------:R-:W-:-:S03]  /*13b10*/  ISETP.GE.OR P4, PT, R16, R25, P4 ;  /* 0x000000191000720c */ /* 0x000fc60002786670 */
[----:B------:R-:W-:Y:S04]  /*13b20*/  @!P1 STG.E.U8 desc[UR36][R28.64+0xe], R13 ;  /* 0x00000e0d1c009986 */ /* 0x000fe8000c101124 */
[----:B------:R-:W2:Y:S04]  /*13b30*/  @!P3 LDS.U8 R3, [R10+UR38+0x5803] ;  /* 0x005803260a03b984 */ /* 0x000ea80008000000 */
[----:B-1----:R-:W-:Y:S04]  /*13b40*/  @!P0 STG.E.U8 desc[UR36][R28.64+0xf], R15 ;  /* 0x00000f0f1c008986 */ /* 0x002fe8000c101124 */
[----:B0-----:R-:W-:Y:S04]  /*13b50*/  @!P2 STG.E.U8 desc[UR36][R28.64+0xd], R11 ;  /* 0x00000d0b1c00a986 */ /* 0x001fe8000c101124 */
[----:B--2---:R-:W-:Y:S01]  /*13b60*/  @!P3 STG.E.U8 desc[UR36][R28.64+0x3], R3 ;  /* 0x000003031c00b986 */ /* 0x004fe2000c101124 */
        /* <DEDUP_REMOVED lines=8> */
[----:B------:R-:W-:-:S03]  /*13bf0*/  ISETP.NE.AND P3, PT, R17, RZ, PT ;  /* 0x000000ff1100720c */ /* 0x000fc60003f65270 */
[----:B------:R-:W0:Y:S01]  /*13c00*/  @!P4 LDS.U8 R7, [R10+UR38+0x580a] ;  /* 0x00580a260a07c984 */ /* 0x000e220008000000 */
[----:B------:R-:W-:-:S13]  /*13c10*/  ISETP.GE.OR P3, PT, R16, R25, P3 ;  /* 0x000000191000720c */ /* 0x000fda0001f66670 */
[----:B------:R-:W1:Y:S04]  /*13c20*/  @!P3 LDS.U8 R9, [R10+UR38+0x5806] ;  /* 0x005806260a09b984 */ /* 0x000e680008000000 */
[----:B0-----:R-:W-:Y:S04]  /*13c30*/  @!P4 STG.E.U8 desc[UR36][R28.64+0xa], R7 ;  /* 0x00000a071c00c986 */ /* 0x001fe8000c101124 */
[----:B-1----:R-:W-:Y:S01]  /*13c40*/  @!P3 STG.E.U8 desc[UR36][R28.64+0x6], R9 ;  /* 0x000006091c00b986 */ /* 0x002fe2000c101124 */
[----:B------:R-:W-:-:S03]  /*13c50*/  ISETP.NE.AND P3, PT, R21, RZ, PT ;  /* 0x000000ff1500720c */ /* 0x000fc60003f65270 */
[----:B------:R-:W0:Y:S01]  /*13c60*/  @!P5 LDS.U8 R9, [R10+UR38+0x580b] ;  /* 0x00580b260a09d984 */ /* 0x000e220008000000 */
[----:B------:R-:W-:-:S13]  /*13c70*/  ISETP.GE.OR P3, PT, R16, R25, P3 ;  /* 0x000000191000720c */ /* 0x000fda0001f66670 */
[----:B------:R-:W1:Y:S04]  /*13c80*/  @!P3 LDS.U8 R3, [R10+UR38+0x5807] ;  /* 0x005807260a03b984 */ /* 0x000e680008000000 */
[----:B0-----:R-:W-:Y:S04]  /*13c90*/  @!P5 STG.E.U8 desc[UR36][R28.64+0xb], R9 ;  /* 0x00000b091c00d986 */ /* 0x001fe8000c101124 */
[----:B-1----:R-:W-:Y:S01]  /*13ca0*/  @!P3 STG.E.U8 desc[UR36][R28.64+0x7], R3 ;  /* 0x000007031c00b986 */ /* 0x002fe2000c101124 */
        /* <DEDUP_REMOVED lines=10> */
[----:B------:R-:W-:Y:S06]  /*13d50*/  BAR.SYNC.DEFER_BLOCKING 0x0 ;  /* 0x0000000000007b1d */ /* 0x000fec0000010000 */
[----:B------:R-:W-:Y:S05]  /*13d60*/  EXIT ;  /* 0x000000000000794d */ /* 0x000fea0003800000 */
.L_x_928:
        /* <DEDUP_REMOVED lines=9> */
.L_x_930:


//--------------------- .nv.global.init           --------------------------
	.section	.nv.global.init,"aw",@progbits
.nv.global.init:
	.type		$str$32,@object
	.size		$str$32,($str$50 - $str$32)
$str$32:
        /*0000*/ 	.byte	0x66, 0x61, 0x6c, 0x73, 0x65, 0x00
	.type		$str$50,@object
	.size		$str$50,($str$33 - $str$50)
$str$50:
        /*0006*/ 	.byte	0x74, 0x69, 0x64, 0x20, 0x3c, 0x20, 0x4e, 0x75, 0x6d, 0x54, 0x68, 0x72, 0x65, 0x61, 0x64, 0x73
        /*0016*/ 	.byte	0x00
	.type		$str$33,@object
	.size		$str$33,($str$54 - $str$33)
$str$33:
        /*0017*/ 	.byte	0x69, 0x20, 0x25, 0x20, 0x53, 0x70, 0x61, 0x72, 0x73, 0x69, 0x74, 0x79, 0x20, 0x3d, 0x3d, 0x20
        /*0027*/ 	.byte	0x30, 0x00
	.type		$str$54,@object
	.size		$str$54,($str$30 - $str$54)
$str$54:
        /*0029*/ 	.byte	0x28, 0x61, 0x64, 0x64, 0x72, 0x65, 0x73, 0x73, 0x20, 0x26, 0x20, 0x6d, 0x61, 0x73, 0x6b, 0x29
        /*0039*/ 	.byte	0x20, 0x3d, 0x3d, 0x20, 0x30, 0x00
	.type		$str$30,@object
	.size		$str$30,($str$34 - $str$30)
$str$30:
        /*003f*/ 	.byte	0x65, 0x6c, 0x74, 0x5f, 0x6c, 0x6f, 0x67, 0x5f, 0x69, 0x64, 0x78, 0x20, 0x3e, 0x3d, 0x20, 0x30
        /*004f*/ 	.byte	0x20, 0x26, 0x26, 0x20, 0x65, 0x6c, 0x74, 0x5f, 0x6c, 0x6f, 0x67, 0x5f, 0x69, 0x64, 0x78, 0x20
        /*005f*/ 	.byte	0x3c, 0x20, 0x34, 0x00
	.type		$str$34,@object
	.size		$str$34,(__unnamed_1 - $str$34)
$str$34:
        /*0063*/ 	.byte	0x2f, 0x74, 0x6d, 0x70, 0x2f, 0x63, 0x75, 0x74, 0x6c, 0x61, 0x73, 0x73, 0x5f, 0x73, 0x77, 0x65
        /*0073*/ 	.byte	0x65, 0x70, 0x5f, 0x73, 0x72, 0x63, 0x2f, 0x69, 0x6e, 0x63, 0x6c, 0x75, 0x64, 0x65, 0x2f, 0x63
        /*0083*/ 	.byte	0x75, 0x74, 0x65, 0x2f, 0x70, 0x6f, 0x69, 0x6e, 0x74, 0x65, 0x72, 0x5f, 0x73, 0x70, 0x61, 0x72
        /*0093*/ 	.byte	0x73, 0x65, 0x2e, 0x68, 0x70, 0x70, 0x00
	.type		__unnamed_1,@object
	.size		__unnamed_1,($str$55 - __unnamed_1)
__unnamed_1:
        /*009a*/ 	.byte	0x6c, 0x61, 0x6d, 0x62, 0x64, 0x61, 0x20, 0x5b, 0x5d, 0x28, 0x29, 0x2d, 0x3e, 0x75, 0x6e, 0x73
        /*00aa*/ 	.byte	0x69, 0x67, 0x6e, 0x65, 0x64, 0x20, 0x63, 0x68, 0x61, 0x72, 0x3a, 0x3a, 0x6f, 0x70, 0x65, 0x72
        /*00ba*/ 	.byte	0x61, 0x74, 0x6f, 0x72, 0x28, 0x29, 0x28, 0x29, 0x2d, 0x3e, 0x75, 0x6e, 0x73, 0x69, 0x67, 0x6e
        /*00ca*/ 	.byte	0x65, 0x64, 0x20, 0x63, 0x68, 0x61, 0x72, 0x00
	.type		$str$55,@object
	.size		$str$55,($str$36 - $str$55)
$str$55:
        /*00d2*/ 	.byte	0x2f, 0x74, 0x6d, 0x70, 0x2f, 0x63, 0x75, 0x74, 0x6c, 0x61, 0x73, 0x73, 0x5f, 0x73, 0x77, 0x65
        /*00e2*/ 	.byte	0x65, 0x70, 0x5f, 0x73, 0x72, 0x63, 0x2f, 0x69, 0x6e, 0x63, 0x6c, 0x75, 0x64, 0x65, 0x2f, 0x63
        /*00f2*/ 	.byte	0x75, 0x74, 0x65, 0x2f, 0x70, 0x6f, 0x69, 0x6e, 0x74, 0x65, 0x72, 0x5f, 0x66, 0x6c, 0x61, 0x67
        /*0102*/ 	.byte	0x67, 0x65, 0x64, 0x2e, 0x68, 0x70, 0x70, 0x00
	.type		$str$36,@object
	.size		$str$36,($str$51 - $str$36)
$str$36:
        /*010a*/ 	.byte	0x2f, 0x74, 0x6d, 0x70, 0x2f, 0x63, 0x75, 0x74, 0x6c, 0x61, 0x73, 0x73, 0x5f, 0x73, 0x77, 0x65
        /*011a*/ 	.byte	0x65, 0x70, 0x5f, 0x73, 0x72, 0x63, 0x2f, 0x69, 0x6e, 0x63, 0x6c, 0x75, 0x64, 0x65, 0x2f, 0x63
        /*012a*/ 	.byte	0x75, 0x74, 0x65, 0x2f, 0x61, 0x72, 0x63, 0x68, 0x2f, 0x6d, 0x6d, 0x61, 0x5f, 0x73, 0x6d, 0x31
        /*013a*/ 	.byte	0x32, 0x30, 0x5f, 0x73, 0x70, 0x61, 0x72, 0x73, 0x65, 0x2e, 0x68, 0x70, 0x70, 0x00
	.type		$str$51,@object
	.size		$str$51,($str$53 - $str$51)
$str$51:
        /*0148*/ 	.byte	0x2f, 0x74, 0x6d, 0x70, 0x2f, 0x63, 0x75, 0x74, 0x6c, 0x61, 0x73, 0x73, 0x5f, 0x73, 0x77, 0x65
        /*0158*/ 	.byte	0x65, 0x70, 0x5f, 0x73, 0x72, 0x63, 0x2f, 0x69, 0x6e, 0x63, 0x6c, 0x75, 0x64, 0x65, 0x2f, 0x63
        /*0168*/ 	.byte	0x75, 0x74, 0x65, 0x2f, 0x61, 0x6c, 0x67, 0x6f, 0x72, 0x69, 0x74, 0x68, 0x6d, 0x2f, 0x63, 0x6f
        /*0178*/ 	.byte	0x6f, 0x70, 0x65, 0x72, 0x61, 0x74, 0x69, 0x76, 0x65, 0x5f, 0x63, 0x6f, 0x70, 0x79, 0x2e, 0x68
        /*0188*/ 	.byte	0x70, 0x70, 0x00
	.type		$str$53,@object
	.size		$str$53,($str$52 - $str$53)
$str$53:
        /*018b*/ 	.byte	0x69, 0x73, 0x5f, 0x62, 0x79, 0x74, 0x65, 0x5f, 0x61, 0x6c, 0x69, 0x67, 0x6e, 0x65, 0x64, 0x3c
        /*019b*/ 	.byte	0x63, 0x65, 0x69, 0x6c, 0x5f, 0x64, 0x69, 0x76, 0x28, 0x4d, 0x61, 0x78, 0x56, 0x65, 0x63, 0x42
        /*01ab*/ 	.byte	0x69, 0x74, 0x73, 0x2c, 0x38, 0x75, 0x29, 0x3e, 0x28, 0x72, 0x61, 0x77, 0x5f, 0x70, 0x6f, 0x69
        /*01bb*/ 	.byte	0x6e, 0x74, 0x65, 0x72, 0x5f, 0x63, 0x61, 0x73, 0x74, 0x28, 0x64, 0x73, 0x74, 0x2e, 0x64, 0x61
        /*01cb*/ 	.byte	0x74, 0x61, 0x28, 0x29, 0x29, 0x29, 0x00
	.type		$str$52,@object
	.size		$str$52,($str$37 - $str$52)
$str$52:
        /*01d2*/ 	.byte	0x69, 0x73, 0x5f, 0x62, 0x79, 0x74, 0x65, 0x5f, 0x61, 0x6c, 0x69, 0x67, 0x6e, 0x65, 0x64, 0x3c
        /*01e2*/ 	.byte	0x63, 0x65, 0x69, 0x6c, 0x5f, 0x64, 0x69, 0x76, 0x28, 0x4d, 0x61, 0x78, 0x56, 0x65, 0x63, 0x42
        /*01f2*/ 	.byte	0x69, 0x74, 0x73, 0x2c, 0x38, 0x75, 0x29, 0x3e, 0x28, 0x72, 0x61, 0x77, 0x5f, 0x70, 0x6f, 0x69
        /*0202*/ 	.byte	0x6e, 0x74, 0x65, 0x72, 0x5f, 0x63, 0x61, 0x73, 0x74, 0x28, 0x73, 0x72, 0x63, 0x2e, 0x64, 0x61
        /*0212*/ 	.byte	0x74, 0x61, 0x28, 0x29, 0x29, 0x29, 0x00
	.type		$str$37,@object
	.size		$str$37,($str$31 - $str$37)
$str$37:
        /*0219*/ 	.byte	0x41, 0x74, 0x74, 0x65, 0x6d, 0x70, 0x74, 0x69, 0x6e, 0x67, 0x20, 0x74, 0x6f, 0x20, 0x75, 0x73
        /*0229*/ 	.byte	0x65, 0x20, 0x53, 0x4d, 0x31, 0x32, 0x30, 0x5f, 0x53, 0x50, 0x41, 0x52, 0x53, 0x45, 0x5f, 0x31
        /*0239*/ 	.byte	0x36, 0x78, 0x38, 0x78, 0x36, 0x34, 0x5f, 0x54, 0x4e, 0x5f, 0x56, 0x53, 0x20, 0x77, 0x69, 0x74
        /*0249*/ 	.byte	0x68, 0x6f, 0x75, 0x74, 0x20, 0x43, 0x55, 0x54, 0x45, 0x5f, 0x41, 0x52, 0x43, 0x48, 0x5f, 0x4d
        /*0259*/ 	.byte	0x58, 0x46, 0x38, 0x46, 0x36, 0x46, 0x34, 0x5f, 0x4d, 0x4d, 0x41, 0x5f, 0x45, 0x4e, 0x41, 0x42
        /*0269*/ 	.byte	0x4c, 0x45, 0x44, 0x00
	.type		$str$31,@object
	.size		$str$31,($str$35 - $str$31)
$str$31:
        /*026d*/ 	.byte	0x2f, 0x74, 0x6d, 0x70, 0x2f, 0x63, 0x75, 0x74, 0x6c, 0x61, 0x73, 0x73, 0x5f, 0x73, 0x77, 0x65
        /*027d*/ 	.byte	0x65, 0x70, 0x5f, 0x73, 0x72, 0x63, 0x2f, 0x69, 0x6e, 0x63, 0x6c, 0x75, 0x64, 0x65, 0x2f, 0x63
        /*028d*/ 	.byte	0x75, 0x74, 0x6c, 0x61, 0x73, 0x73, 0x2f, 0x74, 0x72, 0x61, 0x6e, 0x73, 0x66, 0x6f, 0x72, 0x6d
        /*029d*/ 	.byte	0x2f, 0x6b, 0x65, 0x72, 0x6e, 0x65, 0x6c, 0x2f, 0x73, 0x6d, 0x39, 0x30, 0x5f, 0x73, 0x70, 0x61
        /*02ad*/ 	.byte	0x72, 0x73, 0x65, 0x5f, 0x67, 0x65, 0x6d, 0x6d, 0x5f, 0x63, 0x6f, 0x6d, 0x70, 0x72, 0x65, 0x73
        /*02bd*/ 	.byte	0x73, 0x6f, 0x72, 0x2e, 0x68, 0x70, 0x70, 0x00
	.type		$str$35,@object
	.size		$str$35,(__unnamed_3 - $str$35)
$str$35:
        /*02c5*/ 	.byte	0x30, 0x20, 0x26, 0x26, 0x20, 0x22, 0x41, 0x74, 0x74, 0x65, 0x6d, 0x70, 0x74, 0x69, 0x6e, 0x67
        /*02d5*/ 	.byte	0x20, 0x74, 0x6f, 0x20, 0x75, 0x73, 0x65, 0x20, 0x53, 0x4d, 0x31, 0x32, 0x30, 0x5f, 0x53, 0x50
        /*02e5*/ 	.byte	0x41, 0x52, 0x53, 0x45, 0x5f, 0x31, 0x36, 0x78, 0x38, 0x78, 0x36, 0x34, 0x5f, 0x54, 0x4e, 0x5f
        /*02f5*/ 	.byte	0x56, 0x53, 0x20, 0x77, 0x69, 0x74, 0x68, 0x6f, 0x75, 0x74, 0x20, 0x43, 0x55, 0x54, 0x45, 0x5f
        /*0305*/ 	.byte	0x41, 0x52, 0x43, 0x48, 0x5f, 0x4d, 0x58, 0x46, 0x38, 0x46, 0x36, 0x46, 0x34, 0x5f, 0x4d, 0x4d
        /*0315*/ 	.byte	0x41, 0x5f, 0x45, 0x4e, 0x41, 0x42, 0x4c, 0x45, 0x44, 0x22, 0x00
	.type		__unnamed_3,@object
	.size		__unnamed_3,(__unnamed_7 - __unnamed_3)
__unnamed_3:
        /*0320*/ 	.byte	0x63, 0x6f, 0x6e, 0x73, 0x74, 0x65, 0x78, 0x70, 0x72, 0x20, 0x63, 0x75, 0x74, 0x65, 0x3a, 0x3a
        /* <DEDUP_REMOVED lines=12> */
        /*03f0*/ 	.byte	0x63, 0x68, 0x61, 0x72, 0x3e, 0x20, 0x2a, 0x5d, 0x00
	.type		__unnamed_7,@object
	.size		__unnamed_7,(__unnamed_5 - __unnamed_7)
__unnamed_7:
        /* <DEDUP_REMOVED lines=28> */
        /*05b9*/ 	.byte	0x32, 0x30, 0x34, 0x38, 0x3e, 0x3e, 0x3e, 0x3e, 0x3e, 0x5d, 0x00
	.type		__unnamed_5,@object
	.size		__unnamed_5,(__unnamed_6 - __unnamed_5)
__unnamed_5:
        /* <DEDUP_REMOVED lines=28> */
        /*0784*/ 	.byte	0x33, 0x38, 0x34, 0x3e, 0x3e, 0x3e, 0x3e, 0x3e, 0x20, 0x26, 0x5d, 0x00
	.type		__unnamed_6,@object
	.size		__unnamed_6,(__unnamed_4 - __unnamed_6)
__unnamed_6:
        /* <DEDUP_REMOVED lines=32> */
        /*0990*/ 	.byte	0x3d, 0x20, 0x36, 0x34, 0x5d, 0x00
	.type		__unnamed_4,@object
	.size		__unnamed_4,(__unnamed_2 - __unnamed_4)
__unnamed_4:
        /* <DEDUP_REMOVED lines=38> */
	.type		__unnamed_2,@object
	.size		__unnamed_2,(.L_1 - __unnamed_2)
__unnamed_2:
        /* <DEDUP_REMOVED lines=39> */
.L_1:


//--------------------- .nv.shared._ZN7cutlass13device_kernelINS_4gemm6kernel13GemmUniversalIN4cute5tupleIJiiiiEEENS1_10collective13CollectiveMmaINS1_48MainloopSm120TmaWarpSpecializedSparseBlockScaledILi2ELi3ELi0ELi2ENS5_IJNS4_1CILi1EEESB_SB_EEEEENS5_IJNSA_ILi128EEESE_NSA_ILi256EEEEEENS5_IJNS_12float_e4m3_tENS_13float_ue8m0_tEEEENS5_IJNS4_6LayoutINS5_IJiNS5_IJNSA_ILi2EEEiEEEiEEENS5_IJlNS5_IJSB_SL_EEElEEEEENSK_INS5_IJNS5_IJSE_iEEESR_iEEENS5_IJNS5_IJSE_NSA_ILi16384EEEEEENS5_IJSB_lEEElEEEEENSK_INS5_IJNS5_IJNS5_IJNSA_ILi32EEENSA_ILi4EEEEEEiEEENS5_IJNS5_IJNSA_ILi64EEESZ_EEEiEEENS5_IJSB_iEEEEEENS5_IJNS5_IJNS5_IJNSA_ILi16EEESZ_EEEiEEENS5_IJNS5_IJNSA_ILi0EEESB_EEENSA_ILi512EEEEEENS5_IJS1A_iEEEEEEEENS5_IJlSB_lEEEEEESJ_NS5_IJS1H_S1G_EEENS4_8TiledMMAINS4_8MMA_AtomIJNS4_5SM12011BLOCKSCALED6SPARSE26SM120_SPARSE_16x8x64_TN_VSISH_SH_fSI_Li64EEEEEENSK_INS5_IJSL_SZ_SB_EEENS5_IJSB_SL_S1A_EEEEENS5_IJSE_SY_S12_EEEEENS5_IJNS4_13SM90_TMA_LOADES1X_EEENS5_IJNS4_14ComposedLayoutINS4_7SwizzleILi3ELi4ELi3EEENS4_25smem_sparse_ptr_flag_bitsILi2ELi8EEENSK_INS5_IJNS5_IJSB_NSA_ILi8EEEEEENS5_IJSL_SE_EEEEEENS5_IJNS5_IJS1A_SF_EEESO_EEEEEEENSK_INS5_IJNS5_IJS10_SB_EEENS5_IJNS5_IJS12_SB_EEESZ_SB_EEEEEENS5_IJNS5_IJS18_S1C_EEENS5_IJS1B_SB_S1C_EEEEEEEEEEENS5_IJNS4_9Copy_AtomIJNS4_17SM75_U32x4_LDSM_NENS4_11sparse_elemILi2EhEEEEENS2L_IJNS4_13UniversalCopyImmEENS2N_ILi8EhEEEEENS2L_IJNS2Q_ISI_SI_EESI_EEEEEENS4_8identityES1Y_NS5_IJNS1Z_IS21_NS4_18smem_ptr_flag_bitsILi8EEENSK_INS5_IJS24_SE_EEENS5_IJSE_SB_EEEEEEES2J_EEENS5_IJNS2L_IJS2M_hEEES2V_EEES2X_EENS_8epilogue10collective18CollectiveEpilogueINS38_22Sm90TmaWarpSpecializedILi3ELi2ELi4ELb1ELb0EEEJSG_NS5_IJS12_SY_EEENS_10bfloat16_tES1H_S3E_S1H_NS38_6fusion15FusionCallbacksINS38_23Sm120TmaWarpSpecializedILi3ELi2ELi4ELb1ELb0EEENS3F_17LinearCombinationIS3E_fS3E_fLNS_15FloatRoundStyleE2EEESG_S3D_JEEES1X_NS1Z_INS20_ILi2ELi4ELi3EEENS2Y_ILi16EEENSK_INS5_IJS24_SY_EEENS5_IJSY_SB_EEEEEEENS4_17SM75_U32x2_LDSM_NENS4_14SM90_TMA_STOREES3S_NS4_17SM90_U32x2_STSM_NENS2L_IJS3V_NS_6half_tEEEEvEEEvvEEEEvNT_6ParamsE --------------------------
	.section	.nv.shared._ZN7cutlass13device_kernelINS_4gemm6kernel13GemmUniversalIN4cute5tupleIJiiiiEEENS1_10collective13CollectiveMmaINS1_48MainloopSm120TmaWarpSpecializedSparseBlockScaledILi2ELi3ELi0ELi2ENS5_IJNS4_1CILi1EEESB_SB_EEEEENS5_IJNSA_ILi128EEESE_NSA_ILi256EEEEEENS5_IJNS_12float_e4m3_tENS_13float_ue8m0_tEEEENS5_IJNS4_6LayoutINS5_IJiNS5_IJNSA_ILi2EEEiEEEiEEENS5_IJlNS5_IJSB_SL_EEElEEEEENSK_INS5_IJNS5_IJSE_iEEESR_iEEENS5_IJNS5_IJSE_NSA_ILi16384EEEEEENS5_IJSB_lEEElEEEEENSK_INS5_IJNS5_IJNS5_IJNSA_ILi32EEENSA_ILi4EEEEEEiEEENS5_IJNS5_IJNSA_ILi64EEESZ_EEEiEEENS5_IJSB_iEEEEEENS5_IJNS5_IJNS5_IJNSA_ILi16EEESZ_EEEiEEENS5_IJNS5_IJNSA_ILi0EEESB_EEENSA_ILi512EEEEEENS5_IJS1A_iEEEEEEEENS5_IJlSB_lEEEEEESJ_NS5_IJS1H_S1G_EEENS4_8TiledMMAINS4_8MMA_AtomIJNS4_5SM12011BLOCKSCALED6SPARSE26SM120_SPARSE_16x8x64_TN_VSISH_SH_fSI_Li64EEEEEENSK_INS5_IJSL_SZ_SB_EEENS5_IJSB_SL_S1A_EEEEENS5_IJSE_SY_S12_EEEEENS5_IJNS4_13SM90_TMA_LOADES1X_EEENS5_IJNS4_14ComposedLayoutINS4_7SwizzleILi3ELi4ELi3EEENS4_25smem_sparse_ptr_flag_bitsILi2ELi8EEENSK_INS5_IJNS5_IJSB_NSA_ILi8EEEEEENS5_IJSL_SE_EEEEEENS5_IJNS5_IJS1A_SF_EEESO_EEEEEEENSK_INS5_IJNS5_IJS10_SB_EEENS5_IJNS5_IJS12_SB_EEESZ_SB_EEEEEENS5_IJNS5_IJS18_S1C_EEENS5_IJS1B_SB_S1C_EEEEEEEEEEENS5_IJNS4_9Copy_AtomIJNS4_17SM75_U32x4_LDSM_NENS4_11sparse_elemILi2EhEEEEENS2L_IJNS4_13UniversalCopyImmEENS2N_ILi8EhEEEEENS2L_IJNS2Q_ISI_SI_EESI_EEEEEENS4_8identityES1Y_NS5_IJNS1Z_IS21_NS4_18smem_ptr_flag_bitsILi8EEENSK_INS5_IJS24_SE_EEENS5_IJSE_SB_EEEEEEES2J_EEENS5_IJNS2L_IJS2M_hEEES2V_EEES2X_EENS_8epilogue10collective18CollectiveEpilogueINS38_22Sm90TmaWarpSpecializedILi3ELi2ELi4ELb1ELb0EEEJSG_NS5_IJS12_SY_EEENS_10bfloat16_tES1H_S3E_S1H_NS38_6fusion15FusionCallbacksINS38_23Sm120TmaWarpSpecializedILi3ELi2ELi4ELb1ELb0EEENS3F_17LinearCombinationIS3E_fS3E_fLNS_15FloatRoundStyleE2EEESG_S3D_JEEES1X_NS1Z_INS20_ILi2ELi4ELi3EEENS2Y_ILi16EEENSK_INS5_IJS24_SY_EEENS5_IJSY_SB_EEEEEEENS4_17SM75_U32x2_LDSM_NENS4_14SM90_TMA_STOREES3S_NS4_17SM90_U32x2_STSM_NENS2L_IJS3V_NS_6half_tEEEEvEEEvvEEEEvNT_6ParamsE,"aw",@nobits
	.sectionflags	@""
	.align	16
	.zero		1024


//--------------------- .nv.shared.reserved.0     --------------------------
	.section	.nv.shared.reserved.0,"aw",@nobits
	.weak		__nv_reservedSMEM_offset_0_alias
	.size		__nv_reservedSMEM_offset_0_alias, 0, 64
	.other		__nv_reservedSMEM_offset_0_alias,@"STO_CUDA_RESERVED_SHARED STV_DEFAULT"
__nv_reservedSMEM_offset_0_alias:
	.zero		0
	.zero		64


//--------------------- .nv.global                --------------------------
	.section	.nv.global,"aw",@nobits
.nv.global:
	.type		_ZN34_INTERNAL_d880318e_4_k_cu_stride_A4cute1_E,@object
	.size		_ZN34_INTERNAL_d880318e_4_k_cu_stride_A4cute1_E,(_ZN34_INTERNAL_d880318e_4_k_cu_stride_A4cuda3std3__45__cpo6cbeginE - _ZN34_INTERNAL_d880318e_4_k_cu_stride_A4cute1_E)
_ZN34_INTERNAL_d880318e_4_k_cu_stride_A4cute1_E:
	.zero		1
	.type		_ZN34_INTERNAL_d880318e_4_k_cu_stride_A4cuda3std3__45__cpo6cbeginE,@object
	.size		_ZN34_INTERNAL_d880318e_4_k_cu_stride_A4cuda3std3__45__cpo6cbeginE,(_ZN34_INTERNAL_d880318e_4_k_cu_stride_A4cuda3std3__48in_placeE - _ZN34_INTERNAL_d880318e_4_k_cu_stride_A4cuda3std3__45__cpo6cbeginE)
_ZN34_INTERNAL_d880318e_4_k_cu_stride_A4cuda3std3__45__cpo6cbeginE:
	.zero		1
	.type		_ZN34_INTERNAL_d880318e_4_k_cu_stride_A4cuda3std3__48in_placeE,@object
	.size		_ZN34_INTERNAL_d880318e_4_k_cu_stride_A4cuda3std3__48in_placeE,(_ZN34_INTERNAL_d880318e_4_k_cu_stride_A4cuda3std6ranges3__45__cpo9iter_moveE - _ZN34_INTERNAL_d880318e_4_k_cu_stride_A4cuda3std3__48in_placeE)
_ZN34_INTERNAL_d880318e_4_k_cu_stride_A4cuda3std3__48in_placeE:
	.zero		1
	.type		_ZN34_INTERNAL_d880318e_4_k_cu_stride_A4cuda3std6ranges3__45__cpo9iter_moveE,@object
	.size		_ZN34_INTERNAL_d880318e_4_k_cu_stride_A4cuda3std6ranges3__45__cpo9iter_moveE,(_ZN34_INTERNAL_d880318e_4_k_cu_stride_A4cuda3std3__45__cpo5beginE - _ZN34_INTERNAL_d880318e_4_k_cu_stride_A4cuda3std6ranges3__45__cpo9iter_moveE)
_ZN34_INTERNAL_d880318e_4_k_cu_stride_A4cuda3std6ranges3__45__cpo9iter_moveE:
	.zero		1
	.type		_ZN34_INTERNAL_d880318e_4_k_cu_stride_A4cuda3std3__45__cpo5beginE,@object
	.size		_ZN34_INTERNAL_d880318e_4_k_cu_stride_A4cuda3std3__45__cpo5beginE,(_ZN34_INTERNAL_d880318e_4_k_cu_stride_A4cuda3std3__436_GLOBAL__N__d880318e_4_k_cu_stride_A6ignoreE - _ZN34_INTERNAL_d880318e_4_k_cu_stride_A4cuda3std3__45__cpo5beginE)
_ZN34_INTERNAL_d880318e_4_k_cu_stride_A4cuda3std3__45__cpo5beginE:
	.zero		1
	.type		_ZN34_INTERNAL_d880318e_4_k_cu_stride_A4cuda3std3__436_GLOBAL__N__d880318e_4_k_cu_stride_A6ignoreE,@object
	.size		_ZN34_INTERNAL_d880318e_4_k_cu_stride_A4cuda3std3__436_GLOBAL__N__d880318e_4_k_cu_stride_A6ignoreE,(_ZN34_INTERNAL_d880318e_4_k_cu_stride_A4cute7productE - _ZN34_INTERNAL_d880318e_4_k_cu_stride_A4cuda3std3__436_GLOBAL__N__d880318e_4_k_cu_stride_A6ignoreE)
_ZN34_INTERNAL_d880318e_4_k_cu_stride_A4cuda3std3__436_GLOBAL__N__d880318e_4_k_cu_stride_A6ignoreE:
	.zero		1
	.type		_ZN34_INTERNAL_d880318e_4_k_cu_stride_A4cute7productE,@object
	.size		_ZN34_INTERNAL_d880318e_4_k_cu_stride_A4cute7productE,(_ZN34_INTERNAL_d880318e_4_k_cu_stride_A4cuda3std3__45__cpo3endE - _ZN34_INTERNAL_d880318e_4_k_cu_stride_A4cute7productE)
_ZN34_INTERNAL_d880318e_4_k_cu_stride_A4cute7productE:
	.zero		1
	.type		_ZN34_INTERNAL_d880318e_4_k_cu_stride_A4cuda3std3__45__cpo3endE,@object
	.size		_ZN34_INTERNAL_d880318e_4_k_cu_stride_A4cuda3std3__45__cpo3endE,(_ZN34_INTERNAL_d880318e_4_k_cu_stride_A4cuda3std3__419piecewise_constructE - _ZN34_INTERNAL_d880318e_4_k_cu_stride_A4cuda3std3__45__cpo3endE)
_ZN34_INTERNAL_d880318e_4_k_cu_stride_A4cuda3std3__45__cpo3endE:
	.zero		1
	.type		_ZN34_INTERNAL_d880318e_4_k_cu_stride_A4cuda3std3__419piecewise_constructE,@object
	.size		_ZN34_INTERNAL_d880318e_4_k_cu_stride_A4cuda3std3__419piecewise_constructE,(_ZN34_INTERNAL_d880318e_4_k_cu_stride_A4cuda3std3__45__cpo4cendE - _ZN34_INTERNAL_d880318e_4_k_cu_stride_A4cuda3std3__419piecewise_constructE)
_ZN34_INTERNAL_d880318e_4_k_cu_stride_A4cuda3std3__419piecewise_constructE:
	.zero		1
	.type		_ZN34_INTERNAL_d880318e_4_k_cu_stride_A4cuda3std3__45__cpo4cendE,@object
	.size		_ZN34_INTERNAL_d880318e_4_k_cu_stride_A4cuda3std3__45__cpo4cendE,(_ZN34_INTERNAL_d880318e_4_k_cu_stride_A4cuda3std6ranges3__45__cpo4swapE - _ZN34_INTERNAL_d880318e_4_k_cu_stride_A4cuda3std3__45__cpo4cendE)
_ZN34_INTERNAL_d880318e_4_k_cu_stride_A4cuda3std3__45__cpo4cendE:
	.zero		1
	.type		_ZN34_INTERNAL_d880318e_4_k_cu_stride_A4cuda3std6ranges3__45__cpo4swapE,@object
	.size		_ZN34_INTERNAL_d880318e_4_k_cu_stride_A4cuda3std6ranges3__45__cpo4swapE,(.L_14 - _ZN34_INTERNAL_d880318e_4_k_cu_stride_A4cuda3std6ranges3__45__cpo4swapE)
_ZN34_INTERNAL_d880318e_4_k_cu_stride_A4cuda3std6ranges3__45__cpo4swapE:
	.zero		1
.L_14:


//--------------------- .nv.shared._ZN7cutlass13device_kernelINS_9transform6kernel30SM90StructuredSparseCompressorIN4cute5tupleIJiiiiEEENS_12float_e4m3_tENS_6layout8RowMajorENS_21Sm1xxGemmSparseConfigINS4_11sparse_elemILi2ES7_EES9_NSB_ILi8EhEEEEEEEEvNT_6ParamsE --------------------------
	.section	.nv.shared._ZN7cutlass13device_kernelINS_9transform6kernel30SM90StructuredSparseCompressorIN4cute5tupleIJiiiiEEENS_12float_e4m3_tENS_6layout8RowMajorENS_21Sm1xxGemmSparseConfigINS4_11sparse_elemILi2ES7_EES9_NSB_ILi8EhEEEEEEEEvNT_6ParamsE,"aw",@nobits
	.sectionflags	@""
	.align	16
	.zero		1024


//--------------------- .nv.constant0._ZN7cutlass13device_kernelINS_4gemm6kernel13GemmUniversalIN4cute5tupleIJiiiiEEENS1_10collective13CollectiveMmaINS1_48MainloopSm120TmaWarpSpecializedSparseBlockScaledILi2ELi3ELi0ELi2ENS5_IJNS4_1CILi1EEESB_SB_EEEEENS5_IJNSA_ILi128EEESE_NSA_ILi256EEEEEENS5_IJNS_12float_e4m3_tENS_13float_ue8m0_tEEEENS5_IJNS4_6LayoutINS5_IJiNS5_IJNSA_ILi2EEEiEEEiEEENS5_IJlNS5_IJSB_SL_EEElEEEEENSK_INS5_IJNS5_IJSE_iEEESR_iEEENS5_IJNS5_IJSE_NSA_ILi16384EEEEEENS5_IJSB_lEEElEEEEENSK_INS5_IJNS5_IJNS5_IJNSA_ILi32EEENSA_ILi4EEEEEEiEEENS5_IJNS5_IJNSA_ILi64EEESZ_EEEiEEENS5_IJSB_iEEEEEENS5_IJNS5_IJNS5_IJNSA_ILi16EEESZ_EEEiEEENS5_IJNS5_IJNSA_ILi0EEESB_EEENSA_ILi512EEEEEENS5_IJS1A_iEEEEEEEENS5_IJlSB_lEEEEEESJ_NS5_IJS1H_S1G_EEENS4_8TiledMMAINS4_8MMA_AtomIJNS4_5SM12011BLOCKSCALED6SPARSE26SM120_SPARSE_16x8x64_TN_VSISH_SH_fSI_Li64EEEEEENSK_INS5_IJSL_SZ_SB_EEENS5_IJSB_SL_S1A_EEEEENS5_IJSE_SY_S12_EEEEENS5_IJNS4_13SM90_TMA_LOADES1X_EEENS5_IJNS4_14ComposedLayoutINS4_7SwizzleILi3ELi4ELi3EEENS4_25smem_sparse_ptr_flag_bitsILi2ELi8EEENSK_INS5_IJNS5_IJSB_NSA_ILi8EEEEEENS5_IJSL_SE_EEEEEENS5_IJNS5_IJS1A_SF_EEESO_EEEEEEENSK_INS5_IJNS5_IJS10_SB_EEENS5_IJNS5_IJS12_SB_EEESZ_SB_EEEEEENS5_IJNS5_IJS18_S1C_EEENS5_IJS1B_SB_S1C_EEEEEEEEEEENS5_IJNS4_9Copy_AtomIJNS4_17SM75_U32x4_LDSM_NENS4_11sparse_elemILi2EhEEEEENS2L_IJNS4_13UniversalCopyImmEENS2N_ILi8EhEEEEENS2L_IJNS2Q_ISI_SI_EESI_EEEEEENS4_8identityES1Y_NS5_IJNS1Z_IS21_NS4_18smem_ptr_flag_bitsILi8EEENSK_INS5_IJS24_SE_EEENS5_IJSE_SB_EEEEEEES2J_EEENS5_IJNS2L_IJS2M_hEEES2V_EEES2X_EENS_8epilogue10collective18CollectiveEpilogueINS38_22Sm90TmaWarpSpecializedILi3ELi2ELi4ELb1ELb0EEEJSG_NS5_IJS12_SY_EEENS_10bfloat16_tES1H_S3E_S1H_NS38_6fusion15FusionCallbacksINS38_23Sm120TmaWarpSpecializedILi3ELi2ELi4ELb1ELb0EEENS3F_17LinearCombinationIS3E_fS3E_fLNS_15FloatRoundStyleE2EEESG_S3D_JEEES1X_NS1Z_INS20_ILi2ELi4ELi3EEENS2Y_ILi16EEENSK_INS5_IJS24_SY_EEENS5_IJSY_SB_EEEEEEENS4_17SM75_U32x2_LDSM_NENS4_14SM90_TMA_STOREES3S_NS4_17SM90_U32x2_STSM_NENS2L_IJS3V_NS_6half_tEEEEvEEEvvEEEEvNT_6ParamsE --------------------------
	.section	.nv.constant0._ZN7cutlass13device_kernelINS_4gemm6kernel13GemmUniversalIN4cute5tupleIJiiiiEEENS1_10collective13CollectiveMmaINS1_48MainloopSm120TmaWarpSpecializedSparseBlockScaledILi2ELi3ELi0ELi2ENS5_IJNS4_1CILi1EEESB_SB_EEEEENS5_IJNSA_ILi128EEESE_NSA_ILi256EEEEEENS5_IJNS_12float_e4m3_tENS_13float_ue8m0_tEEEENS5_IJNS4_6LayoutINS5_IJiNS5_IJNSA_ILi2EEEiEEEiEEENS5_IJlNS5_IJSB_SL_EEElEEEEENSK_INS5_IJNS5_IJSE_iEEESR_iEEENS5_IJNS5_IJSE_NSA_ILi16384EEEEEENS5_IJSB_lEEElEEEEENSK_INS5_IJNS5_IJNS5_IJNSA_ILi32EEENSA_ILi4EEEEEEiEEENS5_IJNS5_IJNSA_ILi64EEESZ_EEEiEEENS5_IJSB_iEEEEEENS5_IJNS5_IJNS5_IJNSA_ILi16EEESZ_EEEiEEENS5_IJNS5_IJNSA_ILi0EEESB_EEENSA_ILi512EEEEEENS5_IJS1A_iEEEEEEEENS5_IJlSB_lEEEEEESJ_NS5_IJS1H_S1G_EEENS4_8TiledMMAINS4_8MMA_AtomIJNS4_5SM12011BLOCKSCALED6SPARSE26SM120_SPARSE_16x8x64_TN_VSISH_SH_fSI_Li64EEEEEENSK_INS5_IJSL_SZ_SB_EEENS5_IJSB_SL_S1A_EEEEENS5_IJSE_SY_S12_EEEEENS5_IJNS4_13SM90_TMA_LOADES1X_EEENS5_IJNS4_14ComposedLayoutINS4_7SwizzleILi3ELi4ELi3EEENS4_25smem_sparse_ptr_flag_bitsILi2ELi8EEENSK_INS5_IJNS5_IJSB_NSA_ILi8EEEEEENS5_IJSL_SE_EEEEEENS5_IJNS5_IJS1A_SF_EEESO_EEEEEEENSK_INS5_IJNS5_IJS10_SB_EEENS5_IJNS5_IJS12_SB_EEESZ_SB_EEEEEENS5_IJNS5_IJS18_S1C_EEENS5_IJS1B_SB_S1C_EEEEEEEEEEENS5_IJNS4_9Copy_AtomIJNS4_17SM75_U32x4_LDSM_NENS4_11sparse_elemILi2EhEEEEENS2L_IJNS4_13UniversalCopyImmEENS2N_ILi8EhEEEEENS2L_IJNS2Q_ISI_SI_EESI_EEEEEENS4_8identityES1Y_NS5_IJNS1Z_IS21_NS4_18smem_ptr_flag_bitsILi8EEENSK_INS5_IJS24_SE_EEENS5_IJSE_SB_EEEEEEES2J_EEENS5_IJNS2L_IJS2M_hEEES2V_EEES2X_EENS_8epilogue10collective18CollectiveEpilogueINS38_22Sm90TmaWarpSpecializedILi3ELi2ELi4ELb1ELb0EEEJSG_NS5_IJS12_SY_EEENS_10bfloat16_tES1H_S3E_S1H_NS38_6fusion15FusionCallbacksINS38_23Sm120TmaWarpSpecializedILi3ELi2ELi4ELb1ELb0EEENS3F_17LinearCombinationIS3E_fS3E_fLNS_15FloatRoundStyleE2EEESG_S3D_JEEES1X_NS1Z_INS20_ILi2ELi4ELi3EEENS2Y_ILi16EEENSK_INS5_IJS24_SY_EEENS5_IJSY_SB_EEEEEEENS4_17SM75_U32x2_LDSM_NENS4_14SM90_TMA_STOREES3S_NS4_17SM90_U32x2_STSM_NENS2L_IJS3V_NS_6half_tEEEEvEEEvvEEEEvNT_6ParamsE,"a",@progbits
	.sectionflags	@""
	.align	4
.nv.constant0._ZN7cutlass13device_kernelINS_4gemm6kernel13GemmUniversalIN4cute5tupleIJiiiiEEENS1_10collective13CollectiveMmaINS1_48MainloopSm120TmaWarpSpecializedSparseBlockScaledILi2ELi3ELi0ELi2ENS5_IJNS4_1CILi1EEESB_SB_EEEEENS5_IJNSA_ILi128EEESE_NSA_ILi256EEEEEENS5_IJNS_12float_e4m3_tENS_13float_ue8m0_tEEEENS5_IJNS4_6LayoutINS5_IJiNS5_IJNSA_ILi2EEEiEEEiEEENS5_IJlNS5_IJSB_SL_EEElEEEEENSK_INS5_IJNS5_IJSE_iEEESR_iEEENS5_IJNS5_IJSE_NSA_ILi16384EEEEEENS5_IJSB_lEEElEEEEENSK_INS5_IJNS5_IJNS5_IJNSA_ILi32EEENSA_ILi4EEEEEEiEEENS5_IJNS5_IJNSA_ILi64EEESZ_EEEiEEENS5_IJSB_iEEEEEENS5_IJNS5_IJNS5_IJNSA_ILi16EEESZ_EEEiEEENS5_IJNS5_IJNSA_ILi0EEESB_EEENSA_ILi512EEEEEENS5_IJS1A_iEEEEEEEENS5_IJlSB_lEEEEEESJ_NS5_IJS1H_S1G_EEENS4_8TiledMMAINS4_8MMA_AtomIJNS4_5SM12011BLOCKSCALED6SPARSE26SM120_SPARSE_16x8x64_TN_VSISH_SH_fSI_Li64EEEEEENSK_INS5_IJSL_SZ_SB_EEENS5_IJSB_SL_S1A_EEEEENS5_IJSE_SY_S12_EEEEENS5_IJNS4_13SM90_TMA_LOADES1X_EEENS5_IJNS4_14ComposedLayoutINS4_7SwizzleILi3ELi4ELi3EEENS4_25smem_sparse_ptr_flag_bitsILi2ELi8EEENSK_INS5_IJNS5_IJSB_NSA_ILi8EEEEEENS5_IJSL_SE_EEEEEENS5_IJNS5_IJS1A_SF_EEESO_EEEEEEENSK_INS5_IJNS5_IJS10_SB_EEENS5_IJNS5_IJS12_SB_EEESZ_SB_EEEEEENS5_IJNS5_IJS18_S1C_EEENS5_IJS1B_SB_S1C_EEEEEEEEEEENS5_IJNS4_9Copy_AtomIJNS4_17SM75_U32x4_LDSM_NENS4_11sparse_elemILi2EhEEEEENS2L_IJNS4_13UniversalCopyImmEENS2N_ILi8EhEEEEENS2L_IJNS2Q_ISI_SI_EESI_EEEEEENS4_8identityES1Y_NS5_IJNS1Z_IS21_NS4_18smem_ptr_flag_bitsILi8EEENSK_INS5_IJS24_SE_EEENS5_IJSE_SB_EEEEEEES2J_EEENS5_IJNS2L_IJS2M_hEEES2V_EEES2X_EENS_8epilogue10collective18CollectiveEpilogueINS38_22Sm90TmaWarpSpecializedILi3ELi2ELi4ELb1ELb0EEEJSG_NS5_IJS12_SY_EEENS_10bfloat16_tES1H_S3E_S1H_NS38_6fusion15FusionCallbacksINS38_23Sm120TmaWarpSpecializedILi3ELi2ELi4ELb1ELb0EEENS3F_17LinearCombinationIS3E_fS3E_fLNS_15FloatRoundStyleE2EEESG_S3D_JEEES1X_NS1Z_INS20_ILi2ELi4ELi3EEENS2Y_ILi16EEENSK_INS5_IJS24_SY_EEENS5_IJSY_SB_EEEEEEENS4_17SM75_U32x2_LDSM_NENS4_14SM90_TMA_STOREES3S_NS4_17SM90_U32x2_STSM_NENS2L_IJS3V_NS_6half_tEEEEvEEEvvEEEEvNT_6ParamsE:
	.zero		3328


//--------------------- .nv.constant0._ZN7cutlass13device_kernelINS_9transform6kernel30SM90StructuredSparseCompressorIN4cute5tupleIJiiiiEEENS_12float_e4m3_tENS_6layout8RowMajorENS_21Sm1xxGemmSparseConfigINS4_11sparse_elemILi2ES7_EES9_NSB_ILi8EhEEEEEEEEvNT_6ParamsE --------------------------
	.section	.nv.constant0._ZN7cutlass13device_kernelINS_9transform6kernel30SM90StructuredSparseCompressorIN4cute5tupleIJiiiiEEENS_12float_e4m3_tENS_6layout8RowMajorENS_21Sm1xxGemmSparseConfigINS4_11sparse_elemILi2ES7_EES9_NSB_ILi8EhEEEEEEEEvNT_6ParamsE,"a",@progbits
	.sectionflags	@""
	.align	4
.nv.constant0._ZN7cutlass13device_kernelINS_9transform6kernel30SM90StructuredSparseCompressorIN4cute5tupleIJiiiiEEENS_12float_e4m3_tENS_6layout8RowMajorENS_21Sm1xxGemmSparseConfigINS4_11sparse_elemILi2ES7_EES9_NSB_ILi8EhEEEEEEEEvNT_6ParamsE:
	.zero		1000


//--------------------- SYMBOLS --------------------------

	.type		.nv.reservedSmem.offset0,@object
	.size		.nv.reservedSmem.offset0,0x4
	.type		.nv.reservedSmem.cap,@object
	.size		.nv.reservedSmem.cap,0x4
	.type		vprintf,@function
	.type		__assertfail,@function
